	.target	sm_90

	.elftype	@"ET_EXEC"


//--------------------- .note.nv.tkinfo           --------------------------
	.section	.note.nv.tkinfo,"",@"SHT_NOTE"
	.sectionflags	@"SHF_NOTE_NV_TKINFO"
	.tkinfo
        /*0018*/ 	.word	0x00000002
        /*0030*/ 	.string	""
        /*0030*/ 	.string	"ptxas"
        /*0030*/ 	.string	"Cuda compilation tools, release 13.0, V13.0.88"
        /*0030*/ 	.string	"Build cuda_13.0.r13.0/compiler.36424714_0"
        /*0030*/ 	.string	"-arch sm_90 -m 64 "



//--------------------- .note.nv.cuinfo           --------------------------
	.section	.note.nv.cuinfo,"",@"SHT_NOTE"
	.sectionflags	@"SHF_NOTE_NV_CUINFO"
        /*0018*/ 	.short	0x0002
        /*001a*/ 	.short	0x005a
        /*001c*/ 	.short	0x0082
	.zero		2


//--------------------- .nv.info                  --------------------------
	.section	.nv.info,"",@"SHT_CUDA_INFO"
	.align	4


	//----- nvinfo : EIATTR_REGCOUNT
	.align		4
        /*0000*/ 	.byte	0x04, 0x2f
        /*0002*/ 	.short	(.L_29 - .L_28)
	.align		4
.L_28:
        /*0004*/ 	.word	index@(_Z16adam_cuda_kernelIffEvPT_PT0_S1_S1_PKS2_fffffm10adamMode_tf)
        /*0008*/ 	.word	0x00000018


	//----- nvinfo : EIATTR_FRAME_SIZE
	.align		4
.L_29:
        /*000c*/ 	.byte	0x04, 0x11
        /*000e*/ 	.short	(.L_31 - .L_30)
	.align		4
.L_30:
        /*0010*/ 	.word	index@(_Z16adam_cuda_kernelIffEvPT_PT0_S1_S1_PKS2_fffffm10adamMode_tf)
        /*0014*/ 	.word	0x00000000


	//----- nvinfo : EIATTR_REGCOUNT
	.align		4
.L_31:
        /*0018*/ 	.byte	0x04, 0x2f
        /*001a*/ 	.short	(.L_33 - .L_32)
	.align		4
.L_32:
        /*001c*/ 	.word	index@(_Z16adam_cuda_kernelIfN3c104HalfEEvPT_PT0_S3_S3_PKS4_fffffm10adamMode_tf)
        /*0020*/ 	.word	0x00000019


	//----- nvinfo : EIATTR_FRAME_SIZE
	.align		4
.L_33:
        /*0024*/ 	.byte	0x04, 0x11
        /*0026*/ 	.short	(.L_35 - .L_34)
	.align		4
.L_34:
        /*0028*/ 	.word	index@(_Z16adam_cuda_kernelIfN3c104HalfEEvPT_PT0_S3_S3_PKS4_fffffm10adamMode_tf)
        /*002c*/ 	.word	0x00000000


	//----- nvinfo : EIATTR_REGCOUNT
	.align		4
.L_35:
        /*0030*/ 	.byte	0x04, 0x2f
        /*0032*/ 	.short	(.L_37 - .L_36)
	.align		4
.L_36:
        /*0034*/ 	.word	index@(_Z16adam_cuda_kernelIddEvPT_PT0_S1_S1_PKS2_fffffm10adamMode_tf)
        /*0038*/ 	.word	0x00000028


	//----- nvinfo : EIATTR_FRAME_SIZE
	.align		4
.L_37:
        /*003c*/ 	.byte	0x04, 0x11
        /*003e*/ 	.short	(.L_39 - .L_38)
	.align		4
.L_38:
        /*0040*/ 	.word	index@($__internal_4_$__cuda_sm20_div_rn_f64_full)
        /*0044*/ 	.word	0x00000000


	//----- nvinfo : EIATTR_FRAME_SIZE
	.align		4
.L_39:
        /*0048*/ 	.byte	0x04, 0x11
        /*004a*/ 	.short	(.L_41 - .L_40)
	.align		4
.L_40:
        /*004c*/ 	.word	index@(_Z16adam_cuda_kernelIddEvPT_PT0_S1_S1_PKS2_fffffm10adamMode_tf)
        /*0050*/ 	.word	0x00000000


	//----- nvinfo : EIATTR_REGCOUNT
	.align		4
.L_41:
        /*0054*/ 	.byte	0x04, 0x2f
        /*0056*/ 	.short	(.L_43 - .L_42)
	.align		4
.L_42:
        /*0058*/ 	.word	index@(_Z32strided_check_finite_cuda_kernelIhEvPViPT_mii)
        /*005c*/ 	.word	0x0000000c


	//----- nvinfo : EIATTR_FRAME_SIZE
	.align		4
.L_43:
        /*0060*/ 	.byte	0x04, 0x11
        /*0062*/ 	.short	(.L_45 - .L_44)
	.align		4
.L_44:
        /*0064*/ 	.word	index@(_Z32strided_check_finite_cuda_kernelIhEvPViPT_mii)
        /*0068*/ 	.word	0x00000000


	//----- nvinfo : EIATTR_REGCOUNT
	.align		4
.L_45:
        /*006c*/ 	.byte	0x04, 0x2f
        /*006e*/ 	.short	(.L_47 - .L_46)
	.align		4
.L_46:
        /*0070*/ 	.word	index@(_Z32strided_check_finite_cuda_kernelIfEvPViPT_mii)
        /*0074*/ 	.word	0x0000000e


	//----- nvinfo : EIATTR_FRAME_SIZE
	.align		4
.L_47:
        /*0078*/ 	.byte	0x04, 0x11
        /*007a*/ 	.short	(.L_49 - .L_48)
	.align		4
.L_48:
        /*007c*/ 	.word	index@(_Z32strided_check_finite_cuda_kernelIfEvPViPT_mii)
        /*0080*/ 	.word	0x00000000


	//----- nvinfo : EIATTR_REGCOUNT
	.align		4
.L_49:
        /*0084*/ 	.byte	0x04, 0x2f
        /*0086*/ 	.short	(.L_51 - .L_50)
	.align		4
.L_50:
        /*0088*/ 	.word	index@(_Z32strided_check_finite_cuda_kernelIN3c104HalfEEvPViPT_mii)
        /*008c*/ 	.word	0x0000000e


	//----- nvinfo : EIATTR_FRAME_SIZE
	.align		4
.L_51:
        /*0090*/ 	.byte	0x04, 0x11
        /*0092*/ 	.short	(.L_53 - .L_52)
	.align		4
.L_52:
        /*0094*/ 	.word	index@(_Z32strided_check_finite_cuda_kernelIN3c104HalfEEvPViPT_mii)
        /*0098*/ 	.word	0x00000000


	//----- nvinfo : EIATTR_REGCOUNT
	.align		4
.L_53:
        /*009c*/ 	.byte	0x04, 0x2f
        /*009e*/ 	.short	(.L_55 - .L_54)
	.align		4
.L_54:
        /*00a0*/ 	.word	index@(_Z27reversible_adam_cuda_kernelIfffEvPT_PT1_S1_S1_PKT0_fffffm10adamMode_tf)
        /*00a4*/ 	.word	0x00000038


	//----- nvinfo : EIATTR_FRAME_SIZE
	.align		4
.L_55:
        /*00a8*/ 	.byte	0x04, 0x11
        /*00aa*/ 	.short	(.L_57 - .L_56)
	.align		4
.L_56:
        /*00ac*/ 	.word	index@(_Z27reversible_adam_cuda_kernelIfffEvPT_PT1_S1_S1_PKT0_fffffm10adamMode_tf)
        /*00b0*/ 	.word	0x00000000


	//----- nvinfo : EIATTR_REGCOUNT
	.align		4
.L_57:
        /*00b4*/ 	.byte	0x04, 0x2f
        /*00b6*/ 	.short	(.L_59 - .L_58)
	.align		4
.L_58:
        /*00b8*/ 	.word	index@(_Z27reversible_adam_cuda_kernelIfN3c104HalfES1_EvPT_PT1_S3_S3_PKT0_fffffm10adamMode_tf)
        /*00bc*/ 	.word	0x00000038


	//----- nvinfo : EIATTR_FRAME_SIZE
	.align		4
.L_59:
        /*00c0*/ 	.byte	0x04, 0x11
        /*00c2*/ 	.short	(.L_61 - .L_60)
	.align		4
.L_60:
        /*00c4*/ 	.word	index@(_Z27reversible_adam_cuda_kernelIfN3c104HalfES1_EvPT_PT1_S3_S3_PKT0_fffffm10adamMode_tf)
        /*00c8*/ 	.word	0x00000000


	//----- nvinfo : EIATTR_REGCOUNT
	.align		4
.L_61:
        /*00cc*/ 	.byte	0x04, 0x2f
        /*00ce*/ 	.short	(.L_63 - .L_62)
	.align		4
.L_62:
        /*00d0*/ 	.word	index@(_Z27reversible_adam_cuda_kernelIffhEvPT_PT1_S1_S1_PKT0_fffffm10adamMode_tf)
        /*00d4*/ 	.word	0x00000038


	//----- nvinfo : EIATTR_FRAME_SIZE
	.align		4
.L_63:
        /*00d8*/ 	.byte	0x04, 0x11
        /*00da*/ 	.short	(.L_65 - .L_64)
	.align		4
.L_64:
        /*00dc*/ 	.word	index@(_Z27reversible_adam_cuda_kernelIffhEvPT_PT1_S1_S1_PKT0_fffffm10adamMode_tf)
        /*00e0*/ 	.word	0x00000000


	//----- nvinfo : EIATTR_REGCOUNT
	.align		4
.L_65:
        /*00e4*/ 	.byte	0x04, 0x2f
        /*00e6*/ 	.short	(.L_67 - .L_66)
	.align		4
.L_66:
        /*00e8*/ 	.word	index@(_Z27reversible_adam_cuda_kernelIfN3c104HalfEhEvPT_PT1_S3_S3_PKT0_fffffm10adamMode_tf)
        /*00ec*/ 	.word	0x00000038


	//----- nvinfo : EIATTR_FRAME_SIZE
	.align		4
.L_67:
        /*00f0*/ 	.byte	0x04, 0x11
        /*00f2*/ 	.short	(.L_69 - .L_68)
	.align		4
.L_68:
        /*00f4*/ 	.word	index@(_Z27reversible_adam_cuda_kernelIfN3c104HalfEhEvPT_PT1_S3_S3_PKT0_fffffm10adamMode_tf)
        /*00f8*/ 	.word	0x00000000


	//----- nvinfo : EIATTR_REGCOUNT
	.align		4
.L_69:
        /*00fc*/ 	.byte	0x04, 0x2f
        /*00fe*/ 	.short	(.L_71 - .L_70)
	.align		4
.L_70:
        /*0100*/ 	.word	index@(_Z27reversible_adam_cuda_kernelIdddEvPT_PT1_S1_S1_PKT0_fffffm10adamMode_tf)
        /*0104*/ 	.word	0x0000005a


	//----- nvinfo : EIATTR_FRAME_SIZE
	.align		4
.L_71:
        /*0108*/ 	.byte	0x04, 0x11
        /*010a*/ 	.short	(.L_73 - .L_72)
	.align		4
.L_72:
        /*010c*/ 	.word	index@($__internal_3_$__cuda_sm20_div_rn_f64_full)
        /*0110*/ 	.word	0x00000000


	//----- nvinfo : EIATTR_FRAME_SIZE
	.align		4
.L_73:
        /*0114*/ 	.byte	0x04, 0x11
        /*0116*/ 	.short	(.L_75 - .L_74)
	.align		4
.L_74:
        /*0118*/ 	.word	index@(_Z27reversible_adam_cuda_kernelIdddEvPT_PT1_S1_S1_PKT0_fffffm10adamMode_tf)
        /*011c*/ 	.word	0x00000000


	//----- nvinfo : EIATTR_REGCOUNT
	.align		4
.L_75:
        /*0120*/ 	.byte	0x04, 0x2f
        /*0122*/ 	.short	(.L_77 - .L_76)
	.align		4
.L_76:
        /*0124*/ 	.word	index@(_Z27maybe_adam_undo_cuda_kernelIffEvPViPT_S3_S3_PKT0_fffffm10adamMode_tf)
        /*0128*/ 	.word	0x00000020


	//----- nvinfo : EIATTR_FRAME_SIZE
	.align		4
.L_77:
        /*012c*/ 	.byte	0x04, 0x11
        /*012e*/ 	.short	(.L_79 - .L_78)
	.align		4
.L_78:
        /*0130*/ 	.word	index@(_Z27maybe_adam_undo_cuda_kernelIffEvPViPT_S3_S3_PKT0_fffffm10adamMode_tf)
        /*0134*/ 	.word	0x00000000


	//----- nvinfo : EIATTR_REGCOUNT
	.align		4
.L_79:
        /*0138*/ 	.byte	0x04, 0x2f
        /*013a*/ 	.short	(.L_81 - .L_80)
	.align		4
.L_80:
        /*013c*/ 	.word	index@(_Z27maybe_adam_undo_cuda_kernelIfN3c104HalfEEvPViPT_S5_S5_PKT0_fffffm10adamMode_tf)
        /*0140*/ 	.word	0x00000020


	//----- nvinfo : EIATTR_FRAME_SIZE
	.align		4
.L_81:
        /*0144*/ 	.byte	0x04, 0x11
        /*0146*/ 	.short	(.L_83 - .L_82)
	.align		4
.L_82:
        /*0148*/ 	.word	index@(_Z27maybe_adam_undo_cuda_kernelIfN3c104HalfEEvPViPT_S5_S5_PKT0_fffffm10adamMode_tf)
        /*014c*/ 	.word	0x00000000


	//----- nvinfo : EIATTR_REGCOUNT
	.align		4
.L_83:
        /*0150*/ 	.byte	0x04, 0x2f
        /*0152*/ 	.short	(.L_85 - .L_84)
	.align		4
.L_84:
        /*0154*/ 	.word	index@(_Z27maybe_adam_undo_cuda_kernelIddEvPViPT_S3_S3_PKT0_fffffm10adamMode_tf)
        /*0158*/ 	.word	0x0000002d


	//----- nvinfo : EIATTR_FRAME_SIZE
	.align		4
.L_85:
        /*015c*/ 	.byte	0x04, 0x11
        /*015e*/ 	.short	(.L_87 - .L_86)
	.align		4
.L_86:
        /*0160*/ 	.word	index@($__internal_2_$__cuda_sm20_div_rn_f64_full)
        /*0164*/ 	.word	0x00000000


	//----- nvinfo : EIATTR_FRAME_SIZE
	.align		4
.L_87:
        /*0168*/ 	.byte	0x04, 0x11
        /*016a*/ 	.short	(.L_89 - .L_88)
	.align		4
.L_88:
        /*016c*/ 	.word	index@(_Z27maybe_adam_undo_cuda_kernelIddEvPViPT_S3_S3_PKT0_fffffm10adamMode_tf)
        /*0170*/ 	.word	0x00000000


	//----- nvinfo : EIATTR_REGCOUNT
	.align		4
.L_89:
        /*0174*/ 	.byte	0x04, 0x2f
        /*0176*/ 	.short	(.L_91 - .L_90)
	.align		4
.L_90:
        /*0178*/ 	.word	index@(_Z25multi_tensor_apply_kernelI18TensorListMetadataILi5EE11AdamFunctorILi5EffEJfffff10adamMode_tfEEvlPViT_T0_DpT1_)
        /*017c*/ 	.word	0x00000035


	//----- nvinfo : EIATTR_FRAME_SIZE
	.align		4
.L_91:
        /*0180*/ 	.byte	0x04, 0x11
        /*0182*/ 	.short	(.L_93 - .L_92)
	.align		4
.L_92:
        /*0184*/ 	.word	index@(_Z25multi_tensor_apply_kernelI18TensorListMetadataILi5EE11AdamFunctorILi5EffEJfffff10adamMode_tfEEvlPViT_T0_DpT1_)
        /*0188*/ 	.word	0x00000000


	//----- nvinfo : EIATTR_REGCOUNT
	.align		4
.L_93:
        /*018c*/ 	.byte	0x04, 0x2f
        /*018e*/ 	.short	(.L_95 - .L_94)
	.align		4
.L_94:
        /*0190*/ 	.word	index@(_Z25multi_tensor_apply_kernelI18TensorListMetadataILi5EE11AdamFunctorILi5EfN3c104HalfEEJfffff10adamMode_tfEEvlPViT_T0_DpT1_)
        /*0194*/ 	.word	0x00000030


	//----- nvinfo : EIATTR_FRAME_SIZE
	.align		4
.L_95:
        /*0198*/ 	.byte	0x04, 0x11
        /*019a*/ 	.short	(.L_97 - .L_96)
	.align		4
.L_96:
        /*019c*/ 	.word	index@(_Z25multi_tensor_apply_kernelI18TensorListMetadataILi5EE11AdamFunctorILi5EfN3c104HalfEEJfffff10adamMode_tfEEvlPViT_T0_DpT1_)
        /*01a0*/ 	.word	0x00000000


	//----- nvinfo : EIATTR_REGCOUNT
	.align		4
.L_97:
        /*01a4*/ 	.byte	0x04, 0x2f
        /*01a6*/ 	.short	(.L_99 - .L_98)
	.align		4
.L_98:
        /*01a8*/ 	.word	index@(_Z25multi_tensor_apply_kernelI18TensorListMetadataILi4EE11AdamFunctorILi4EffEJfffff10adamMode_tfEEvlPViT_T0_DpT1_)
        /*01ac*/ 	.word	0x00000030


	//----- nvinfo : EIATTR_FRAME_SIZE
	.align		4
.L_99:
        /*01b0*/ 	.byte	0x04, 0x11
        /*01b2*/ 	.short	(.L_101 - .L_100)
	.align		4
.L_100:
        /*01b4*/ 	.word	index@(_Z25multi_tensor_apply_kernelI18TensorListMetadataILi4EE11AdamFunctorILi4EffEJfffff10adamMode_tfEEvlPViT_T0_DpT1_)
        /*01b8*/ 	.word	0x00000000


	//----- nvinfo : EIATTR_REGCOUNT
	.align		4
.L_101:
        /*01bc*/ 	.byte	0x04, 0x2f
        /*01be*/ 	.short	(.L_103 - .L_102)
	.align		4
.L_102:
        /*01c0*/ 	.word	index@(_Z25multi_tensor_apply_kernelI18TensorListMetadataILi4EE11AdamFunctorILi4EfN3c104HalfEEJfffff10adamMode_tfEEvlPViT_T0_DpT1_)
        /*01c4*/ 	.word	0x0000002c


	//----- nvinfo : EIATTR_FRAME_SIZE
	.align		4
.L_103:
        /*01c8*/ 	.byte	0x04, 0x11
        /*01ca*/ 	.short	(.L_105 - .L_104)
	.align		4
.L_104:
        /*01cc*/ 	.word	index@(_Z25multi_tensor_apply_kernelI18TensorListMetadataILi4EE11AdamFunctorILi4EfN3c104HalfEEJfffff10adamMode_tfEEvlPViT_T0_DpT1_)
        /*01d0*/ 	.word	0x00000000


	//----- nvinfo : EIATTR_REGCOUNT
	.align		4
.L_105:
        /*01d4*/ 	.byte	0x04, 0x2f
        /*01d6*/ 	.short	(.L_107 - .L_106)
	.align		4
.L_106:
        /*01d8*/ 	.word	index@(_Z25multi_tensor_apply_kernelI18TensorListMetadataILi5EE11AdamFunctorILi5EddEJfffff10adamMode_tfEEvlPViT_T0_DpT1_)
        /*01dc*/ 	.word	0x00000066


	//----- nvinfo : EIATTR_FRAME_SIZE
	.align		4
.L_107:
        /*01e0*/ 	.byte	0x04, 0x11
        /*01e2*/ 	.short	(.L_109 - .L_108)
	.align		4
.L_108:
        /*01e4*/ 	.word	index@($__internal_1_$__cuda_sm20_div_rn_f64_full)
        /*01e8*/ 	.word	0x00000000


	//----- nvinfo : EIATTR_FRAME_SIZE
	.align		4
.L_109:
        /*01ec*/ 	.byte	0x04, 0x11
        /*01ee*/ 	.short	(.L_111 - .L_110)
	.align		4
.L_110:
        /*01f0*/ 	.word	index@(_Z25multi_tensor_apply_kernelI18TensorListMetadataILi5EE11AdamFunctorILi5EddEJfffff10adamMode_tfEEvlPViT_T0_DpT1_)
        /*01f4*/ 	.word	0x00000000


	//----- nvinfo : EIATTR_REGCOUNT
	.align		4
.L_111:
        /*01f8*/ 	.byte	0x04, 0x2f
        /*01fa*/ 	.short	(.L_113 - .L_112)
	.align		4
.L_112:
        /*01fc*/ 	.word	index@(_Z25multi_tensor_apply_kernelI18TensorListMetadataILi4EE11AdamFunctorILi4EddEJfffff10adamMode_tfEEvlPViT_T0_DpT1_)
        /*0200*/ 	.word	0x0000005a


	//----- nvinfo : EIATTR_FRAME_SIZE
	.align		4
.L_113:
        /*0204*/ 	.byte	0x04, 0x11
        /*0206*/ 	.short	(.L_115 - .L_114)
	.align		4
.L_114:
        /*0208*/ 	.word	index@($__internal_0_$__cuda_sm20_div_rn_f64_full)
        /*020c*/ 	.word	0x00000000


	//----- nvinfo : EIATTR_FRAME_SIZE
	.align		4
.L_115:
        /*0210*/ 	.byte	0x04, 0x11
        /*0212*/ 	.short	(.L_117 - .L_116)
	.align		4
.L_116:
        /*0214*/ 	.word	index@(_Z25multi_tensor_apply_kernelI18TensorListMetadataILi4EE11AdamFunctorILi4EddEJfffff10adamMode_tfEEvlPViT_T0_DpT1_)
        /*0218*/ 	.word	0x00000000


	//----- nvinfo : EIATTR_REGCOUNT
	.align		4
.L_117:
        /*021c*/ 	.byte	0x04, 0x2f
        /*021e*/ 	.short	(.L_119 - .L_118)
	.align		4
.L_118:
        /*0220*/ 	.word	index@(_Z25multi_tensor_apply_kernelI18TensorListMetadataILi2EE16MaybeCastFunctorILi2EffEJEEvlPViT_T0_DpT1_)
        /*0224*/ 	.word	0x0000001a


	//----- nvinfo : EIATTR_FRAME_SIZE
	.align		4
.L_119:
        /*0228*/ 	.byte	0x04, 0x11
        /*022a*/ 	.short	(.L_121 - .L_120)
	.align		4
.L_120:
        /*022c*/ 	.word	index@(_Z25multi_tensor_apply_kernelI18TensorListMetadataILi2EE16MaybeCastFunctorILi2EffEJEEvlPViT_T0_DpT1_)
        /*0230*/ 	.word	0x00000000


	//----- nvinfo : EIATTR_REGCOUNT
	.align		4
.L_121:
        /*0234*/ 	.byte	0x04, 0x2f
        /*0236*/ 	.short	(.L_123 - .L_122)
	.align		4
.L_122:
        /*0238*/ 	.word	index@(_Z25multi_tensor_apply_kernelI18TensorListMetadataILi2EE16MaybeCastFunctorILi2EfN3c104HalfEEJEEvlPViT_T0_DpT1_)
        /*023c*/ 	.word	0x0000001a


	//----- nvinfo : EIATTR_FRAME_SIZE
	.align		4
.L_123:
        /*0240*/ 	.byte	0x04, 0x11
        /*0242*/ 	.short	(.L_125 - .L_124)
	.align		4
.L_124:
        /*0244*/ 	.word	index@(_Z25multi_tensor_apply_kernelI18TensorListMetadataILi2EE16MaybeCastFunctorILi2EfN3c104HalfEEJEEvlPViT_T0_DpT1_)
        /*0248*/ 	.word	0x00000000


	//----- nvinfo : EIATTR_REGCOUNT
	.align		4
.L_125:
        /*024c*/ 	.byte	0x04, 0x2f
        /*024e*/ 	.short	(.L_127 - .L_126)
	.align		4
.L_126:
        /*0250*/ 	.word	index@(_Z25multi_tensor_apply_kernelI18TensorListMetadataILi2EE16MaybeCastFunctorILi2EfhEJEEvlPViT_T0_DpT1_)
        /*0254*/ 	.word	0x00000018


	//----- nvinfo : EIATTR_FRAME_SIZE
	.align		4
.L_127:
        /*0258*/ 	.byte	0x04, 0x11
        /*025a*/ 	.short	(.L_129 - .L_128)
	.align		4
.L_128:
        /*025c*/ 	.word	index@(_Z25multi_tensor_apply_kernelI18TensorListMetadataILi2EE16MaybeCastFunctorILi2EfhEJEEvlPViT_T0_DpT1_)
        /*0260*/ 	.word	0x00000000


	//----- nvinfo : EIATTR_REGCOUNT
	.align		4
.L_129:
        /*0264*/ 	.byte	0x04, 0x2f
        /*0266*/ 	.short	(.L_131 - .L_130)
	.align		4
.L_130:
        /*0268*/ 	.word	index@(_Z25multi_tensor_apply_kernelI18TensorListMetadataILi2EE16MaybeCastFunctorILi2EN3c104HalfEfEJEEvlPViT_T0_DpT1_)
        /*026c*/ 	.word	0x0000001a


	//----- nvinfo : EIATTR_FRAME_SIZE
	.align		4
.L_131:
        /*0270*/ 	.byte	0x04, 0x11
        /*0272*/ 	.short	(.L_133 - .L_132)
	.align		4
.L_132:
        /*0274*/ 	.word	index@(_Z25multi_tensor_apply_kernelI18TensorListMetadataILi2EE16MaybeCastFunctorILi2EN3c104HalfEfEJEEvlPViT_T0_DpT1_)
        /*0278*/ 	.word	0x00000000


	//----- nvinfo : EIATTR_REGCOUNT
	.align		4
.L_133:
        /*027c*/ 	.byte	0x04, 0x2f
        /*027e*/ 	.short	(.L_135 - .L_134)
	.align		4
.L_134:
        /*0280*/ 	.word	index@(_Z25multi_tensor_apply_kernelI18TensorListMetadataILi2EE16MaybeCastFunctorILi2EN3c104HalfES4_EJEEvlPViT_T0_DpT1_)
        /*0284*/ 	.word	0x0000001a


	//----- nvinfo : EIATTR_FRAME_SIZE
	.align		4
.L_135:
        /*0288*/ 	.byte	0x04, 0x11
        /*028a*/ 	.short	(.L_137 - .L_136)
	.align		4
.L_136:
        /*028c*/ 	.word	index@(_Z25multi_tensor_apply_kernelI18TensorListMetadataILi2EE16MaybeCastFunctorILi2EN3c104HalfES4_EJEEvlPViT_T0_DpT1_)
        /*0290*/ 	.word	0x00000000


	//----- nvinfo : EIATTR_REGCOUNT
	.align		4
.L_137:
        /*0294*/ 	.byte	0x04, 0x2f
        /*0296*/ 	.short	(.L_139 - .L_138)
	.align		4
.L_138:
        /*0298*/ 	.word	index@(_Z25multi_tensor_apply_kernelI18TensorListMetadataILi2EE16MaybeCastFunctorILi2EN3c104HalfEhEJEEvlPViT_T0_DpT1_)
        /*029c*/ 	.word	0x00000017


	//----- nvinfo : EIATTR_FRAME_SIZE
	.align		4
.L_139:
        /*02a0*/ 	.byte	0x04, 0x11
        /*02a2*/ 	.short	(.L_141 - .L_140)
	.align		4
.L_140:
        /*02a4*/ 	.word	index@(_Z25multi_tensor_apply_kernelI18TensorListMetadataILi2EE16MaybeCastFunctorILi2EN3c104HalfEhEJEEvlPViT_T0_DpT1_)
        /*02a8*/ 	.word	0x00000000


	//----- nvinfo : EIATTR_REGCOUNT
	.align		4
.L_141:
        /*02ac*/ 	.byte	0x04, 0x2f
        /*02ae*/ 	.short	(.L_143 - .L_142)
	.align		4
.L_142:
        /*02b0*/ 	.word	index@(_Z25multi_tensor_apply_kernelI18TensorListMetadataILi2EE16MaybeCastFunctorILi2EhfEJEEvlPViT_T0_DpT1_)
        /*02b4*/ 	.word	0x0000001b


	//----- nvinfo : EIATTR_FRAME_SIZE
	.align		4
.L_143:
        /*02b8*/ 	.byte	0x04, 0x11
        /*02ba*/ 	.short	(.L_145 - .L_144)
	.align		4
.L_144:
        /*02bc*/ 	.word	index@(_Z25multi_tensor_apply_kernelI18TensorListMetadataILi2EE16MaybeCastFunctorILi2EhfEJEEvlPViT_T0_DpT1_)
        /*02c0*/ 	.word	0x00000000


	//----- nvinfo : EIATTR_REGCOUNT
	.align		4
.L_145:
        /*02c4*/ 	.byte	0x04, 0x2f
        /*02c6*/ 	.short	(.L_147 - .L_146)
	.align		4
.L_146:
        /*02c8*/ 	.word	index@(_Z25multi_tensor_apply_kernelI18TensorListMetadataILi2EE16MaybeCastFunctorILi2EhN3c104HalfEEJEEvlPViT_T0_DpT1_)
        /*02cc*/ 	.word	0x0000001b


	//----- nvinfo : EIATTR_FRAME_SIZE
	.align		4
.L_147:
        /*02d0*/ 	.byte	0x04, 0x11
        /*02d2*/ 	.short	(.L_149 - .L_148)
	.align		4
.L_148:
        /*02d4*/ 	.word	index@(_Z25multi_tensor_apply_kernelI18TensorListMetadataILi2EE16MaybeCastFunctorILi2EhN3c104HalfEEJEEvlPViT_T0_DpT1_)
        /*02d8*/ 	.word	0x00000000


	//----- nvinfo : EIATTR_REGCOUNT
	.align		4
.L_149:
        /*02dc*/ 	.byte	0x04, 0x2f
        /*02de*/ 	.short	(.L_151 - .L_150)
	.align		4
.L_150:
        /*02e0*/ 	.word	index@(_Z25multi_tensor_apply_kernelI18TensorListMetadataILi2EE16MaybeCastFunctorILi2EhhEJEEvlPViT_T0_DpT1_)
        /*02e4*/ 	.word	0x0000001b


	//----- nvinfo : EIATTR_FRAME_SIZE
	.align		4
.L_151:
        /*02e8*/ 	.byte	0x04, 0x11
        /*02ea*/ 	.short	(.L_153 - .L_152)
	.align		4
.L_152:
        /*02ec*/ 	.word	index@(_Z25multi_tensor_apply_kernelI18TensorListMetadataILi2EE16MaybeCastFunctorILi2EhhEJEEvlPViT_T0_DpT1_)
        /*02f0*/ 	.word	0x00000000


	//----- nvinfo : EIATTR_MIN_STACK_SIZE
	.align		4
.L_153:
        /*02f4*/ 	.byte	0x04, 0x12
        /*02f6*/ 	.short	(.L_155 - .L_154)
	.align		4
.L_154:
        /*02f8*/ 	.word	index@(_Z25multi_tensor_apply_kernelI18TensorListMetadataILi2EE16MaybeCastFunctorILi2EhhEJEEvlPViT_T0_DpT1_)
        /*02fc*/ 	.word	0x00000000


	//----- nvinfo : EIATTR_MIN_STACK_SIZE
	.align		4
.L_155:
        /*0300*/ 	.byte	0x04, 0x12
        /*0302*/ 	.short	(.L_157 - .L_156)
	.align		4
.L_156:
        /*0304*/ 	.word	index@(_Z25multi_tensor_apply_kernelI18TensorListMetadataILi2EE16MaybeCastFunctorILi2EhN3c104HalfEEJEEvlPViT_T0_DpT1_)
        /*0308*/ 	.word	0x00000000


	//----- nvinfo : EIATTR_MIN_STACK_SIZE
	.align		4
.L_157:
        /*030c*/ 	.byte	0x04, 0x12
        /*030e*/ 	.short	(.L_159 - .L_158)
	.align		4
.L_158:
        /*0310*/ 	.word	index@(_Z25multi_tensor_apply_kernelI18TensorListMetadataILi2EE16MaybeCastFunctorILi2EhfEJEEvlPViT_T0_DpT1_)
        /*0314*/ 	.word	0x00000000


	//----- nvinfo : EIATTR_MIN_STACK_SIZE
	.align		4
.L_159:
        /*0318*/ 	.byte	0x04, 0x12
        /*031a*/ 	.short	(.L_161 - .L_160)
	.align		4
.L_160:
        /*031c*/ 	.word	index@(_Z25multi_tensor_apply_kernelI18TensorListMetadataILi2EE16MaybeCastFunctorILi2EN3c104HalfEhEJEEvlPViT_T0_DpT1_)
        /*0320*/ 	.word	0x00000000


	//----- nvinfo : EIATTR_MIN_STACK_SIZE
	.align		4
.L_161:
        /*0324*/ 	.byte	0x04, 0x12
        /*0326*/ 	.short	(.L_163 - .L_162)
	.align		4
.L_162:
        /*0328*/ 	.word	index@(_Z25multi_tensor_apply_kernelI18TensorListMetadataILi2EE16MaybeCastFunctorILi2EN3c104HalfES4_EJEEvlPViT_T0_DpT1_)
        /*032c*/ 	.word	0x00000000


	//----- nvinfo : EIATTR_MIN_STACK_SIZE
	.align		4
.L_163:
        /*0330*/ 	.byte	0x04, 0x12
        /*0332*/ 	.short	(.L_165 - .L_164)
	.align		4
.L_164:
        /*0334*/ 	.word	index@(_Z25multi_tensor_apply_kernelI18TensorListMetadataILi2EE16MaybeCastFunctorILi2EN3c104HalfEfEJEEvlPViT_T0_DpT1_)
        /*0338*/ 	.word	0x00000000


	//----- nvinfo : EIATTR_MIN_STACK_SIZE
	.align		4
.L_165:
        /*033c*/ 	.byte	0x04, 0x12
        /*033e*/ 	.short	(.L_167 - .L_166)
	.align		4
.L_166:
        /*0340*/ 	.word	index@(_Z25multi_tensor_apply_kernelI18TensorListMetadataILi2EE16MaybeCastFunctorILi2EfhEJEEvlPViT_T0_DpT1_)
        /*0344*/ 	.word	0x00000000


	//----- nvinfo : EIATTR_MIN_STACK_SIZE
	.align		4
.L_167:
        /*0348*/ 	.byte	0x04, 0x12
        /*034a*/ 	.short	(.L_169 - .L_168)
	.align		4
.L_168:
        /*034c*/ 	.word	index@(_Z25multi_tensor_apply_kernelI18TensorListMetadataILi2EE16MaybeCastFunctorILi2EfN3c104HalfEEJEEvlPViT_T0_DpT1_)
        /*0350*/ 	.word	0x00000000


	//----- nvinfo : EIATTR_MIN_STACK_SIZE
	.align		4
.L_169:
        /*0354*/ 	.byte	0x04, 0x12
        /*0356*/ 	.short	(.L_171 - .L_170)
	.align		4
.L_170:
        /*0358*/ 	.word	index@(_Z25multi_tensor_apply_kernelI18TensorListMetadataILi2EE16MaybeCastFunctorILi2EffEJEEvlPViT_T0_DpT1_)
        /*035c*/ 	.word	0x00000000


	//----- nvinfo : EIATTR_MIN_STACK_SIZE
	.align		4
.L_171:
        /*0360*/ 	.byte	0x04, 0x12
        /*0362*/ 	.short	(.L_173 - .L_172)
	.align		4
.L_172:
        /*0364*/ 	.word	index@(_Z25multi_tensor_apply_kernelI18TensorListMetadataILi4EE11AdamFunctorILi4EddEJfffff10adamMode_tfEEvlPViT_T0_DpT1_)
        /*0368*/ 	.word	0x00000000


	//----- nvinfo : EIATTR_MIN_STACK_SIZE
	.align		4
.L_173:
        /*036c*/ 	.byte	0x04, 0x12
        /*036e*/ 	.short	(.L_175 - .L_174)
	.align		4
.L_174:
        /*0370*/ 	.word	index@(_Z25multi_tensor_apply_kernelI18TensorListMetadataILi5EE11AdamFunctorILi5EddEJfffff10adamMode_tfEEvlPViT_T0_DpT1_)
        /*0374*/ 	.word	0x00000000


	//----- nvinfo : EIATTR_MIN_STACK_SIZE
	.align		4
.L_175:
        /*0378*/ 	.byte	0x04, 0x12
        /*037a*/ 	.short	(.L_177 - .L_176)
	.align		4
.L_176:
        /*037c*/ 	.word	index@(_Z25multi_tensor_apply_kernelI18TensorListMetadataILi4EE11AdamFunctorILi4EfN3c104HalfEEJfffff10adamMode_tfEEvlPViT_T0_DpT1_)
        /*0380*/ 	.word	0x00000000


	//----- nvinfo : EIATTR_MIN_STACK_SIZE
	.align		4
.L_177:
        /*0384*/ 	.byte	0x04, 0x12
        /*0386*/ 	.short	(.L_179 - .L_178)
	.align		4
.L_178:
        /*0388*/ 	.word	index@(_Z25multi_tensor_apply_kernelI18TensorListMetadataILi4EE11AdamFunctorILi4EffEJfffff10adamMode_tfEEvlPViT_T0_DpT1_)
        /*038c*/ 	.word	0x00000000


	//----- nvinfo : EIATTR_MIN_STACK_SIZE
	.align		4
.L_179:
        /*0390*/ 	.byte	0x04, 0x12
        /*0392*/ 	.short	(.L_181 - .L_180)
	.align		4
.L_180:
        /*0394*/ 	.word	index@(_Z25multi_tensor_apply_kernelI18TensorListMetadataILi5EE11AdamFunctorILi5EfN3c104HalfEEJfffff10adamMode_tfEEvlPViT_T0_DpT1_)
        /*0398*/ 	.word	0x00000000


	//----- nvinfo : EIATTR_MIN_STACK_SIZE
	.align		4
.L_181:
        /*039c*/ 	.byte	0x04, 0x12
        /*039e*/ 	.short	(.L_183 - .L_182)
	.align		4
.L_182:
        /*03a0*/ 	.word	index@(_Z25multi_tensor_apply_kernelI18TensorListMetadataILi5EE11AdamFunctorILi5EffEJfffff10adamMode_tfEEvlPViT_T0_DpT1_)
        /*03a4*/ 	.word	0x00000000


	//----- nvinfo : EIATTR_MIN_STACK_SIZE
	.align		4
.L_183:
        /*03a8*/ 	.byte	0x04, 0x12
        /*03aa*/ 	.short	(.L_185 - .L_184)
	.align		4
.L_184:
        /*03ac*/ 	.word	index@(_Z27maybe_adam_undo_cuda_kernelIddEvPViPT_S3_S3_PKT0_fffffm10adamMode_tf)
        /*03b0*/ 	.word	0x00000000


	//----- nvinfo : EIATTR_MIN_STACK_SIZE
	.align		4
.L_185:
        /*03b4*/ 	.byte	0x04, 0x12
        /*03b6*/ 	.short	(.L_187 - .L_186)
	.align		4
.L_186:
        /*03b8*/ 	.word	index@(_Z27maybe_adam_undo_cuda_kernelIfN3c104HalfEEvPViPT_S5_S5_PKT0_fffffm10adamMode_tf)
        /*03bc*/ 	.word	0x00000000


	//----- nvinfo : EIATTR_MIN_STACK_SIZE
	.align		4
.L_187:
        /*03c0*/ 	.byte	0x04, 0x12
        /*03c2*/ 	.short	(.L_189 - .L_188)
	.align		4
.L_188:
        /*03c4*/ 	.word	index@(_Z27maybe_adam_undo_cuda_kernelIffEvPViPT_S3_S3_PKT0_fffffm10adamMode_tf)
        /*03c8*/ 	.word	0x00000000


	//----- nvinfo : EIATTR_MIN_STACK_SIZE
	.align		4
.L_189:
        /*03cc*/ 	.byte	0x04, 0x12
        /*03ce*/ 	.short	(.L_191 - .L_190)
	.align		4
.L_190:
        /*03d0*/ 	.word	index@(_Z27reversible_adam_cuda_kernelIdddEvPT_PT1_S1_S1_PKT0_fffffm10adamMode_tf)
        /*03d4*/ 	.word	0x00000000


	//----- nvinfo : EIATTR_MIN_STACK_SIZE
	.align		4
.L_191:
        /*03d8*/ 	.byte	0x04, 0x12
        /*03da*/ 	.short	(.L_193 - .L_192)
	.align		4
.L_192:
        /*03dc*/ 	.word	index@(_Z27reversible_adam_cuda_kernelIfN3c104HalfEhEvPT_PT1_S3_S3_PKT0_fffffm10adamMode_tf)
        /*03e0*/ 	.word	0x00000000


	//----- nvinfo : EIATTR_MIN_STACK_SIZE
	.align		4
.L_193:
        /*03e4*/ 	.byte	0x04, 0x12
        /*03e6*/ 	.short	(.L_195 - .L_194)
	.align		4
.L_194:
        /*03e8*/ 	.word	index@(_Z27reversible_adam_cuda_kernelIffhEvPT_PT1_S1_S1_PKT0_fffffm10adamMode_tf)
        /*03ec*/ 	.word	0x00000000


	//----- nvinfo : EIATTR_MIN_STACK_SIZE
	.align		4
.L_195:
        /*03f0*/ 	.byte	0x04, 0x12
        /*03f2*/ 	.short	(.L_197 - .L_196)
	.align		4
.L_196:
        /*03f4*/ 	.word	index@(_Z27reversible_adam_cuda_kernelIfN3c104HalfES1_EvPT_PT1_S3_S3_PKT0_fffffm10adamMode_tf)
        /*03f8*/ 	.word	0x00000000


	//----- nvinfo : EIATTR_MIN_STACK_SIZE
	.align		4
.L_197:
        /*03fc*/ 	.byte	0x04, 0x12
        /*03fe*/ 	.short	(.L_199 - .L_198)
	.align		4
.L_198:
        /*0400*/ 	.word	index@(_Z27reversible_adam_cuda_kernelIfffEvPT_PT1_S1_S1_PKT0_fffffm10adamMode_tf)
        /*0404*/ 	.word	0x00000000


	//----- nvinfo : EIATTR_MIN_STACK_SIZE
	.align		4
.L_199:
        /*0408*/ 	.byte	0x04, 0x12
        /*040a*/ 	.short	(.L_201 - .L_200)
	.align		4
.L_200:
        /*040c*/ 	.word	index@(_Z32strided_check_finite_cuda_kernelIN3c104HalfEEvPViPT_mii)
        /*0410*/ 	.word	0x00000000


	//----- nvinfo : EIATTR_MIN_STACK_SIZE
	.align		4
.L_201:
        /*0414*/ 	.byte	0x04, 0x12
        /*0416*/ 	.short	(.L_203 - .L_202)
	.align		4
.L_202:
        /*0418*/ 	.word	index@(_Z32strided_check_finite_cuda_kernelIfEvPViPT_mii)
        /*041c*/ 	.word	0x00000000


	//----- nvinfo : EIATTR_MIN_STACK_SIZE
	.align		4
.L_203:
        /*0420*/ 	.byte	0x04, 0x12
        /*0422*/ 	.short	(.L_205 - .L_204)
	.align		4
.L_204:
        /*0424*/ 	.word	index@(_Z32strided_check_finite_cuda_kernelIhEvPViPT_mii)
        /*0428*/ 	.word	0x00000000


	//----- nvinfo : EIATTR_MIN_STACK_SIZE
	.align		4
.L_205:
        /*042c*/ 	.byte	0x04, 0x12
        /*042e*/ 	.short	(.L_207 - .L_206)
	.align		4
.L_206:
        /*0430*/ 	.word	index@(_Z16adam_cuda_kernelIddEvPT_PT0_S1_S1_PKS2_fffffm10adamMode_tf)
        /*0434*/ 	.word	0x00000000


	//----- nvinfo : EIATTR_MIN_STACK_SIZE
	.align		4
.L_207:
        /*0438*/ 	.byte	0x04, 0x12
        /*043a*/ 	.short	(.L_209 - .L_208)
	.align		4
.L_208:
        /*043c*/ 	.word	index@(_Z16adam_cuda_kernelIfN3c104HalfEEvPT_PT0_S3_S3_PKS4_fffffm10adamMode_tf)
        /*0440*/ 	.word	0x00000000


	//----- nvinfo : EIATTR_MIN_STACK_SIZE
	.align		4
.L_209:
        /*0444*/ 	.byte	0x04, 0x12
        /*0446*/ 	.short	(.L_211 - .L_210)
	.align		4
.L_210:
        /*0448*/ 	.word	index@(_Z16adam_cuda_kernelIffEvPT_PT0_S1_S1_PKS2_fffffm10adamMode_tf)
        /*044c*/ 	.word	0x00000000
.L_211:


//--------------------- .nv.compat                --------------------------
	.section	.nv.compat,"",@"SHT_CUDA_COMPAT_INFO"
	.align	4
        /*0000*/ 	.byte	0x02, 0x09, 0x00, 0x00, 0x02, 0x02, 0x01, 0x00, 0x02, 0x05, 0x05, 0x00, 0x03, 0x07, 0x01, 0x01
        /*0010*/ 	.byte	0x02, 0x03, 0x00, 0x00, 0x02, 0x06, 0x01, 0x00, 0x04, 0x0b, 0x08, 0x00, 0x00, 0x00, 0x00, 0x00
        /*0020*/ 	.byte	0x00, 0x00, 0x00, 0x00


//--------------------- .nv.info._Z25multi_tensor_apply_kernelI18TensorListMetadataILi2EE16MaybeCastFunctorILi2EhhEJEEvlPViT_T0_DpT1_ --------------------------
	.section	.nv.info._Z25multi_tensor_apply_kernelI18TensorListMetadataILi2EE16MaybeCastFunctorILi2EhhEJEEvlPViT_T0_DpT1_,"",@"SHT_CUDA_INFO"
	.sectionflags	@""
	.align	4


	//----- nvinfo : EIATTR_CUDA_API_VERSION
	.align		4
        /*0000*/ 	.byte	0x04, 0x37
        /*0002*/ 	.short	(.L_213 - .L_212)
.L_212:
        /*0004*/ 	.word	0x00000082


	//----- nvinfo : EIATTR_KPARAM_INFO
	.align		4
.L_213:
        /*0008*/ 	.byte	0x04, 0x17
        /*000a*/ 	.short	(.L_215 - .L_214)
.L_214:
        /*000c*/ 	.word	0x00000000
        /*0010*/ 	.short	0x0003
        /*0012*/ 	.short	0x0c58
        /*0014*/ 	.byte	0x00, 0xf0, 0x05, 0x00


	//----- nvinfo : EIATTR_KPARAM_INFO
	.align		4
.L_215:
        /*0018*/ 	.byte	0x04, 0x17
        /*001a*/ 	.short	(.L_217 - .L_216)
.L_216:
        /*001c*/ 	.word	0x00000000
        /*0020*/ 	.short	0x0002
        /*0022*/ 	.short	0x0010
        /*0024*/ 	.byte	0x00, 0xf0, 0x21, 0x31


	//----- nvinfo : EIATTR_KPARAM_INFO
	.align		4
.L_217:
        /*0028*/ 	.byte	0x04, 0x17
        /*002a*/ 	.short	(.L_219 - .L_218)
.L_218:
        /*002c*/ 	.word	0x00000000
        /*0030*/ 	.short	0x0001
        /*0032*/ 	.short	0x0008
        /*0034*/ 	.byte	0x00, 0xf0, 0x21, 0x00


	//----- nvinfo : EIATTR_KPARAM_INFO
	.align		4
.L_219:
        /*0038*/ 	.byte	0x04, 0x17
        /*003a*/ 	.short	(.L_221 - .L_220)
.L_220:
        /*003c*/ 	.word	0x00000000
        /*0040*/ 	.short	0x0000
        /*0042*/ 	.short	0x0000
        /*0044*/ 	.byte	0x00, 0xf0, 0x21, 0x00


	//----- nvinfo : EIATTR_SPARSE_MMA_MASK
	.align		4
.L_221:
        /*0048*/ 	.byte	0x03, 0x50
        /*004a*/ 	.short	0x0000


	//----- nvinfo : EIATTR_MAXREG_COUNT
	.align		4
        /*004c*/ 	.byte	0x03, 0x1b
        /*004e*/ 	.short	0x00ff


	//----- nvinfo : EIATTR_MERCURY_ISA_VERSION
	.align		4
        /*0050*/ 	.byte	0x03, 0x5f
        /*0052*/ 	.short	0x0101


	//----- nvinfo : EIATTR_EXIT_INSTR_OFFSETS
	.align		4
        /*0054*/ 	.byte	0x04, 0x1c
        /*0056*/ 	.short	(.L_223 - .L_222)


	//   ....[0]....
.L_222:
        /*0058*/ 	.word	0x00000090


	//   ....[1]....
        /*005c*/ 	.word	0x00000160


	//   ....[2]....
        /*0060*/ 	.word	0x000004c0


	//----- nvinfo : EIATTR_CBANK_PARAM_SIZE
	.align		4
.L_223:
        /*0064*/ 	.byte	0x03, 0x19
        /*0066*/ 	.short	0x0c59


	//----- nvinfo : EIATTR_PARAM_CBANK
	.align		4
        /*0068*/ 	.byte	0x04, 0x0a
        /*006a*/ 	.short	(.L_225 - .L_224)
	.align		4
.L_224:
        /*006c*/ 	.word	index@(.nv.constant0._Z25multi_tensor_apply_kernelI18TensorListMetadataILi2EE16MaybeCastFunctorILi2EhhEJEEvlPViT_T0_DpT1_)
        /*0070*/ 	.short	0x0210
        /*0072*/ 	.short	0x0c59


	//----- nvinfo : EIATTR_SW_WAR
	.align		4
.L_225:
        /*0074*/ 	.byte	0x04, 0x36
        /*0076*/ 	.short	(.L_227 - .L_226)
.L_226:
        /*0078*/ 	.word	0x00000008
.L_227:


//--------------------- .nv.info._Z25multi_tensor_apply_kernelI18TensorListMetadataILi2EE16MaybeCastFunctorILi2EhN3c104HalfEEJEEvlPViT_T0_DpT1_ --------------------------
	.section	.nv.info._Z25multi_tensor_apply_kernelI18TensorListMetadataILi2EE16MaybeCastFunctorILi2EhN3c104HalfEEJEEvlPViT_T0_DpT1_,"",@"SHT_CUDA_INFO"
	.sectionflags	@""
	.align	4


	//----- nvinfo : EIATTR_CUDA_API_VERSION
	.align		4
        /*0000*/ 	.byte	0x04, 0x37
        /*0002*/ 	.short	(.L_229 - .L_228)
.L_228:
        /*0004*/ 	.word	0x00000082


	//----- nvinfo : EIATTR_KPARAM_INFO
	.align		4
.L_229:
        /*0008*/ 	.byte	0x04, 0x17
        /*000a*/ 	.short	(.L_231 - .L_230)
.L_230:
        /*000c*/ 	.word	0x00000000
        /*0010*/ 	.short	0x0003
        /*0012*/ 	.short	0x0c58
        /*0014*/ 	.byte	0x00, 0xf0, 0x05, 0x00


	//----- nvinfo : EIATTR_KPARAM_INFO
	.align		4
.L_231:
        /*0018*/ 	.byte	0x04, 0x17
        /*001a*/ 	.short	(.L_233 - .L_232)
.L_232:
        /*001c*/ 	.word	0x00000000
        /*0020*/ 	.short	0x0002
        /*0022*/ 	.short	0x0010
        /*0024*/ 	.byte	0x00, 0xf0, 0x21, 0x31


	//----- nvinfo : EIATTR_KPARAM_INFO
	.align		4
.L_233:
        /*0028*/ 	.byte	0x04, 0x17
        /*002a*/ 	.short	(.L_235 - .L_234)
.L_234:
        /*002c*/ 	.word	0x00000000
        /*0030*/ 	.short	0x0001
        /*0032*/ 	.short	0x0008
        /*0034*/ 	.byte	0x00, 0xf0, 0x21, 0x00


	//----- nvinfo : EIATTR_KPARAM_INFO
	.align		4
.L_235:
        /*0038*/ 	.byte	0x04, 0x17
        /*003a*/ 	.short	(.L_237 - .L_236)
.L_236:
        /*003c*/ 	.word	0x00000000
        /*0040*/ 	.short	0x0000
        /*0042*/ 	.short	0x0000
        /*0044*/ 	.byte	0x00, 0xf0, 0x21, 0x00


	//----- nvinfo : EIATTR_SPARSE_MMA_MASK
	.align		4
.L_237:
        /*0048*/ 	.byte	0x03, 0x50
        /*004a*/ 	.short	0x0000


	//----- nvinfo : EIATTR_MAXREG_COUNT
	.align		4
        /*004c*/ 	.byte	0x03, 0x1b
        /*004e*/ 	.short	0x00ff


	//----- nvinfo : EIATTR_MERCURY_ISA_VERSION
	.align		4
        /*0050*/ 	.byte	0x03, 0x5f
        /*0052*/ 	.short	0x0101


	//----- nvinfo : EIATTR_EXIT_INSTR_OFFSETS
	.align		4
        /*0054*/ 	.byte	0x04, 0x1c
        /*0056*/ 	.short	(.L_239 - .L_238)


	//   ....[0]....
.L_238:
        /*0058*/ 	.word	0x00000090


	//   ....[1]....
        /*005c*/ 	.word	0x00000160


	//   ....[2]....
        /*0060*/ 	.word	0x00000540


	//----- nvinfo : EIATTR_CBANK_PARAM_SIZE
	.align		4
.L_239:
        /*0064*/ 	.byte	0x03, 0x19
        /*0066*/ 	.short	0x0c59


	//----- nvinfo : EIATTR_PARAM_CBANK
	.align		4
        /*0068*/ 	.byte	0x04, 0x0a
        /*006a*/ 	.short	(.L_241 - .L_240)
	.align		4
.L_240:
        /*006c*/ 	.word	index@(.nv.constant0._Z25multi_tensor_apply_kernelI18TensorListMetadataILi2EE16MaybeCastFunctorILi2EhN3c104HalfEEJEEvlPViT_T0_DpT1_)
        /*0070*/ 	.short	0x0210
        /*0072*/ 	.short	0x0c59


	//----- nvinfo : EIATTR_SW_WAR
	.align		4
.L_241:
        /*0074*/ 	.byte	0x04, 0x36
        /*0076*/ 	.short	(.L_243 - .L_242)
.L_242:
        /*0078*/ 	.word	0x00000008
.L_243:


//--------------------- .nv.info._Z25multi_tensor_apply_kernelI18TensorListMetadataILi2EE16MaybeCastFunctorILi2EhfEJEEvlPViT_T0_DpT1_ --------------------------
	.section	.nv.info._Z25multi_tensor_apply_kernelI18TensorListMetadataILi2EE16MaybeCastFunctorILi2EhfEJEEvlPViT_T0_DpT1_,"",@"SHT_CUDA_INFO"
	.sectionflags	@""
	.align	4


	//----- nvinfo : EIATTR_CUDA_API_VERSION
	.align		4
        /*0000*/ 	.byte	0x04, 0x37
        /*0002*/ 	.short	(.L_245 - .L_244)
.L_244:
        /*0004*/ 	.word	0x00000082


	//----- nvinfo : EIATTR_KPARAM_INFO
	.align		4
.L_245:
        /*0008*/ 	.byte	0x04, 0x17
        /*000a*/ 	.short	(.L_247 - .L_246)
.L_246:
        /*000c*/ 	.word	0x00000000
        /*0010*/ 	.short	0x0003
        /*0012*/ 	.short	0x0c58
        /*0014*/ 	.byte	0x00, 0xf0, 0x05, 0x00


	//----- nvinfo : EIATTR_KPARAM_INFO
	.align		4
.L_247:
        /*0018*/ 	.byte	0x04, 0x17
        /*001a*/ 	.short	(.L_249 - .L_248)
.L_248:
        /*001c*/ 	.word	0x00000000
        /*0020*/ 	.short	0x0002
        /*0022*/ 	.short	0x0010
        /*0024*/ 	.byte	0x00, 0xf0, 0x21, 0x31


	//----- nvinfo : EIATTR_KPARAM_INFO
	.align		4
.L_249:
        /*0028*/ 	.byte	0x04, 0x17
        /*002a*/ 	.short	(.L_251 - .L_250)
.L_250:
        /*002c*/ 	.word	0x00000000
        /*0030*/ 	.short	0x0001
        /*0032*/ 	.short	0x0008
        /*0034*/ 	.byte	0x00, 0xf0, 0x21, 0x00


	//----- nvinfo : EIATTR_KPARAM_INFO
	.align		4
.L_251:
        /*0038*/ 	.byte	0x04, 0x17
        /*003a*/ 	.short	(.L_253 - .L_252)
.L_252:
        /*003c*/ 	.word	0x00000000
        /*0040*/ 	.short	0x0000
        /*0042*/ 	.short	0x0000
        /*0044*/ 	.byte	0x00, 0xf0, 0x21, 0x00


	//----- nvinfo : EIATTR_SPARSE_MMA_MASK
	.align		4
.L_253:
        /*0048*/ 	.byte	0x03, 0x50
        /*004a*/ 	.short	0x0000


	//----- nvinfo : EIATTR_MAXREG_COUNT
	.align		4
        /*004c*/ 	.byte	0x03, 0x1b
        /*004e*/ 	.short	0x00ff


	//----- nvinfo : EIATTR_MERCURY_ISA_VERSION
	.align		4
        /*0050*/ 	.byte	0x03, 0x5f
        /*0052*/ 	.short	0x0101


	//----- nvinfo : EIATTR_EXIT_INSTR_OFFSETS
	.align		4
        /*0054*/ 	.byte	0x04, 0x1c
        /*0056*/ 	.short	(.L_255 - .L_254)


	//   ....[0]....
.L_254:
        /*0058*/ 	.word	0x00000090


	//   ....[1]....
        /*005c*/ 	.word	0x00000160


	//   ....[2]....
        /*0060*/ 	.word	0x00000580


	//----- nvinfo : EIATTR_CBANK_PARAM_SIZE
	.align		4
.L_255:
        /*0064*/ 	.byte	0x03, 0x19
        /*0066*/ 	.short	0x0c59


	//----- nvinfo : EIATTR_PARAM_CBANK
	.align		4
        /*0068*/ 	.byte	0x04, 0x0a
        /*006a*/ 	.short	(.L_257 - .L_256)
	.align		4
.L_256:
        /*006c*/ 	.word	index@(.nv.constant0._Z25multi_tensor_apply_kernelI18TensorListMetadataILi2EE16MaybeCastFunctorILi2EhfEJEEvlPViT_T0_DpT1_)
        /*0070*/ 	.short	0x0210
        /*0072*/ 	.short	0x0c59


	//----- nvinfo : EIATTR_SW_WAR
	.align		4
.L_257:
        /*0074*/ 	.byte	0x04, 0x36
        /*0076*/ 	.short	(.L_259 - .L_258)
.L_258:
        /*0078*/ 	.word	0x00000008
.L_259:


//--------------------- .nv.info._Z25multi_tensor_apply_kernelI18TensorListMetadataILi2EE16MaybeCastFunctorILi2EN3c104HalfEhEJEEvlPViT_T0_DpT1_ --------------------------
	.section	.nv.info._Z25multi_tensor_apply_kernelI18TensorListMetadataILi2EE16MaybeCastFunctorILi2EN3c104HalfEhEJEEvlPViT_T0_DpT1_,"",@"SHT_CUDA_INFO"
	.sectionflags	@""
	.align	4


	//----- nvinfo : EIATTR_CUDA_API_VERSION
	.align		4
        /*0000*/ 	.byte	0x04, 0x37
        /*0002*/ 	.short	(.L_261 - .L_260)
.L_260:
        /*0004*/ 	.word	0x00000082


	//----- nvinfo : EIATTR_KPARAM_INFO
	.align		4
.L_261:
        /*0008*/ 	.byte	0x04, 0x17
        /*000a*/ 	.short	(.L_263 - .L_262)
.L_262:
        /*000c*/ 	.word	0x00000000
        /*0010*/ 	.short	0x0003
        /*0012*/ 	.short	0x0c58
        /*0014*/ 	.byte	0x00, 0xf0, 0x05, 0x00


	//----- nvinfo : EIATTR_KPARAM_INFO
	.align		4
.L_263:
        /*0018*/ 	.byte	0x04, 0x17
        /*001a*/ 	.short	(.L_265 - .L_264)
.L_264:
        /*001c*/ 	.word	0x00000000
        /*0020*/ 	.short	0x0002
        /*0022*/ 	.short	0x0010
        /*0024*/ 	.byte	0x00, 0xf0, 0x21, 0x31


	//----- nvinfo : EIATTR_KPARAM_INFO
	.align		4
.L_265:
        /*0028*/ 	.byte	0x04, 0x17
        /*002a*/ 	.short	(.L_267 - .L_266)
.L_266:
        /*002c*/ 	.word	0x00000000
        /*0030*/ 	.short	0x0001
        /*0032*/ 	.short	0x0008
        /*0034*/ 	.byte	0x00, 0xf0, 0x21, 0x00


	//----- nvinfo : EIATTR_KPARAM_INFO
	.align		4
.L_267:
        /*0038*/ 	.byte	0x04, 0x17
        /*003a*/ 	.short	(.L_269 - .L_268)
.L_268:
        /*003c*/ 	.word	0x00000000
        /*0040*/ 	.short	0x0000
        /*0042*/ 	.short	0x0000
        /*0044*/ 	.byte	0x00, 0xf0, 0x21, 0x00


	//----- nvinfo : EIATTR_SPARSE_MMA_MASK
	.align		4
.L_269:
        /*0048*/ 	.byte	0x03, 0x50
        /*004a*/ 	.short	0x0000


	//----- nvinfo : EIATTR_MAXREG_COUNT
	.align		4
        /*004c*/ 	.byte	0x03, 0x1b
        /*004e*/ 	.short	0x00ff


	//----- nvinfo : EIATTR_MERCURY_ISA_VERSION
	.align		4
        /*0050*/ 	.byte	0x03, 0x5f
        /*0052*/ 	.short	0x0101


	//----- nvinfo : EIATTR_EXIT_INSTR_OFFSETS
	.align		4
        /*0054*/ 	.byte	0x04, 0x1c
        /*0056*/ 	.short	(.L_271 - .L_270)


	//   ....[0]....
.L_270:
        /*0058*/ 	.word	0x00000090


	//   ....[1]....
        /*005c*/ 	.word	0x00000160


	//   ....[2]....
        /*0060*/ 	.word	0x00000640


	//----- nvinfo : EIATTR_CBANK_PARAM_SIZE
	.align		4
.L_271:
        /*0064*/ 	.byte	0x03, 0x19
        /*0066*/ 	.short	0x0c59


	//----- nvinfo : EIATTR_PARAM_CBANK
	.align		4
        /*0068*/ 	.byte	0x04, 0x0a
        /*006a*/ 	.short	(.L_273 - .L_272)
	.align		4
.L_272:
        /*006c*/ 	.word	index@(.nv.constant0._Z25multi_tensor_apply_kernelI18TensorListMetadataILi2EE16MaybeCastFunctorILi2EN3c104HalfEhEJEEvlPViT_T0_DpT1_)
        /*0070*/ 	.short	0x0210
        /*0072*/ 	.short	0x0c59


	//----- nvinfo : EIATTR_SW_WAR
	.align		4
.L_273:
        /*0074*/ 	.byte	0x04, 0x36
        /*0076*/ 	.short	(.L_275 - .L_274)
.L_274:
        /*0078*/ 	.word	0x00000008
.L_275:


//--------------------- .nv.info._Z25multi_tensor_apply_kernelI18TensorListMetadataILi2EE16MaybeCastFunctorILi2EN3c104HalfES4_EJEEvlPViT_T0_DpT1_ --------------------------
	.section	.nv.info._Z25multi_tensor_apply_kernelI18TensorListMetadataILi2EE16MaybeCastFunctorILi2EN3c104HalfES4_EJEEvlPViT_T0_DpT1_,"",@"SHT_CUDA_INFO"
	.sectionflags	@""
	.align	4


	//----- nvinfo : EIATTR_CUDA_API_VERSION
	.align		4
        /*0000*/ 	.byte	0x04, 0x37
        /*0002*/ 	.short	(.L_277 - .L_276)
.L_276:
        /*0004*/ 	.word	0x00000082


	//----- nvinfo : EIATTR_KPARAM_INFO
	.align		4
.L_277:
        /*0008*/ 	.byte	0x04, 0x17
        /*000a*/ 	.short	(.L_279 - .L_278)
.L_278:
        /*000c*/ 	.word	0x00000000
        /*0010*/ 	.short	0x0003
        /*0012*/ 	.short	0x0c58
        /*0014*/ 	.byte	0x00, 0xf0, 0x05, 0x00


	//----- nvinfo : EIATTR_KPARAM_INFO
	.align		4
.L_279:
        /*0018*/ 	.byte	0x04, 0x17
        /*001a*/ 	.short	(.L_281 - .L_280)
.L_280:
        /*001c*/ 	.word	0x00000000
        /*0020*/ 	.short	0x0002
        /*0022*/ 	.short	0x0010
        /*0024*/ 	.byte	0x00, 0xf0, 0x21, 0x31


	//----- nvinfo : EIATTR_KPARAM_INFO
	.align		4
.L_281:
        /*0028*/ 	.byte	0x04, 0x17
        /*002a*/ 	.short	(.L_283 - .L_282)
.L_282:
        /*002c*/ 	.word	0x00000000
        /*0030*/ 	.short	0x0001
        /*0032*/ 	.short	0x0008
        /*0034*/ 	.byte	0x00, 0xf0, 0x21, 0x00


	//----- nvinfo : EIATTR_KPARAM_INFO
	.align		4
.L_283:
        /*0038*/ 	.byte	0x04, 0x17
        /*003a*/ 	.short	(.L_285 - .L_284)
.L_284:
        /*003c*/ 	.word	0x00000000
        /*0040*/ 	.short	0x0000
        /*0042*/ 	.short	0x0000
        /*0044*/ 	.byte	0x00, 0xf0, 0x21, 0x00


	//----- nvinfo : EIATTR_SPARSE_MMA_MASK
	.align		4
.L_285:
        /*0048*/ 	.byte	0x03, 0x50
        /*004a*/ 	.short	0x0000


	//----- nvinfo : EIATTR_MAXREG_COUNT
	.align		4
        /*004c*/ 	.byte	0x03, 0x1b
        /*004e*/ 	.short	0x00ff


	//----- nvinfo : EIATTR_MERCURY_ISA_VERSION
	.align		4
        /*0050*/ 	.byte	0x03, 0x5f
        /*0052*/ 	.short	0x0101


	//----- nvinfo : EIATTR_EXIT_INSTR_OFFSETS
	.align		4
        /*0054*/ 	.byte	0x04, 0x1c
        /*0056*/ 	.short	(.L_287 - .L_286)


	//   ....[0]....
.L_286:
        /*0058*/ 	.word	0x00000090


	//   ....[1]....
        /*005c*/ 	.word	0x00000160


	//   ....[2]....
        /*0060*/ 	.word	0x00000540


	//----- nvinfo : EIATTR_CBANK_PARAM_SIZE
	.align		4
.L_287:
        /*0064*/ 	.byte	0x03, 0x19
        /*0066*/ 	.short	0x0c59


	//----- nvinfo : EIATTR_PARAM_CBANK
	.align		4
        /*0068*/ 	.byte	0x04, 0x0a
        /*006a*/ 	.short	(.L_289 - .L_288)
	.align		4
.L_288:
        /*006c*/ 	.word	index@(.nv.constant0._Z25multi_tensor_apply_kernelI18TensorListMetadataILi2EE16MaybeCastFunctorILi2EN3c104HalfES4_EJEEvlPViT_T0_DpT1_)
        /*0070*/ 	.short	0x0210
        /*0072*/ 	.short	0x0c59


	//----- nvinfo : EIATTR_SW_WAR
	.align		4
.L_289:
        /*0074*/ 	.byte	0x04, 0x36
        /*0076*/ 	.short	(.L_291 - .L_290)
.L_290:
        /*0078*/ 	.word	0x00000008
.L_291:


//--------------------- .nv.info._Z25multi_tensor_apply_kernelI18TensorListMetadataILi2EE16MaybeCastFunctorILi2EN3c104HalfEfEJEEvlPViT_T0_DpT1_ --------------------------
	.section	.nv.info._Z25multi_tensor_apply_kernelI18TensorListMetadataILi2EE16MaybeCastFunctorILi2EN3c104HalfEfEJEEvlPViT_T0_DpT1_,"",@"SHT_CUDA_INFO"
	.sectionflags	@""
	.align	4


	//----- nvinfo : EIATTR_CUDA_API_VERSION
	.align		4
        /*0000*/ 	.byte	0x04, 0x37
        /*0002*/ 	.short	(.L_293 - .L_292)
.L_292:
        /*0004*/ 	.word	0x00000082


	//----- nvinfo : EIATTR_KPARAM_INFO
	.align		4
.L_293:
        /*0008*/ 	.byte	0x04, 0x17
        /*000a*/ 	.short	(.L_295 - .L_294)
.L_294:
        /*000c*/ 	.word	0x00000000
        /*0010*/ 	.short	0x0003
        /*0012*/ 	.short	0x0c58
        /*0014*/ 	.byte	0x00, 0xf0, 0x05, 0x00


	//----- nvinfo : EIATTR_KPARAM_INFO
	.align		4
.L_295:
        /*0018*/ 	.byte	0x04, 0x17
        /*001a*/ 	.short	(.L_297 - .L_296)
.L_296:
        /*001c*/ 	.word	0x00000000
        /*0020*/ 	.short	0x0002
        /*0022*/ 	.short	0x0010
        /*0024*/ 	.byte	0x00, 0xf0, 0x21, 0x31


	//----- nvinfo : EIATTR_KPARAM_INFO
	.align		4
.L_297:
        /*0028*/ 	.byte	0x04, 0x17
        /*002a*/ 	.short	(.L_299 - .L_298)
.L_298:
        /*002c*/ 	.word	0x00000000
        /*0030*/ 	.short	0x0001
        /*0032*/ 	.short	0x0008
        /*0034*/ 	.byte	0x00, 0xf0, 0x21, 0x00


	//----- nvinfo : EIATTR_KPARAM_INFO
	.align		4
.L_299:
        /*0038*/ 	.byte	0x04, 0x17
        /*003a*/ 	.short	(.L_301 - .L_300)
.L_300:
        /*003c*/ 	.word	0x00000000
        /*0040*/ 	.short	0x0000
        /*0042*/ 	.short	0x0000
        /*0044*/ 	.byte	0x00, 0xf0, 0x21, 0x00


	//----- nvinfo : EIATTR_SPARSE_MMA_MASK
	.align		4
.L_301:
        /*0048*/ 	.byte	0x03, 0x50
        /*004a*/ 	.short	0x0000


	//----- nvinfo : EIATTR_MAXREG_COUNT
	.align		4
        /*004c*/ 	.byte	0x03, 0x1b
        /*004e*/ 	.short	0x00ff


	//----- nvinfo : EIATTR_MERCURY_ISA_VERSION
	.align		4
        /*0050*/ 	.byte	0x03, 0x5f
        /*0052*/ 	.short	0x0101


	//----- nvinfo : EIATTR_EXIT_INSTR_OFFSETS
	.align		4
        /*0054*/ 	.byte	0x04, 0x1c
        /*0056*/ 	.short	(.L_303 - .L_302)


	//   ....[0]....
.L_302:
        /*0058*/ 	.word	0x00000090


	//   ....[1]....
        /*005c*/ 	.word	0x00000160


	//   ....[2]....
        /*0060*/ 	.word	0x00000580


	//----- nvinfo : EIATTR_CBANK_PARAM_SIZE
	.align		4
.L_303:
        /*0064*/ 	.byte	0x03, 0x19
        /*0066*/ 	.short	0x0c59


	//----- nvinfo : EIATTR_PARAM_CBANK
	.align		4
        /*0068*/ 	.byte	0x04, 0x0a
        /*006a*/ 	.short	(.L_305 - .L_304)
	.align		4
.L_304:
        /*006c*/ 	.word	index@(.nv.constant0._Z25multi_tensor_apply_kernelI18TensorListMetadataILi2EE16MaybeCastFunctorILi2EN3c104HalfEfEJEEvlPViT_T0_DpT1_)
        /*0070*/ 	.short	0x0210
        /*0072*/ 	.short	0x0c59


	//----- nvinfo : EIATTR_SW_WAR
	.align		4
.L_305:
        /*0074*/ 	.byte	0x04, 0x36
        /*0076*/ 	.short	(.L_307 - .L_306)
.L_306:
        /*0078*/ 	.word	0x00000008
.L_307:


//--------------------- .nv.info._Z25multi_tensor_apply_kernelI18TensorListMetadataILi2EE16MaybeCastFunctorILi2EfhEJEEvlPViT_T0_DpT1_ --------------------------
	.section	.nv.info._Z25multi_tensor_apply_kernelI18TensorListMetadataILi2EE16MaybeCastFunctorILi2EfhEJEEvlPViT_T0_DpT1_,"",@"SHT_CUDA_INFO"
	.sectionflags	@""
	.align	4


	//----- nvinfo : EIATTR_CUDA_API_VERSION
	.align		4
        /*0000*/ 	.byte	0x04, 0x37
        /*0002*/ 	.short	(.L_309 - .L_308)
.L_308:
        /*0004*/ 	.word	0x00000082


	//----- nvinfo : EIATTR_KPARAM_INFO
	.align		4
.L_309:
        /*0008*/ 	.byte	0x04, 0x17
        /*000a*/ 	.short	(.L_311 - .L_310)
.L_310:
        /*000c*/ 	.word	0x00000000
        /*0010*/ 	.short	0x0003
        /*0012*/ 	.short	0x0c58
        /*0014*/ 	.byte	0x00, 0xf0, 0x05, 0x00


	//----- nvinfo : EIATTR_KPARAM_INFO
	.align		4
.L_311:
        /*0018*/ 	.byte	0x04, 0x17
        /*001a*/ 	.short	(.L_313 - .L_312)
.L_312:
        /*001c*/ 	.word	0x00000000
        /*0020*/ 	.short	0x0002
        /*0022*/ 	.short	0x0010
        /*0024*/ 	.byte	0x00, 0xf0, 0x21, 0x31


	//----- nvinfo : EIATTR_KPARAM_INFO
	.align		4
.L_313:
        /*0028*/ 	.byte	0x04, 0x17
        /*002a*/ 	.short	(.L_315 - .L_314)
.L_314:
        /*002c*/ 	.word	0x00000000
        /*0030*/ 	.short	0x0001
        /*0032*/ 	.short	0x0008
        /*0034*/ 	.byte	0x00, 0xf0, 0x21, 0x00


	//----- nvinfo : EIATTR_KPARAM_INFO
	.align		4
.L_315:
        /*0038*/ 	.byte	0x04, 0x17
        /*003a*/ 	.short	(.L_317 - .L_316)
.L_316:
        /*003c*/ 	.word	0x00000000
        /*0040*/ 	.short	0x0000
        /*0042*/ 	.short	0x0000
        /*0044*/ 	.byte	0x00, 0xf0, 0x21, 0x00


	//----- nvinfo : EIATTR_SPARSE_MMA_MASK
	.align		4
.L_317:
        /*0048*/ 	.byte	0x03, 0x50
        /*004a*/ 	.short	0x0000


	//----- nvinfo : EIATTR_MAXREG_COUNT
	.align		4
        /*004c*/ 	.byte	0x03, 0x1b
        /*004e*/ 	.short	0x00ff


	//----- nvinfo : EIATTR_MERCURY_ISA_VERSION
	.align		4
        /*0050*/ 	.byte	0x03, 0x5f
        /*0052*/ 	.short	0x0101


	//----- nvinfo : EIATTR_EXIT_INSTR_OFFSETS
	.align		4
        /*0054*/ 	.byte	0x04, 0x1c
        /*0056*/ 	.short	(.L_319 - .L_318)


	//   ....[0]....
.L_318:
        /*0058*/ 	.word	0x00000090


	//   ....[1]....
        /*005c*/ 	.word	0x00000160


	//   ....[2]....
        /*0060*/ 	.word	0x00000600


	//----- nvinfo : EIATTR_CBANK_PARAM_SIZE
	.align		4
.L_319:
        /*0064*/ 	.byte	0x03, 0x19
        /*0066*/ 	.short	0x0c59


	//----- nvinfo : EIATTR_PARAM_CBANK
	.align		4
        /*0068*/ 	.byte	0x04, 0x0a
        /*006a*/ 	.short	(.L_321 - .L_320)
	.align		4
.L_320:
        /*006c*/ 	.word	index@(.nv.constant0._Z25multi_tensor_apply_kernelI18TensorListMetadataILi2EE16MaybeCastFunctorILi2EfhEJEEvlPViT_T0_DpT1_)
        /*0070*/ 	.short	0x0210
        /*0072*/ 	.short	0x0c59


	//----- nvinfo : EIATTR_SW_WAR
	.align		4
.L_321:
        /*0074*/ 	.byte	0x04, 0x36
        /*0076*/ 	.short	(.L_323 - .L_322)
.L_322:
        /*0078*/ 	.word	0x00000008
.L_323:


//--------------------- .nv.info._Z25multi_tensor_apply_kernelI18TensorListMetadataILi2EE16MaybeCastFunctorILi2EfN3c104HalfEEJEEvlPViT_T0_DpT1_ --------------------------
	.section	.nv.info._Z25multi_tensor_apply_kernelI18TensorListMetadataILi2EE16MaybeCastFunctorILi2EfN3c104HalfEEJEEvlPViT_T0_DpT1_,"",@"SHT_CUDA_INFO"
	.sectionflags	@""
	.align	4


	//----- nvinfo : EIATTR_CUDA_API_VERSION
	.align		4
        /*0000*/ 	.byte	0x04, 0x37
        /*0002*/ 	.short	(.L_325 - .L_324)
.L_324:
        /*0004*/ 	.word	0x00000082


	//----- nvinfo : EIATTR_KPARAM_INFO
	.align		4
.L_325:
        /*0008*/ 	.byte	0x04, 0x17
        /*000a*/ 	.short	(.L_327 - .L_326)
.L_326:
        /*000c*/ 	.word	0x00000000
        /*0010*/ 	.short	0x0003
        /*0012*/ 	.short	0x0c58
        /*0014*/ 	.byte	0x00, 0xf0, 0x05, 0x00


	//----- nvinfo : EIATTR_KPARAM_INFO
	.align		4
.L_327:
        /*0018*/ 	.byte	0x04, 0x17
        /*001a*/ 	.short	(.L_329 - .L_328)
.L_328:
        /*001c*/ 	.word	0x00000000
        /*0020*/ 	.short	0x0002
        /*0022*/ 	.short	0x0010
        /*0024*/ 	.byte	0x00, 0xf0, 0x21, 0x31


	//----- nvinfo : EIATTR_KPARAM_INFO
	.align		4
.L_329:
        /*0028*/ 	.byte	0x04, 0x17
        /*002a*/ 	.short	(.L_331 - .L_330)
.L_330:
        /*002c*/ 	.word	0x00000000
        /*0030*/ 	.short	0x0001
        /*0032*/ 	.short	0x0008
        /*0034*/ 	.byte	0x00, 0xf0, 0x21, 0x00


	//----- nvinfo : EIATTR_KPARAM_INFO
	.align		4
.L_331:
        /*0038*/ 	.byte	0x04, 0x17
        /*003a*/ 	.short	(.L_333 - .L_332)
.L_332:
        /*003c*/ 	.word	0x00000000
        /*0040*/ 	.short	0x0000
        /*0042*/ 	.short	0x0000
        /*0044*/ 	.byte	0x00, 0xf0, 0x21, 0x00


	//----- nvinfo : EIATTR_SPARSE_MMA_MASK
	.align		4
.L_333:
        /*0048*/ 	.byte	0x03, 0x50
        /*004a*/ 	.short	0x0000


	//----- nvinfo : EIATTR_MAXREG_COUNT
	.align		4
        /*004c*/ 	.byte	0x03, 0x1b
        /*004e*/ 	.short	0x00ff


	//----- nvinfo : EIATTR_MERCURY_ISA_VERSION
	.align		4
        /*0050*/ 	.byte	0x03, 0x5f
        /*0052*/ 	.short	0x0101


	//----- nvinfo : EIATTR_EXIT_INSTR_OFFSETS
	.align		4
        /*0054*/ 	.byte	0x04, 0x1c
        /*0056*/ 	.short	(.L_335 - .L_334)


	//   ....[0]....
.L_334:
        /*0058*/ 	.word	0x00000090


	//   ....[1]....
        /*005c*/ 	.word	0x00000160


	//   ....[2]....
        /*0060*/ 	.word	0x00000580


	//----- nvinfo : EIATTR_CBANK_PARAM_SIZE
	.align		4
.L_335:
        /*0064*/ 	.byte	0x03, 0x19
        /*0066*/ 	.short	0x0c59


	//----- nvinfo : EIATTR_PARAM_CBANK
	.align		4
        /*0068*/ 	.byte	0x04, 0x0a
        /*006a*/ 	.short	(.L_337 - .L_336)
	.align		4
.L_336:
        /*006c*/ 	.word	index@(.nv.constant0._Z25multi_tensor_apply_kernelI18TensorListMetadataILi2EE16MaybeCastFunctorILi2EfN3c104HalfEEJEEvlPViT_T0_DpT1_)
        /*0070*/ 	.short	0x0210
        /*0072*/ 	.short	0x0c59


	//----- nvinfo : EIATTR_SW_WAR
	.align		4
.L_337:
        /*0074*/ 	.byte	0x04, 0x36
        /*0076*/ 	.short	(.L_339 - .L_338)
.L_338:
        /*0078*/ 	.word	0x00000008
.L_339:


//--------------------- .nv.info._Z25multi_tensor_apply_kernelI18TensorListMetadataILi2EE16MaybeCastFunctorILi2EffEJEEvlPViT_T0_DpT1_ --------------------------
	.section	.nv.info._Z25multi_tensor_apply_kernelI18TensorListMetadataILi2EE16MaybeCastFunctorILi2EffEJEEvlPViT_T0_DpT1_,"",@"SHT_CUDA_INFO"
	.sectionflags	@""
	.align	4


	//----- nvinfo : EIATTR_CUDA_API_VERSION
	.align		4
        /*0000*/ 	.byte	0x04, 0x37
        /*0002*/ 	.short	(.L_341 - .L_340)
.L_340:
        /*0004*/ 	.word	0x00000082


	//----- nvinfo : EIATTR_KPARAM_INFO
	.align		4
.L_341:
        /*0008*/ 	.byte	0x04, 0x17
        /*000a*/ 	.short	(.L_343 - .L_342)
.L_342:
        /*000c*/ 	.word	0x00000000
        /*0010*/ 	.short	0x0003
        /*0012*/ 	.short	0x0c58
        /*0014*/ 	.byte	0x00, 0xf0, 0x05, 0x00


	//----- nvinfo : EIATTR_KPARAM_INFO
	.align		4
.L_343:
        /*0018*/ 	.byte	0x04, 0x17
        /*001a*/ 	.short	(.L_345 - .L_344)
.L_344:
        /*001c*/ 	.word	0x00000000
        /*0020*/ 	.short	0x0002
        /*0022*/ 	.short	0x0010
        /*0024*/ 	.byte	0x00, 0xf0, 0x21, 0x31


	//----- nvinfo : EIATTR_KPARAM_INFO
	.align		4
.L_345:
        /*0028*/ 	.byte	0x04, 0x17
        /*002a*/ 	.short	(.L_347 - .L_346)
.L_346:
        /*002c*/ 	.word	0x00000000
        /*0030*/ 	.short	0x0001
        /*0032*/ 	.short	0x0008
        /*0034*/ 	.byte	0x00, 0xf0, 0x21, 0x00


	//----- nvinfo : EIATTR_KPARAM_INFO
	.align		4
.L_347:
        /*0038*/ 	.byte	0x04, 0x17
        /*003a*/ 	.short	(.L_349 - .L_348)
.L_348:
        /*003c*/ 	.word	0x00000000
        /*0040*/ 	.short	0x0000
        /*0042*/ 	.short	0x0000
        /*0044*/ 	.byte	0x00, 0xf0, 0x21, 0x00


	//----- nvinfo : EIATTR_SPARSE_MMA_MASK
	.align		4
.L_349:
        /*0048*/ 	.byte	0x03, 0x50
        /*004a*/ 	.short	0x0000


	//----- nvinfo : EIATTR_MAXREG_COUNT
	.align		4
        /*004c*/ 	.byte	0x03, 0x1b
        /*004e*/ 	.short	0x00ff


	//----- nvinfo : EIATTR_MERCURY_ISA_VERSION
	.align		4
        /*0050*/ 	.byte	0x03, 0x5f
        /*0052*/ 	.short	0x0101


	//----- nvinfo : EIATTR_EXIT_INSTR_OFFSETS
	.align		4
        /*0054*/ 	.byte	0x04, 0x1c
        /*0056*/ 	.short	(.L_351 - .L_350)


	//   ....[0]....
.L_350:
        /*0058*/ 	.word	0x00000090


	//   ....[1]....
        /*005c*/ 	.word	0x00000160


	//   ....[2]....
        /*0060*/ 	.word	0x00000540


	//----- nvinfo : EIATTR_CBANK_PARAM_SIZE
	.align		4
.L_351:
        /*0064*/ 	.byte	0x03, 0x19
        /*0066*/ 	.short	0x0c59


	//----- nvinfo : EIATTR_PARAM_CBANK
	.align		4
        /*0068*/ 	.byte	0x04, 0x0a
        /*006a*/ 	.short	(.L_353 - .L_352)
	.align		4
.L_352:
        /*006c*/ 	.word	index@(.nv.constant0._Z25multi_tensor_apply_kernelI18TensorListMetadataILi2EE16MaybeCastFunctorILi2EffEJEEvlPViT_T0_DpT1_)
        /*0070*/ 	.short	0x0210
        /*0072*/ 	.short	0x0c59


	//----- nvinfo : EIATTR_SW_WAR
	.align		4
.L_353:
        /*0074*/ 	.byte	0x04, 0x36
        /*0076*/ 	.short	(.L_355 - .L_354)
.L_354:
        /*0078*/ 	.word	0x00000008
.L_355:


//--------------------- .nv.info._Z25multi_tensor_apply_kernelI18TensorListMetadataILi4EE11AdamFunctorILi4EddEJfffff10adamMode_tfEEvlPViT_T0_DpT1_ --------------------------
	.section	.nv.info._Z25multi_tensor_apply_kernelI18TensorListMetadataILi4EE11AdamFunctorILi4EddEJfffff10adamMode_tfEEvlPViT_T0_DpT1_,"",@"SHT_CUDA_INFO"
	.sectionflags	@""
	.align	4


	//----- nvinfo : EIATTR_CUDA_API_VERSION
	.align		4
        /*0000*/ 	.byte	0x04, 0x37
        /*0002*/ 	.short	(.L_357 - .L_356)
.L_356:
        /*0004*/ 	.word	0x00000082


	//----- nvinfo : EIATTR_KPARAM_INFO
	.align		4
.L_357:
        /*0008*/ 	.byte	0x04, 0x17
        /*000a*/ 	.short	(.L_359 - .L_358)
.L_358:
        /*000c*/ 	.word	0x00000000
        /*0010*/ 	.short	0x000a
        /*0012*/ 	.short	0x0c14
        /*0014*/ 	.byte	0x00, 0xf0, 0x11, 0x00


	//----- nvinfo : EIATTR_KPARAM_INFO
	.align		4
.L_359:
        /*0018*/ 	.byte	0x04, 0x17
        /*001a*/ 	.short	(.L_361 - .L_360)
.L_360:
        /*001c*/ 	.word	0x00000000
        /*0020*/ 	.short	0x0009
        /*0022*/ 	.short	0x0c10
        /*0024*/ 	.byte	0x00, 0xf0, 0x11, 0x00


	//----- nvinfo : EIATTR_KPARAM_INFO
	.align		4
.L_361:
        /*0028*/ 	.byte	0x04, 0x17
        /*002a*/ 	.short	(.L_363 - .L_362)
.L_362:
        /*002c*/ 	.word	0x00000000
        /*0030*/ 	.short	0x0008
        /*0032*/ 	.short	0x0c0c
        /*0034*/ 	.byte	0x00, 0xf0, 0x11, 0x00


	//----- nvinfo : EIATTR_KPARAM_INFO
	.align		4
.L_363:
        /*0038*/ 	.byte	0x04, 0x17
        /*003a*/ 	.short	(.L_365 - .L_364)
.L_364:
        /*003c*/ 	.word	0x00000000
        /*0040*/ 	.short	0x0007
        /*0042*/ 	.short	0x0c08
        /*0044*/ 	.byte	0x00, 0xf0, 0x11, 0x00


	//----- nvinfo : EIATTR_KPARAM_INFO
	.align		4
.L_365:
        /*0048*/ 	.byte	0x04, 0x17
        /*004a*/ 	.short	(.L_367 - .L_366)
.L_366:
        /*004c*/ 	.word	0x00000000
        /*0050*/ 	.short	0x0006
        /*0052*/ 	.short	0x0c04
        /*0054*/ 	.byte	0x00, 0xf0, 0x11, 0x00


	//----- nvinfo : EIATTR_KPARAM_INFO
	.align		4
.L_367:
        /*0058*/ 	.byte	0x04, 0x17
        /*005a*/ 	.short	(.L_369 - .L_368)
.L_368:
        /*005c*/ 	.word	0x00000000
        /*0060*/ 	.short	0x0005
        /*0062*/ 	.short	0x0c00
        /*0064*/ 	.byte	0x00, 0xf0, 0x11, 0x00


	//----- nvinfo : EIATTR_KPARAM_INFO
	.align		4
.L_369:
        /*0068*/ 	.byte	0x04, 0x17
        /*006a*/ 	.short	(.L_371 - .L_370)
.L_370:
        /*006c*/ 	.word	0x00000000
        /*0070*/ 	.short	0x0004
        /*0072*/ 	.short	0x0bfc
        /*0074*/ 	.byte	0x00, 0xf0, 0x11, 0x00


	//----- nvinfo : EIATTR_KPARAM_INFO
	.align		4
.L_371:
        /*0078*/ 	.byte	0x04, 0x17
        /*007a*/ 	.short	(.L_373 - .L_372)
.L_372:
        /*007c*/ 	.word	0x00000000
        /*0080*/ 	.short	0x0003
        /*0082*/ 	.short	0x0bf8
        /*0084*/ 	.byte	0x00, 0xf0, 0x05, 0x00


	//----- nvinfo : EIATTR_KPARAM_INFO
	.align		4
.L_373:
        /*0088*/ 	.byte	0x04, 0x17
        /*008a*/ 	.short	(.L_375 - .L_374)
.L_374:
        /*008c*/ 	.word	0x00000000
        /*0090*/ 	.short	0x0002
        /*0092*/ 	.short	0x0010
        /*0094*/ 	.byte	0x00, 0xf0, 0xa1, 0x2f


	//----- nvinfo : EIATTR_KPARAM_INFO
	.align		4
.L_375:
        /*0098*/ 	.byte	0x04, 0x17
        /*009a*/ 	.short	(.L_377 - .L_376)
.L_376:
        /*009c*/ 	.word	0x00000000
        /*00a0*/ 	.short	0x0001
        /*00a2*/ 	.short	0x0008
        /*00a4*/ 	.byte	0x00, 0xf0, 0x21, 0x00


	//----- nvinfo : EIATTR_KPARAM_INFO
	.align		4
.L_377:
        /*00a8*/ 	.byte	0x04, 0x17
        /*00aa*/ 	.short	(.L_379 - .L_378)
.L_378:
        /*00ac*/ 	.word	0x00000000
        /*00b0*/ 	.short	0x0000
        /*00b2*/ 	.short	0x0000
        /*00b4*/ 	.byte	0x00, 0xf0, 0x21, 0x00


	//----- nvinfo : EIATTR_SPARSE_MMA_MASK
	.align		4
.L_379:
        /*00b8*/ 	.byte	0x03, 0x50
        /*00ba*/ 	.short	0x0000


	//----- nvinfo : EIATTR_MAXREG_COUNT
	.align		4
        /*00bc*/ 	.byte	0x03, 0x1b
        /*00be*/ 	.short	0x00ff


	//----- nvinfo : EIATTR_MERCURY_ISA_VERSION
	.align		4
        /*00c0*/ 	.byte	0x03, 0x5f
        /*00c2*/ 	.short	0x0101


	//----- nvinfo : EIATTR_EXIT_INSTR_OFFSETS
	.align		4
        /*00c4*/ 	.byte	0x04, 0x1c
        /*00c6*/ 	.short	(.L_381 - .L_380)


	//   ....[0]....
.L_380:
        /*00c8*/ 	.word	0x00000220


	//   ....[1]....
        /*00cc*/ 	.word	0x00002dd0


	//   ....[2]....
        /*00d0*/ 	.word	0x00002e20


	//   ....[3]....
        /*00d4*/ 	.word	0x00004220


	//   ....[4]....
        /*00d8*/ 	.word	0x000054f0


	//----- nvinfo : EIATTR_CRS_STACK_SIZE
	.align		4
.L_381:
        /*00dc*/ 	.byte	0x04, 0x1e
        /*00de*/ 	.short	(.L_383 - .L_382)
.L_382:
        /*00e0*/ 	.word	0x00000000


	//----- nvinfo : EIATTR_CBANK_PARAM_SIZE
	.align		4
.L_383:
        /*00e4*/ 	.byte	0x03, 0x19
        /*00e6*/ 	.short	0x0c18


	//----- nvinfo : EIATTR_PARAM_CBANK
	.align		4
        /*00e8*/ 	.byte	0x04, 0x0a
        /*00ea*/ 	.short	(.L_385 - .L_384)
	.align		4
.L_384:
        /*00ec*/ 	.word	index@(.nv.constant0._Z25multi_tensor_apply_kernelI18TensorListMetadataILi4EE11AdamFunctorILi4EddEJfffff10adamMode_tfEEvlPViT_T0_DpT1_)
        /*00f0*/ 	.short	0x0210
        /*00f2*/ 	.short	0x0c18


	//----- nvinfo : EIATTR_SW_WAR
	.align		4
.L_385:
        /*00f4*/ 	.byte	0x04, 0x36
        /*00f6*/ 	.short	(.L_387 - .L_386)
.L_386:
        /*00f8*/ 	.word	0x00000008
.L_387:


//--------------------- .nv.info._Z25multi_tensor_apply_kernelI18TensorListMetadataILi5EE11AdamFunctorILi5EddEJfffff10adamMode_tfEEvlPViT_T0_DpT1_ --------------------------
	.section	.nv.info._Z25multi_tensor_apply_kernelI18TensorListMetadataILi5EE11AdamFunctorILi5EddEJfffff10adamMode_tfEEvlPViT_T0_DpT1_,"",@"SHT_CUDA_INFO"
	.sectionflags	@""
	.align	4


	//----- nvinfo : EIATTR_CUDA_API_VERSION
	.align		4
        /*0000*/ 	.byte	0x04, 0x37
        /*0002*/ 	.short	(.L_389 - .L_388)
.L_388:
        /*0004*/ 	.word	0x00000082


	//----- nvinfo : EIATTR_KPARAM_INFO
	.align		4
.L_389:
        /*0008*/ 	.byte	0x04, 0x17
        /*000a*/ 	.short	(.L_391 - .L_390)
.L_390:
        /*000c*/ 	.word	0x00000000
        /*0010*/ 	.short	0x000a
        /*0012*/ 	.short	0x0c14
        /*0014*/ 	.byte	0x00, 0xf0, 0x11, 0x00


	//----- nvinfo : EIATTR_KPARAM_INFO
	.align		4
.L_391:
        /*0018*/ 	.byte	0x04, 0x17
        /*001a*/ 	.short	(.L_393 - .L_392)
.L_392:
        /*001c*/ 	.word	0x00000000
        /*0020*/ 	.short	0x0009
        /*0022*/ 	.short	0x0c10
        /*0024*/ 	.byte	0x00, 0xf0, 0x11, 0x00


	//----- nvinfo : EIATTR_KPARAM_INFO
	.align		4
.L_393:
        /*0028*/ 	.byte	0x04, 0x17
        /*002a*/ 	.short	(.L_395 - .L_394)
.L_394:
        /*002c*/ 	.word	0x00000000
        /*0030*/ 	.short	0x0008
        /*0032*/ 	.short	0x0c0c
        /*0034*/ 	.byte	0x00, 0xf0, 0x11, 0x00


	//----- nvinfo : EIATTR_KPARAM_INFO
	.align		4
.L_395:
        /*0038*/ 	.byte	0x04, 0x17
        /*003a*/ 	.short	(.L_397 - .L_396)
.L_396:
        /*003c*/ 	.word	0x00000000
        /*0040*/ 	.short	0x0007
        /*0042*/ 	.short	0x0c08
        /*0044*/ 	.byte	0x00, 0xf0, 0x11, 0x00


	//----- nvinfo : EIATTR_KPARAM_INFO
	.align		4
.L_397:
        /*0048*/ 	.byte	0x04, 0x17
        /*004a*/ 	.short	(.L_399 - .L_398)
.L_398:
        /*004c*/ 	.word	0x00000000
        /*0050*/ 	.short	0x0006
        /*0052*/ 	.short	0x0c04
        /*0054*/ 	.byte	0x00, 0xf0, 0x11, 0x00


	//----- nvinfo : EIATTR_KPARAM_INFO
	.align		4
.L_399:
        /*0058*/ 	.byte	0x04, 0x17
        /*005a*/ 	.short	(.L_401 - .L_400)
.L_400:
        /*005c*/ 	.word	0x00000000
        /*0060*/ 	.short	0x0005
        /*0062*/ 	.short	0x0c00
        /*0064*/ 	.byte	0x00, 0xf0, 0x11, 0x00


	//----- nvinfo : EIATTR_KPARAM_INFO
	.align		4
.L_401:
        /*0068*/ 	.byte	0x04, 0x17
        /*006a*/ 	.short	(.L_403 - .L_402)
.L_402:
        /*006c*/ 	.word	0x00000000
        /*0070*/ 	.short	0x0004
        /*0072*/ 	.short	0x0bfc
        /*0074*/ 	.byte	0x00, 0xf0, 0x11, 0x00


	//----- nvinfo : EIATTR_KPARAM_INFO
	.align		4
.L_403:
        /*0078*/ 	.byte	0x04, 0x17
        /*007a*/ 	.short	(.L_405 - .L_404)
.L_404:
        /*007c*/ 	.word	0x00000000
        /*0080*/ 	.short	0x0003
        /*0082*/ 	.short	0x0bf8
        /*0084*/ 	.byte	0x00, 0xf0, 0x05, 0x00


	//----- nvinfo : EIATTR_KPARAM_INFO
	.align		4
.L_405:
        /*0088*/ 	.byte	0x04, 0x17
        /*008a*/ 	.short	(.L_407 - .L_406)
.L_406:
        /*008c*/ 	.word	0x00000000
        /*0090*/ 	.short	0x0002
        /*0092*/ 	.short	0x0010
        /*0094*/ 	.byte	0x00, 0xf0, 0xa1, 0x2f


	//----- nvinfo : EIATTR_KPARAM_INFO
	.align		4
.L_407:
        /*0098*/ 	.byte	0x04, 0x17
        /*009a*/ 	.short	(.L_409 - .L_408)
.L_408:
        /*009c*/ 	.word	0x00000000
        /*00a0*/ 	.short	0x0001
        /*00a2*/ 	.short	0x0008
        /*00a4*/ 	.byte	0x00, 0xf0, 0x21, 0x00


	//----- nvinfo : EIATTR_KPARAM_INFO
	.align		4
.L_409:
        /*00a8*/ 	.byte	0x04, 0x17
        /*00aa*/ 	.short	(.L_411 - .L_410)
.L_410:
        /*00ac*/ 	.word	0x00000000
        /*00b0*/ 	.short	0x0000
        /*00b2*/ 	.short	0x0000
        /*00b4*/ 	.byte	0x00, 0xf0, 0x21, 0x00


	//----- nvinfo : EIATTR_SPARSE_MMA_MASK
	.align		4
.L_411:
        /*00b8*/ 	.byte	0x03, 0x50
        /*00ba*/ 	.short	0x0000


	//----- nvinfo : EIATTR_MAXREG_COUNT
	.align		4
        /*00bc*/ 	.byte	0x03, 0x1b
        /*00be*/ 	.short	0x00ff


	//----- nvinfo : EIATTR_MERCURY_ISA_VERSION
	.align		4
        /*00c0*/ 	.byte	0x03, 0x5f
        /*00c2*/ 	.short	0x0101


	//----- nvinfo : EIATTR_EXIT_INSTR_OFFSETS
	.align		4
        /*00c4*/ 	.byte	0x04, 0x1c
        /*00c6*/ 	.short	(.L_413 - .L_412)


	//   ....[0]....
.L_412:
        /*00c8*/ 	.word	0x00000250


	//   ....[1]....
        /*00cc*/ 	.word	0x00002f10


	//   ....[2]....
        /*00d0*/ 	.word	0x00002f60


	//   ....[3]....
        /*00d4*/ 	.word	0x00004390


	//   ....[4]....
        /*00d8*/ 	.word	0x00005670


	//----- nvinfo : EIATTR_CRS_STACK_SIZE
	.align		4
.L_413:
        /*00dc*/ 	.byte	0x04, 0x1e
        /*00de*/ 	.short	(.L_415 - .L_414)
.L_414:
        /*00e0*/ 	.word	0x00000000


	//----- nvinfo : EIATTR_CBANK_PARAM_SIZE
	.align		4
.L_415:
        /*00e4*/ 	.byte	0x03, 0x19
        /*00e6*/ 	.short	0x0c18


	//----- nvinfo : EIATTR_PARAM_CBANK
	.align		4
        /*00e8*/ 	.byte	0x04, 0x0a
        /*00ea*/ 	.short	(.L_417 - .L_416)
	.align		4
.L_416:
        /*00ec*/ 	.word	index@(.nv.constant0._Z25multi_tensor_apply_kernelI18TensorListMetadataILi5EE11AdamFunctorILi5EddEJfffff10adamMode_tfEEvlPViT_T0_DpT1_)
        /*00f0*/ 	.short	0x0210
        /*00f2*/ 	.short	0x0c18


	//----- nvinfo : EIATTR_SW_WAR
	.align		4
.L_417:
        /*00f4*/ 	.byte	0x04, 0x36
        /*00f6*/ 	.short	(.L_419 - .L_418)
.L_418:
        /*00f8*/ 	.word	0x00000008
.L_419:


//--------------------- .nv.info._Z25multi_tensor_apply_kernelI18TensorListMetadataILi4EE11AdamFunctorILi4EfN3c104HalfEEJfffff10adamMode_tfEEvlPViT_T0_DpT1_ --------------------------
	.section	.nv.info._Z25multi_tensor_apply_kernelI18TensorListMetadataILi4EE11AdamFunctorILi4EfN3c104HalfEEJfffff10adamMode_tfEEvlPViT_T0_DpT1_,"",@"SHT_CUDA_INFO"
	.sectionflags	@""
	.align	4


	//----- nvinfo : EIATTR_CUDA_API_VERSION
	.align		4
        /*0000*/ 	.byte	0x04, 0x37
        /*0002*/ 	.short	(.L_421 - .L_420)
.L_420:
        /*0004*/ 	.word	0x00000082


	//----- nvinfo : EIATTR_KPARAM_INFO
	.align		4
.L_421:
        /*0008*/ 	.byte	0x04, 0x17
        /*000a*/ 	.short	(.L_423 - .L_422)
.L_422:
        /*000c*/ 	.word	0x00000000
        /*0010*/ 	.short	0x000a
        /*0012*/ 	.short	0x0c14
        /*0014*/ 	.byte	0x00, 0xf0, 0x11, 0x00


	//----- nvinfo : EIATTR_KPARAM_INFO
	.align		4
.L_423:
        /*0018*/ 	.byte	0x04, 0x17
        /*001a*/ 	.short	(.L_425 - .L_424)
.L_424:
        /*001c*/ 	.word	0x00000000
        /*0020*/ 	.short	0x0009
        /*0022*/ 	.short	0x0c10
        /*0024*/ 	.byte	0x00, 0xf0, 0x11, 0x00


	//----- nvinfo : EIATTR_KPARAM_INFO
	.align		4
.L_425:
        /*0028*/ 	.byte	0x04, 0x17
        /*002a*/ 	.short	(.L_427 - .L_426)
.L_426:
        /*002c*/ 	.word	0x00000000
        /*0030*/ 	.short	0x0008
        /*0032*/ 	.short	0x0c0c
        /*0034*/ 	.byte	0x00, 0xf0, 0x11, 0x00


	//----- nvinfo : EIATTR_KPARAM_INFO
	.align		4
.L_427:
        /*0038*/ 	.byte	0x04, 0x17
        /*003a*/ 	.short	(.L_429 - .L_428)
.L_428:
        /*003c*/ 	.word	0x00000000
        /*0040*/ 	.short	0x0007
        /*0042*/ 	.short	0x0c08
        /*0044*/ 	.byte	0x00, 0xf0, 0x11, 0x00


	//----- nvinfo : EIATTR_KPARAM_INFO
	.align		4
.L_429:
        /*0048*/ 	.byte	0x04, 0x17
        /*004a*/ 	.short	(.L_431 - .L_430)
.L_430:
        /*004c*/ 	.word	0x00000000
        /*0050*/ 	.short	0x0006
        /*0052*/ 	.short	0x0c04
        /*0054*/ 	.byte	0x00, 0xf0, 0x11, 0x00


	//----- nvinfo : EIATTR_KPARAM_INFO
	.align		4
.L_431:
        /*0058*/ 	.byte	0x04, 0x17
        /*005a*/ 	.short	(.L_433 - .L_432)
.L_432:
        /*005c*/ 	.word	0x00000000
        /*0060*/ 	.short	0x0005
        /*0062*/ 	.short	0x0c00
        /*0064*/ 	.byte	0x00, 0xf0, 0x11, 0x00


	//----- nvinfo : EIATTR_KPARAM_INFO
	.align		4
.L_433:
        /*0068*/ 	.byte	0x04, 0x17
        /*006a*/ 	.short	(.L_435 - .L_434)
.L_434:
        /*006c*/ 	.word	0x00000000
        /*0070*/ 	.short	0x0004
        /*0072*/ 	.short	0x0bfc
        /*0074*/ 	.byte	0x00, 0xf0, 0x11, 0x00


	//----- nvinfo : EIATTR_KPARAM_INFO
	.align		4
.L_435:
        /*0078*/ 	.byte	0x04, 0x17
        /*007a*/ 	.short	(.L_437 - .L_436)
.L_436:
        /*007c*/ 	.word	0x00000000
        /*0080*/ 	.short	0x0003
        /*0082*/ 	.short	0x0bf8
        /*0084*/ 	.byte	0x00, 0xf0, 0x05, 0x00


	//----- nvinfo : EIATTR_KPARAM_INFO
	.align		4
.L_437:
        /*0088*/ 	.byte	0x04, 0x17
        /*008a*/ 	.short	(.L_439 - .L_438)
.L_438:
        /*008c*/ 	.word	0x00000000
        /*0090*/ 	.short	0x0002
        /*0092*/ 	.short	0x0010
        /*0094*/ 	.byte	0x00, 0xf0, 0xa1, 0x2f


	//----- nvinfo : EIATTR_KPARAM_INFO
	.align		4
.L_439:
        /*0098*/ 	.byte	0x04, 0x17
        /*009a*/ 	.short	(.L_441 - .L_440)
.L_440:
        /*009c*/ 	.word	0x00000000
        /*00a0*/ 	.short	0x0001
        /*00a2*/ 	.short	0x0008
        /*00a4*/ 	.byte	0x00, 0xf0, 0x21, 0x00


	//----- nvinfo : EIATTR_KPARAM_INFO
	.align		4
.L_441:
        /*00a8*/ 	.byte	0x04, 0x17
        /*00aa*/ 	.short	(.L_443 - .L_442)
.L_442:
        /*00ac*/ 	.word	0x00000000
        /*00b0*/ 	.short	0x0000
        /*00b2*/ 	.short	0x0000
        /*00b4*/ 	.byte	0x00, 0xf0, 0x21, 0x00


	//----- nvinfo : EIATTR_SPARSE_MMA_MASK
	.align		4
.L_443:
        /*00b8*/ 	.byte	0x03, 0x50
        /*00ba*/ 	.short	0x0000


	//----- nvinfo : EIATTR_MAXREG_COUNT
	.align		4
        /*00bc*/ 	.byte	0x03, 0x1b
        /*00be*/ 	.short	0x00ff


	//----- nvinfo : EIATTR_MERCURY_ISA_VERSION
	.align		4
        /*00c0*/ 	.byte	0x03, 0x5f
        /*00c2*/ 	.short	0x0101


	//----- nvinfo : EIATTR_EXIT_INSTR_OFFSETS
	.align		4
        /*00c4*/ 	.byte	0x04, 0x1c
        /*00c6*/ 	.short	(.L_445 - .L_444)


	//   ....[0]....
.L_444:
        /*00c8*/ 	.word	0x000001f0


	//   ....[1]....
        /*00cc*/ 	.word	0x00000ce0


	//   ....[2]....
        /*00d0*/ 	.word	0x00001730


	//   ....[3]....
        /*00d4*/ 	.word	0x00001780


	//   ....[4]....
        /*00d8*/ 	.word	0x00001d20


	//   ....[5]....
        /*00dc*/ 	.word	0x000021c0


	//----- nvinfo : EIATTR_CRS_STACK_SIZE
	.align		4
.L_445:
        /*00e0*/ 	.byte	0x04, 0x1e
        /*00e2*/ 	.short	(.L_447 - .L_446)
.L_446:
        /*00e4*/ 	.word	0x00000000


	//----- nvinfo : EIATTR_CBANK_PARAM_SIZE
	.align		4
.L_447:
        /*00e8*/ 	.byte	0x03, 0x19
        /*00ea*/ 	.short	0x0c18


	//----- nvinfo : EIATTR_PARAM_CBANK
	.align		4
        /*00ec*/ 	.byte	0x04, 0x0a
        /*00ee*/ 	.short	(.L_449 - .L_448)
	.align		4
.L_448:
        /*00f0*/ 	.word	index@(.nv.constant0._Z25multi_tensor_apply_kernelI18TensorListMetadataILi4EE11AdamFunctorILi4EfN3c104HalfEEJfffff10adamMode_tfEEvlPViT_T0_DpT1_)
        /*00f4*/ 	.short	0x0210
        /*00f6*/ 	.short	0x0c18


	//----- nvinfo : EIATTR_SW_WAR
	.align		4
.L_449:
        /*00f8*/ 	.byte	0x04, 0x36
        /*00fa*/ 	.short	(.L_451 - .L_450)
.L_450:
        /*00fc*/ 	.word	0x00000008
.L_451:


//--------------------- .nv.info._Z25multi_tensor_apply_kernelI18TensorListMetadataILi4EE11AdamFunctorILi4EffEJfffff10adamMode_tfEEvlPViT_T0_DpT1_ --------------------------
	.section	.nv.info._Z25multi_tensor_apply_kernelI18TensorListMetadataILi4EE11AdamFunctorILi4EffEJfffff10adamMode_tfEEvlPViT_T0_DpT1_,"",@"SHT_CUDA_INFO"
	.sectionflags	@""
	.align	4


	//----- nvinfo : EIATTR_CUDA_API_VERSION
	.align		4
        /*0000*/ 	.byte	0x04, 0x37
        /*0002*/ 	.short	(.L_453 - .L_452)
.L_452:
        /*0004*/ 	.word	0x00000082


	//----- nvinfo : EIATTR_KPARAM_INFO
	.align		4
.L_453:
        /*0008*/ 	.byte	0x04, 0x17
        /*000a*/ 	.short	(.L_455 - .L_454)
.L_454:
        /*000c*/ 	.word	0x00000000
        /*0010*/ 	.short	0x000a
        /*0012*/ 	.short	0x0c14
        /*0014*/ 	.byte	0x00, 0xf0, 0x11, 0x00


	//----- nvinfo : EIATTR_KPARAM_INFO
	.align		4
.L_455:
        /*0018*/ 	.byte	0x04, 0x17
        /*001a*/ 	.short	(.L_457 - .L_456)
.L_456:
        /*001c*/ 	.word	0x00000000
        /*0020*/ 	.short	0x0009
        /*0022*/ 	.short	0x0c10
        /*0024*/ 	.byte	0x00, 0xf0, 0x11, 0x00


	//----- nvinfo : EIATTR_KPARAM_INFO
	.align		4
.L_457:
        /*0028*/ 	.byte	0x04, 0x17
        /*002a*/ 	.short	(.L_459 - .L_458)
.L_458:
        /*002c*/ 	.word	0x00000000
        /*0030*/ 	.short	0x0008
        /*0032*/ 	.short	0x0c0c
        /*0034*/ 	.byte	0x00, 0xf0, 0x11, 0x00


	//----- nvinfo : EIATTR_KPARAM_INFO
	.align		4
.L_459:
        /*0038*/ 	.byte	0x04, 0x17
        /*003a*/ 	.short	(.L_461 - .L_460)
.L_460:
        /*003c*/ 	.word	0x00000000
        /*0040*/ 	.short	0x0007
        /*0042*/ 	.short	0x0c08
        /*0044*/ 	.byte	0x00, 0xf0, 0x11, 0x00


	//----- nvinfo : EIATTR_KPARAM_INFO
	.align		4
.L_461:
        /*0048*/ 	.byte	0x04, 0x17
        /*004a*/ 	.short	(.L_463 - .L_462)
.L_462:
        /*004c*/ 	.word	0x00000000
        /*0050*/ 	.short	0x0006
        /*0052*/ 	.short	0x0c04
        /*0054*/ 	.byte	0x00, 0xf0, 0x11, 0x00


	//----- nvinfo : EIATTR_KPARAM_INFO
	.align		4
.L_463:
        /*0058*/ 	.byte	0x04, 0x17
        /*005a*/ 	.short	(.L_465 - .L_464)
.L_464:
        /*005c*/ 	.word	0x00000000
        /*0060*/ 	.short	0x0005
        /*0062*/ 	.short	0x0c00
        /*0064*/ 	.byte	0x00, 0xf0, 0x11, 0x00


	//----- nvinfo : EIATTR_KPARAM_INFO
	.align		4
.L_465:
        /*0068*/ 	.byte	0x04, 0x17
        /*006a*/ 	.short	(.L_467 - .L_466)
.L_466:
        /*006c*/ 	.word	0x00000000
        /*0070*/ 	.short	0x0004
        /*0072*/ 	.short	0x0bfc
        /*0074*/ 	.byte	0x00, 0xf0, 0x11, 0x00


	//----- nvinfo : EIATTR_KPARAM_INFO
	.align		4
.L_467:
        /*0078*/ 	.byte	0x04, 0x17
        /*007a*/ 	.short	(.L_469 - .L_468)
.L_468:
        /*007c*/ 	.word	0x00000000
        /*0080*/ 	.short	0x0003
        /*0082*/ 	.short	0x0bf8
        /*0084*/ 	.byte	0x00, 0xf0, 0x05, 0x00


	//----- nvinfo : EIATTR_KPARAM_INFO
	.align		4
.L_469:
        /*0088*/ 	.byte	0x04, 0x17
        /*008a*/ 	.short	(.L_471 - .L_470)
.L_470:
        /*008c*/ 	.word	0x00000000
        /*0090*/ 	.short	0x0002
        /*0092*/ 	.short	0x0010
        /*0094*/ 	.byte	0x00, 0xf0, 0xa1, 0x2f


	//----- nvinfo : EIATTR_KPARAM_INFO
	.align		4
.L_471:
        /*0098*/ 	.byte	0x04, 0x17
        /*009a*/ 	.short	(.L_473 - .L_472)
.L_472:
        /*009c*/ 	.word	0x00000000
        /*00a0*/ 	.short	0x0001
        /*00a2*/ 	.short	0x0008
        /*00a4*/ 	.byte	0x00, 0xf0, 0x21, 0x00


	//----- nvinfo : EIATTR_KPARAM_INFO
	.align		4
.L_473:
        /*00a8*/ 	.byte	0x04, 0x17
        /*00aa*/ 	.short	(.L_475 - .L_474)
.L_474:
        /*00ac*/ 	.word	0x00000000
        /*00b0*/ 	.short	0x0000
        /*00b2*/ 	.short	0x0000
        /*00b4*/ 	.byte	0x00, 0xf0, 0x21, 0x00


	//----- nvinfo : EIATTR_SPARSE_MMA_MASK
	.align		4
.L_475:
        /*00b8*/ 	.byte	0x03, 0x50
        /*00ba*/ 	.short	0x0000


	//----- nvinfo : EIATTR_MAXREG_COUNT
	.align		4
        /*00bc*/ 	.byte	0x03, 0x1b
        /*00be*/ 	.short	0x00ff


	//----- nvinfo : EIATTR_MERCURY_ISA_VERSION
	.align		4
        /*00c0*/ 	.byte	0x03, 0x5f
        /*00c2*/ 	.short	0x0101


	//----- nvinfo : EIATTR_EXIT_INSTR_OFFSETS
	.align		4
        /*00c4*/ 	.byte	0x04, 0x1c
        /*00c6*/ 	.short	(.L_477 - .L_476)


	//   ....[0]....
.L_476:
        /*00c8*/ 	.word	0x000001f0


	//   ....[1]....
        /*00cc*/ 	.word	0x00000c60


	//   ....[2]....
        /*00d0*/ 	.word	0x00001650


	//   ....[3]....
        /*00d4*/ 	.word	0x000016a0


	//   ....[4]....
        /*00d8*/ 	.word	0x00001ba0


	//   ....[5]....
        /*00dc*/ 	.word	0x00001fc0


	//----- nvinfo : EIATTR_CRS_STACK_SIZE
	.align		4
.L_477:
        /*00e0*/ 	.byte	0x04, 0x1e
        /*00e2*/ 	.short	(.L_479 - .L_478)
.L_478:
        /*00e4*/ 	.word	0x00000000


	//----- nvinfo : EIATTR_CBANK_PARAM_SIZE
	.align		4
.L_479:
        /*00e8*/ 	.byte	0x03, 0x19
        /*00ea*/ 	.short	0x0c18


	//----- nvinfo : EIATTR_PARAM_CBANK
	.align		4
        /*00ec*/ 	.byte	0x04, 0x0a
        /*00ee*/ 	.short	(.L_481 - .L_480)
	.align		4
.L_480:
        /*00f0*/ 	.word	index@(.nv.constant0._Z25multi_tensor_apply_kernelI18TensorListMetadataILi4EE11AdamFunctorILi4EffEJfffff10adamMode_tfEEvlPViT_T0_DpT1_)
        /*00f4*/ 	.short	0x0210
        /*00f6*/ 	.short	0x0c18


	//----- nvinfo : EIATTR_SW_WAR
	.align		4
.L_481:
        /*00f8*/ 	.byte	0x04, 0x36
        /*00fa*/ 	.short	(.L_483 - .L_482)
.L_482:
        /*00fc*/ 	.word	0x00000008
.L_483:


//--------------------- .nv.info._Z25multi_tensor_apply_kernelI18TensorListMetadataILi5EE11AdamFunctorILi5EfN3c104HalfEEJfffff10adamMode_tfEEvlPViT_T0_DpT1_ --------------------------
	.section	.nv.info._Z25multi_tensor_apply_kernelI18TensorListMetadataILi5EE11AdamFunctorILi5EfN3c104HalfEEJfffff10adamMode_tfEEvlPViT_T0_DpT1_,"",@"SHT_CUDA_INFO"
	.sectionflags	@""
	.align	4


	//----- nvinfo : EIATTR_CUDA_API_VERSION
	.align		4
        /*0000*/ 	.byte	0x04, 0x37
        /*0002*/ 	.short	(.L_485 - .L_484)
.L_484:
        /*0004*/ 	.word	0x00000082


	//----- nvinfo : EIATTR_KPARAM_INFO
	.align		4
.L_485:
        /*0008*/ 	.byte	0x04, 0x17
        /*000a*/ 	.short	(.L_487 - .L_486)
.L_486:
        /*000c*/ 	.word	0x00000000
        /*0010*/ 	.short	0x000a
        /*0012*/ 	.short	0x0c14
        /*0014*/ 	.byte	0x00, 0xf0, 0x11, 0x00


	//----- nvinfo : EIATTR_KPARAM_INFO
	.align		4
.L_487:
        /*0018*/ 	.byte	0x04, 0x17
        /*001a*/ 	.short	(.L_489 - .L_488)
.L_488:
        /*001c*/ 	.word	0x00000000
        /*0020*/ 	.short	0x0009
        /*0022*/ 	.short	0x0c10
        /*0024*/ 	.byte	0x00, 0xf0, 0x11, 0x00


	//----- nvinfo : EIATTR_KPARAM_INFO
	.align		4
.L_489:
        /*0028*/ 	.byte	0x04, 0x17
        /*002a*/ 	.short	(.L_491 - .L_490)
.L_490:
        /*002c*/ 	.word	0x00000000
        /*0030*/ 	.short	0x0008
        /*0032*/ 	.short	0x0c0c
        /*0034*/ 	.byte	0x00, 0xf0, 0x11, 0x00


	//----- nvinfo : EIATTR_KPARAM_INFO
	.align		4
.L_491:
        /*0038*/ 	.byte	0x04, 0x17
        /*003a*/ 	.short	(.L_493 - .L_492)
.L_492:
        /*003c*/ 	.word	0x00000000
        /*0040*/ 	.short	0x0007
        /*0042*/ 	.short	0x0c08
        /*0044*/ 	.byte	0x00, 0xf0, 0x11, 0x00


	//----- nvinfo : EIATTR_KPARAM_INFO
	.align		4
.L_493:
        /*0048*/ 	.byte	0x04, 0x17
        /*004a*/ 	.short	(.L_495 - .L_494)
.L_494:
        /*004c*/ 	.word	0x00000000
        /*0050*/ 	.short	0x0006
        /*0052*/ 	.short	0x0c04
        /*0054*/ 	.byte	0x00, 0xf0, 0x11, 0x00


	//----- nvinfo : EIATTR_KPARAM_INFO
	.align		4
.L_495:
        /*0058*/ 	.byte	0x04, 0x17
        /*005a*/ 	.short	(.L_497 - .L_496)
.L_496:
        /*005c*/ 	.word	0x00000000
        /*0060*/ 	.short	0x0005
        /*0062*/ 	.short	0x0c00
        /*0064*/ 	.byte	0x00, 0xf0, 0x11, 0x00


	//----- nvinfo : EIATTR_KPARAM_INFO
	.align		4
.L_497:
        /*0068*/ 	.byte	0x04, 0x17
        /*006a*/ 	.short	(.L_499 - .L_498)
.L_498:
        /*006c*/ 	.word	0x00000000
        /*0070*/ 	.short	0x0004
        /*0072*/ 	.short	0x0bfc
        /*0074*/ 	.byte	0x00, 0xf0, 0x11, 0x00


	//----- nvinfo : EIATTR_KPARAM_INFO
	.align		4
.L_499:
        /*0078*/ 	.byte	0x04, 0x17
        /*007a*/ 	.short	(.L_501 - .L_500)
.L_500:
        /*007c*/ 	.word	0x00000000
        /*0080*/ 	.short	0x0003
        /*0082*/ 	.short	0x0bf8
        /*0084*/ 	.byte	0x00, 0xf0, 0x05, 0x00


	//----- nvinfo : EIATTR_KPARAM_INFO
	.align		4
.L_501:
        /*0088*/ 	.byte	0x04, 0x17
        /*008a*/ 	.short	(.L_503 - .L_502)
.L_502:
        /*008c*/ 	.word	0x00000000
        /*0090*/ 	.short	0x0002
        /*0092*/ 	.short	0x0010
        /*0094*/ 	.byte	0x00, 0xf0, 0xa1, 0x2f


	//----- nvinfo : EIATTR_KPARAM_INFO
	.align		4
.L_503:
        /*0098*/ 	.byte	0x04, 0x17
        /*009a*/ 	.short	(.L_505 - .L_504)
.L_504:
        /*009c*/ 	.word	0x00000000
        /*00a0*/ 	.short	0x0001
        /*00a2*/ 	.short	0x0008
        /*00a4*/ 	.byte	0x00, 0xf0, 0x21, 0x00


	//----- nvinfo : EIATTR_KPARAM_INFO
	.align		4
.L_505:
        /*00a8*/ 	.byte	0x04, 0x17
        /*00aa*/ 	.short	(.L_507 - .L_506)
.L_506:
        /*00ac*/ 	.word	0x00000000
        /*00b0*/ 	.short	0x0000
        /*00b2*/ 	.short	0x0000
        /*00b4*/ 	.byte	0x00, 0xf0, 0x21, 0x00


	//----- nvinfo : EIATTR_SPARSE_MMA_MASK
	.align		4
.L_507:
        /*00b8*/ 	.byte	0x03, 0x50
        /*00ba*/ 	.short	0x0000


	//----- nvinfo : EIATTR_MAXREG_COUNT
	.align		4
        /*00bc*/ 	.byte	0x03, 0x1b
        /*00be*/ 	.short	0x00ff


	//----- nvinfo : EIATTR_MERCURY_ISA_VERSION
	.align		4
        /*00c0*/ 	.byte	0x03, 0x5f
        /*00c2*/ 	.short	0x0101


	//----- nvinfo : EIATTR_EXIT_INSTR_OFFSETS
	.align		4
        /*00c4*/ 	.byte	0x04, 0x1c
        /*00c6*/ 	.short	(.L_509 - .L_508)


	//   ....[0]....
.L_508:
        /*00c8*/ 	.word	0x00000220


	//   ....[1]....
        /*00cc*/ 	.word	0x00000e90


	//   ....[2]....
        /*00d0*/ 	.word	0x00001a60


	//   ....[3]....
        /*00d4*/ 	.word	0x00001ab0


	//   ....[4]....
        /*00d8*/ 	.word	0x000020f0


	//   ....[5]....
        /*00dc*/ 	.word	0x00002630


	//----- nvinfo : EIATTR_CRS_STACK_SIZE
	.align		4
.L_509:
        /*00e0*/ 	.byte	0x04, 0x1e
        /*00e2*/ 	.short	(.L_511 - .L_510)
.L_510:
        /*00e4*/ 	.word	0x00000000


	//----- nvinfo : EIATTR_CBANK_PARAM_SIZE
	.align		4
.L_511:
        /*00e8*/ 	.byte	0x03, 0x19
        /*00ea*/ 	.short	0x0c18


	//----- nvinfo : EIATTR_PARAM_CBANK
	.align		4
        /*00ec*/ 	.byte	0x04, 0x0a
        /*00ee*/ 	.short	(.L_513 - .L_512)
	.align		4
.L_512:
        /*00f0*/ 	.word	index@(.nv.constant0._Z25multi_tensor_apply_kernelI18TensorListMetadataILi5EE11AdamFunctorILi5EfN3c104HalfEEJfffff10adamMode_tfEEvlPViT_T0_DpT1_)
        /*00f4*/ 	.short	0x0210
        /*00f6*/ 	.short	0x0c18


	//----- nvinfo : EIATTR_SW_WAR
	.align		4
.L_513:
        /*00f8*/ 	.byte	0x04, 0x36
        /*00fa*/ 	.short	(.L_515 - .L_514)
.L_514:
        /*00fc*/ 	.word	0x00000008
.L_515:


//--------------------- .nv.info._Z25multi_tensor_apply_kernelI18TensorListMetadataILi5EE11AdamFunctorILi5EffEJfffff10adamMode_tfEEvlPViT_T0_DpT1_ --------------------------
	.section	.nv.info._Z25multi_tensor_apply_kernelI18TensorListMetadataILi5EE11AdamFunctorILi5EffEJfffff10adamMode_tfEEvlPViT_T0_DpT1_,"",@"SHT_CUDA_INFO"
	.sectionflags	@""
	.align	4


	//----- nvinfo : EIATTR_CUDA_API_VERSION
	.align		4
        /*0000*/ 	.byte	0x04, 0x37
        /*0002*/ 	.short	(.L_517 - .L_516)
.L_516:
        /*0004*/ 	.word	0x00000082


	//----- nvinfo : EIATTR_KPARAM_INFO
	.align		4
.L_517:
        /*0008*/ 	.byte	0x04, 0x17
        /*000a*/ 	.short	(.L_519 - .L_518)
.L_518:
        /*000c*/ 	.word	0x00000000
        /*0010*/ 	.short	0x000a
        /*0012*/ 	.short	0x0c14
        /*0014*/ 	.byte	0x00, 0xf0, 0x11, 0x00


	//----- nvinfo : EIATTR_KPARAM_INFO
	.align		4
.L_519:
        /*0018*/ 	.byte	0x04, 0x17
        /*001a*/ 	.short	(.L_521 - .L_520)
.L_520:
        /*001c*/ 	.word	0x00000000
        /*0020*/ 	.short	0x0009
        /*0022*/ 	.short	0x0c10
        /*0024*/ 	.byte	0x00, 0xf0, 0x11, 0x00


	//----- nvinfo : EIATTR_KPARAM_INFO
	.align		4
.L_521:
        /*0028*/ 	.byte	0x04, 0x17
        /*002a*/ 	.short	(.L_523 - .L_522)
.L_522:
        /*002c*/ 	.word	0x00000000
        /*0030*/ 	.short	0x0008
        /*0032*/ 	.short	0x0c0c
        /*0034*/ 	.byte	0x00, 0xf0, 0x11, 0x00


	//----- nvinfo : EIATTR_KPARAM_INFO
	.align		4
.L_523:
        /*0038*/ 	.byte	0x04, 0x17
        /*003a*/ 	.short	(.L_525 - .L_524)
.L_524:
        /*003c*/ 	.word	0x00000000
        /*0040*/ 	.short	0x0007
        /*0042*/ 	.short	0x0c08
        /*0044*/ 	.byte	0x00, 0xf0, 0x11, 0x00


	//----- nvinfo : EIATTR_KPARAM_INFO
	.align		4
.L_525:
        /*0048*/ 	.byte	0x04, 0x17
        /*004a*/ 	.short	(.L_527 - .L_526)
.L_526:
        /*004c*/ 	.word	0x00000000
        /*0050*/ 	.short	0x0006
        /*0052*/ 	.short	0x0c04
        /*0054*/ 	.byte	0x00, 0xf0, 0x11, 0x00


	//----- nvinfo : EIATTR_KPARAM_INFO
	.align		4
.L_527:
        /*0058*/ 	.byte	0x04, 0x17
        /*005a*/ 	.short	(.L_529 - .L_528)
.L_528:
        /*005c*/ 	.word	0x00000000
        /*0060*/ 	.short	0x0005
        /*0062*/ 	.short	0x0c00
        /*0064*/ 	.byte	0x00, 0xf0, 0x11, 0x00


	//----- nvinfo : EIATTR_KPARAM_INFO
	.align		4
.L_529:
        /*0068*/ 	.byte	0x04, 0x17
        /*006a*/ 	.short	(.L_531 - .L_530)
.L_530:
        /*006c*/ 	.word	0x00000000
        /*0070*/ 	.short	0x0004
        /*0072*/ 	.short	0x0bfc
        /*0074*/ 	.byte	0x00, 0xf0, 0x11, 0x00


	//----- nvinfo : EIATTR_KPARAM_INFO
	.align		4
.L_531:
        /*0078*/ 	.byte	0x04, 0x17
        /*007a*/ 	.short	(.L_533 - .L_532)
.L_532:
        /*007c*/ 	.word	0x00000000
        /*0080*/ 	.short	0x0003
        /*0082*/ 	.short	0x0bf8
        /*0084*/ 	.byte	0x00, 0xf0, 0x05, 0x00


	//----- nvinfo : EIATTR_KPARAM_INFO
	.align		4
.L_533:
        /*0088*/ 	.byte	0x04, 0x17
        /*008a*/ 	.short	(.L_535 - .L_534)
.L_534:
        /*008c*/ 	.word	0x00000000
        /*0090*/ 	.short	0x0002
        /*0092*/ 	.short	0x0010
        /*0094*/ 	.byte	0x00, 0xf0, 0xa1, 0x2f


	//----- nvinfo : EIATTR_KPARAM_INFO
	.align		4
.L_535:
        /*0098*/ 	.byte	0x04, 0x17
        /*009a*/ 	.short	(.L_537 - .L_536)
.L_536:
        /*009c*/ 	.word	0x00000000
        /*00a0*/ 	.short	0x0001
        /*00a2*/ 	.short	0x0008
        /*00a4*/ 	.byte	0x00, 0xf0, 0x21, 0x00


	//----- nvinfo : EIATTR_KPARAM_INFO
	.align		4
.L_537:
        /*00a8*/ 	.byte	0x04, 0x17
        /*00aa*/ 	.short	(.L_539 - .L_538)
.L_538:
        /*00ac*/ 	.word	0x00000000
        /*00b0*/ 	.short	0x0000
        /*00b2*/ 	.short	0x0000
        /*00b4*/ 	.byte	0x00, 0xf0, 0x21, 0x00


	//----- nvinfo : EIATTR_SPARSE_MMA_MASK
	.align		4
.L_539:
        /*00b8*/ 	.byte	0x03, 0x50
        /*00ba*/ 	.short	0x0000


	//----- nvinfo : EIATTR_MAXREG_COUNT
	.align		4
        /*00bc*/ 	.byte	0x03, 0x1b
        /*00be*/ 	.short	0x00ff


	//----- nvinfo : EIATTR_MERCURY_ISA_VERSION
	.align		4
        /*00c0*/ 	.byte	0x03, 0x5f
        /*00c2*/ 	.short	0x0101


	//----- nvinfo : EIATTR_EXIT_INSTR_OFFSETS
	.align		4
        /*00c4*/ 	.byte	0x04, 0x1c
        /*00c6*/ 	.short	(.L_541 - .L_540)


	//   ....[0]....
.L_540:
        /*00c8*/ 	.word	0x00000220


	//   ....[1]....
        /*00cc*/ 	.word	0x00000dc0


	//   ....[2]....
        /*00d0*/ 	.word	0x000018e0


	//   ....[3]....
        /*00d4*/ 	.word	0x00001930


	//   ....[4]....
        /*00d8*/ 	.word	0x00001e50


	//   ....[5]....
        /*00dc*/ 	.word	0x00002290


	//----- nvinfo : EIATTR_CRS_STACK_SIZE
	.align		4
.L_541:
        /*00e0*/ 	.byte	0x04, 0x1e
        /*00e2*/ 	.short	(.L_543 - .L_542)
.L_542:
        /*00e4*/ 	.word	0x00000000


	//----- nvinfo : EIATTR_CBANK_PARAM_SIZE
	.align		4
.L_543:
        /*00e8*/ 	.byte	0x03, 0x19
        /*00ea*/ 	.short	0x0c18


	//----- nvinfo : EIATTR_PARAM_CBANK
	.align		4
        /*00ec*/ 	.byte	0x04, 0x0a
        /*00ee*/ 	.short	(.L_545 - .L_544)
	.align		4
.L_544:
        /*00f0*/ 	.word	index@(.nv.constant0._Z25multi_tensor_apply_kernelI18TensorListMetadataILi5EE11AdamFunctorILi5EffEJfffff10adamMode_tfEEvlPViT_T0_DpT1_)
        /*00f4*/ 	.short	0x0210
        /*00f6*/ 	.short	0x0c18


	//----- nvinfo : EIATTR_SW_WAR
	.align		4
.L_545:
        /*00f8*/ 	.byte	0x04, 0x36
        /*00fa*/ 	.short	(.L_547 - .L_546)
.L_546:
        /*00fc*/ 	.word	0x00000008
.L_547:


//--------------------- .nv.info._Z27maybe_adam_undo_cuda_kernelIddEvPViPT_S3_S3_PKT0_fffffm10adamMode_tf --------------------------
	.section	.nv.info._Z27maybe_adam_undo_cuda_kernelIddEvPViPT_S3_S3_PKT0_fffffm10adamMode_tf,"",@"SHT_CUDA_INFO"
	.sectionflags	@""
	.align	4


	//----- nvinfo : EIATTR_CUDA_API_VERSION
	.align		4
        /*0000*/ 	.byte	0x04, 0x37
        /*0002*/ 	.short	(.L_549 - .L_548)
.L_548:
        /*0004*/ 	.word	0x00000082


	//----- nvinfo : EIATTR_KPARAM_INFO
	.align		4
.L_549:
        /*0008*/ 	.byte	0x04, 0x17
        /*000a*/ 	.short	(.L_551 - .L_550)
.L_550:
        /*000c*/ 	.word	0x00000000
        /*0010*/ 	.short	0x000c
        /*0012*/ 	.short	0x004c
        /*0014*/ 	.byte	0x00, 0xf0, 0x11, 0x00


	//----- nvinfo : EIATTR_KPARAM_INFO
	.align		4
.L_551:
        /*0018*/ 	.byte	0x04, 0x17
        /*001a*/ 	.short	(.L_553 - .L_552)
.L_552:
        /*001c*/ 	.word	0x00000000
        /*0020*/ 	.short	0x000b
        /*0022*/ 	.short	0x0048
        /*0024*/ 	.byte	0x00, 0xf0, 0x11, 0x00


	//----- nvinfo : EIATTR_KPARAM_INFO
	.align		4
.L_553:
        /*0028*/ 	.byte	0x04, 0x17
        /*002a*/ 	.short	(.L_555 - .L_554)
.L_554:
        /*002c*/ 	.word	0x00000000
        /*0030*/ 	.short	0x000a
        /*0032*/ 	.short	0x0040
        /*0034*/ 	.byte	0x00, 0xf0, 0x21, 0x00


	//----- nvinfo : EIATTR_KPARAM_INFO
	.align		4
.L_555:
        /*0038*/ 	.byte	0x04, 0x17
        /*003a*/ 	.short	(.L_557 - .L_556)
.L_556:
        /*003c*/ 	.word	0x00000000
        /*0040*/ 	.short	0x0009
        /*0042*/ 	.short	0x0038
        /*0044*/ 	.byte	0x00, 0xf0, 0x11, 0x00


	//----- nvinfo : EIATTR_KPARAM_INFO
	.align		4
.L_557:
        /*0048*/ 	.byte	0x04, 0x17
        /*004a*/ 	.short	(.L_559 - .L_558)
.L_558:
        /*004c*/ 	.word	0x00000000
        /*0050*/ 	.short	0x0008
        /*0052*/ 	.short	0x0034
        /*0054*/ 	.byte	0x00, 0xf0, 0x11, 0x00


	//----- nvinfo : EIATTR_KPARAM_INFO
	.align		4
.L_559:
        /*0058*/ 	.byte	0x04, 0x17
        /*005a*/ 	.short	(.L_561 - .L_560)
.L_560:
        /*005c*/ 	.word	0x00000000
        /*0060*/ 	.short	0x0007
        /*0062*/ 	.short	0x0030
        /*0064*/ 	.byte	0x00, 0xf0, 0x11, 0x00


	//----- nvinfo : EIATTR_KPARAM_INFO
	.align		4
.L_561:
        /*0068*/ 	.byte	0x04, 0x17
        /*006a*/ 	.short	(.L_563 - .L_562)
.L_562:
        /*006c*/ 	.word	0x00000000
        /*0070*/ 	.short	0x0006
        /*0072*/ 	.short	0x002c
        /*0074*/ 	.byte	0x00, 0xf0, 0x11, 0x00


	//----- nvinfo : EIATTR_KPARAM_INFO
	.align		4
.L_563:
        /*0078*/ 	.byte	0x04, 0x17
        /*007a*/ 	.short	(.L_565 - .L_564)
.L_564:
        /*007c*/ 	.word	0x00000000
        /*0080*/ 	.short	0x0005
        /*0082*/ 	.short	0x0028
        /*0084*/ 	.byte	0x00, 0xf0, 0x11, 0x00


	//----- nvinfo : EIATTR_KPARAM_INFO
	.align		4
.L_565:
        /*0088*/ 	.byte	0x04, 0x17
        /*008a*/ 	.short	(.L_567 - .L_566)
.L_566:
        /*008c*/ 	.word	0x00000000
        /*0090*/ 	.short	0x0004
        /*0092*/ 	.short	0x0020
        /*0094*/ 	.byte	0x00, 0xf0, 0x21, 0x00


	//----- nvinfo : EIATTR_KPARAM_INFO
	.align		4
.L_567:
        /*0098*/ 	.byte	0x04, 0x17
        /*009a*/ 	.short	(.L_569 - .L_568)
.L_568:
        /*009c*/ 	.word	0x00000000
        /*00a0*/ 	.short	0x0003
        /*00a2*/ 	.short	0x0018
        /*00a4*/ 	.byte	0x00, 0xf0, 0x21, 0x00


	//----- nvinfo : EIATTR_KPARAM_INFO
	.align		4
.L_569:
        /*00a8*/ 	.byte	0x04, 0x17
        /*00aa*/ 	.short	(.L_571 - .L_570)
.L_570:
        /*00ac*/ 	.word	0x00000000
        /*00b0*/ 	.short	0x0002
        /*00b2*/ 	.short	0x0010
        /*00b4*/ 	.byte	0x00, 0xf0, 0x21, 0x00


	//----- nvinfo : EIATTR_KPARAM_INFO
	.align		4
.L_571:
        /*00b8*/ 	.byte	0x04, 0x17
        /*00ba*/ 	.short	(.L_573 - .L_572)
.L_572:
        /*00bc*/ 	.word	0x00000000
        /*00c0*/ 	.short	0x0001
        /*00c2*/ 	.short	0x0008
        /*00c4*/ 	.byte	0x00, 0xf0, 0x21, 0x00


	//----- nvinfo : EIATTR_KPARAM_INFO
	.align		4
.L_573:
        /*00c8*/ 	.byte	0x04, 0x17
        /*00ca*/ 	.short	(.L_575 - .L_574)
.L_574:
        /*00cc*/ 	.word	0x00000000
        /*00d0*/ 	.short	0x0000
        /*00d2*/ 	.short	0x0000
        /*00d4*/ 	.byte	0x00, 0xf0, 0x21, 0x00


	//----- nvinfo : EIATTR_SPARSE_MMA_MASK
	.align		4
.L_575:
        /*00d8*/ 	.byte	0x03, 0x50
        /*00da*/ 	.short	0x0000


	//----- nvinfo : EIATTR_MAXREG_COUNT
	.align		4
        /*00dc*/ 	.byte	0x03, 0x1b
        /*00de*/ 	.short	0x00ff


	//----- nvinfo : EIATTR_MERCURY_ISA_VERSION
	.align		4
        /*00e0*/ 	.byte	0x03, 0x5f
        /*00e2*/ 	.short	0x0101


	//----- nvinfo : EIATTR_EXIT_INSTR_OFFSETS
	.align		4
        /*00e4*/ 	.byte	0x04, 0x1c
        /*00e6*/ 	.short	(.L_577 - .L_576)


	//   ....[0]....
.L_576:
        /*00e8*/ 	.word	0x00000090


	//   ....[1]....
        /*00ec*/ 	.word	0x000000d0


	//   ....[2]....
        /*00f0*/ 	.word	0x00001880


	//----- nvinfo : EIATTR_CRS_STACK_SIZE
	.align		4
.L_577:
        /*00f4*/ 	.byte	0x04, 0x1e
        /*00f6*/ 	.short	(.L_579 - .L_578)
.L_578:
        /*00f8*/ 	.word	0x00000000


	//----- nvinfo : EIATTR_CBANK_PARAM_SIZE
	.align		4
.L_579:
        /*00fc*/ 	.byte	0x03, 0x19
        /*00fe*/ 	.short	0x0050


	//----- nvinfo : EIATTR_PARAM_CBANK
	.align		4
        /*0100*/ 	.byte	0x04, 0x0a
        /*0102*/ 	.short	(.L_581 - .L_580)
	.align		4
.L_580:
        /*0104*/ 	.word	index@(.nv.constant0._Z27maybe_adam_undo_cuda_kernelIddEvPViPT_S3_S3_PKT0_fffffm10adamMode_tf)
        /*0108*/ 	.short	0x0210
        /*010a*/ 	.short	0x0050


	//----- nvinfo : EIATTR_SW_WAR
	.align		4
.L_581:
        /*010c*/ 	.byte	0x04, 0x36
        /*010e*/ 	.short	(.L_583 - .L_582)
.L_582:
        /*0110*/ 	.word	0x00000008
.L_583:


//--------------------- .nv.info._Z27maybe_adam_undo_cuda_kernelIfN3c104HalfEEvPViPT_S5_S5_PKT0_fffffm10adamMode_tf --------------------------
	.section	.nv.info._Z27maybe_adam_undo_cuda_kernelIfN3c104HalfEEvPViPT_S5_S5_PKT0_fffffm10adamMode_tf,"",@"SHT_CUDA_INFO"
	.sectionflags	@""
	.align	4


	//----- nvinfo : EIATTR_CUDA_API_VERSION
	.align		4
        /*0000*/ 	.byte	0x04, 0x37
        /*0002*/ 	.short	(.L_585 - .L_584)
.L_584:
        /*0004*/ 	.word	0x00000082


	//----- nvinfo : EIATTR_KPARAM_INFO
	.align		4
.L_585:
        /*0008*/ 	.byte	0x04, 0x17
        /*000a*/ 	.short	(.L_587 - .L_586)
.L_586:
        /*000c*/ 	.word	0x00000000
        /*0010*/ 	.short	0x000c
        /*0012*/ 	.short	0x004c
        /*0014*/ 	.byte	0x00, 0xf0, 0x11, 0x00


	//----- nvinfo : EIATTR_KPARAM_INFO
	.align		4
.L_587:
        /*0018*/ 	.byte	0x04, 0x17
        /*001a*/ 	.short	(.L_589 - .L_588)
.L_588:
        /*001c*/ 	.word	0x00000000
        /*0020*/ 	.short	0x000b
        /*0022*/ 	.short	0x0048
        /*0024*/ 	.byte	0x00, 0xf0, 0x11, 0x00


	//----- nvinfo : EIATTR_KPARAM_INFO
	.align		4
.L_589:
        /*0028*/ 	.byte	0x04, 0x17
        /*002a*/ 	.short	(.L_591 - .L_590)
.L_590:
        /*002c*/ 	.word	0x00000000
        /*0030*/ 	.short	0x000a
        /*0032*/ 	.short	0x0040
        /*0034*/ 	.byte	0x00, 0xf0, 0x21, 0x00


	//----- nvinfo : EIATTR_KPARAM_INFO
	.align		4
.L_591:
        /*0038*/ 	.byte	0x04, 0x17
        /*003a*/ 	.short	(.L_593 - .L_592)
.L_592:
        /*003c*/ 	.word	0x00000000
        /*0040*/ 	.short	0x0009
        /*0042*/ 	.short	0x0038
        /*0044*/ 	.byte	0x00, 0xf0, 0x11, 0x00


	//----- nvinfo : EIATTR_KPARAM_INFO
	.align		4
.L_593:
        /*0048*/ 	.byte	0x04, 0x17
        /*004a*/ 	.short	(.L_595 - .L_594)
.L_594:
        /*004c*/ 	.word	0x00000000
        /*0050*/ 	.short	0x0008
        /*0052*/ 	.short	0x0034
        /*0054*/ 	.byte	0x00, 0xf0, 0x11, 0x00


	//----- nvinfo : EIATTR_KPARAM_INFO
	.align		4
.L_595:
        /*0058*/ 	.byte	0x04, 0x17
        /*005a*/ 	.short	(.L_597 - .L_596)
.L_596:
        /*005c*/ 	.word	0x00000000
        /*0060*/ 	.short	0x0007
        /*0062*/ 	.short	0x0030
        /*0064*/ 	.byte	0x00, 0xf0, 0x11, 0x00


	//----- nvinfo : EIATTR_KPARAM_INFO
	.align		4
.L_597:
        /*0068*/ 	.byte	0x04, 0x17
        /*006a*/ 	.short	(.L_599 - .L_598)
.L_598:
        /*006c*/ 	.word	0x00000000
        /*0070*/ 	.short	0x0006
        /*0072*/ 	.short	0x002c
        /*0074*/ 	.byte	0x00, 0xf0, 0x11, 0x00


	//----- nvinfo : EIATTR_KPARAM_INFO
	.align		4
.L_599:
        /*0078*/ 	.byte	0x04, 0x17
        /*007a*/ 	.short	(.L_601 - .L_600)
.L_600:
        /*007c*/ 	.word	0x00000000
        /*0080*/ 	.short	0x0005
        /*0082*/ 	.short	0x0028
        /*0084*/ 	.byte	0x00, 0xf0, 0x11, 0x00


	//----- nvinfo : EIATTR_KPARAM_INFO
	.align		4
.L_601:
        /*0088*/ 	.byte	0x04, 0x17
        /*008a*/ 	.short	(.L_603 - .L_602)
.L_602:
        /*008c*/ 	.word	0x00000000
        /*0090*/ 	.short	0x0004
        /*0092*/ 	.short	0x0020
        /*0094*/ 	.byte	0x00, 0xf0, 0x21, 0x00


	//----- nvinfo : EIATTR_KPARAM_INFO
	.align		4
.L_603:
        /*0098*/ 	.byte	0x04, 0x17
        /*009a*/ 	.short	(.L_605 - .L_604)
.L_604:
        /*009c*/ 	.word	0x00000000
        /*00a0*/ 	.short	0x0003
        /*00a2*/ 	.short	0x0018
        /*00a4*/ 	.byte	0x00, 0xf0, 0x21, 0x00


	//----- nvinfo : EIATTR_KPARAM_INFO
	.align		4
.L_605:
        /*00a8*/ 	.byte	0x04, 0x17
        /*00aa*/ 	.short	(.L_607 - .L_606)
.L_606:
        /*00ac*/ 	.word	0x00000000
        /*00b0*/ 	.short	0x0002
        /*00b2*/ 	.short	0x0010
        /*00b4*/ 	.byte	0x00, 0xf0, 0x21, 0x00


	//----- nvinfo : EIATTR_KPARAM_INFO
	.align		4
.L_607:
        /*00b8*/ 	.byte	0x04, 0x17
        /*00ba*/ 	.short	(.L_609 - .L_608)
.L_608:
        /*00bc*/ 	.word	0x00000000
        /*00c0*/ 	.short	0x0001
        /*00c2*/ 	.short	0x0008
        /*00c4*/ 	.byte	0x00, 0xf0, 0x21, 0x00


	//----- nvinfo : EIATTR_KPARAM_INFO
	.align		4
.L_609:
        /*00c8*/ 	.byte	0x04, 0x17
        /*00ca*/ 	.short	(.L_611 - .L_610)
.L_610:
        /*00cc*/ 	.word	0x00000000
        /*00d0*/ 	.short	0x0000
        /*00d2*/ 	.short	0x0000
        /*00d4*/ 	.byte	0x00, 0xf0, 0x21, 0x00


	//----- nvinfo : EIATTR_SPARSE_MMA_MASK
	.align		4
.L_611:
        /*00d8*/ 	.byte	0x03, 0x50
        /*00da*/ 	.short	0x0000


	//----- nvinfo : EIATTR_MAXREG_COUNT
	.align		4
        /*00dc*/ 	.byte	0x03, 0x1b
        /*00de*/ 	.short	0x00ff


	//----- nvinfo : EIATTR_MERCURY_ISA_VERSION
	.align		4
        /*00e0*/ 	.byte	0x03, 0x5f
        /*00e2*/ 	.short	0x0101


	//----- nvinfo : EIATTR_EXIT_INSTR_OFFSETS
	.align		4
        /*00e4*/ 	.byte	0x04, 0x1c
        /*00e6*/ 	.short	(.L_613 - .L_612)


	//   ....[0]....
.L_612:
        /*00e8*/ 	.word	0x00000090


	//   ....[1]....
        /*00ec*/ 	.word	0x000000d0


	//   ....[2]....
        /*00f0*/ 	.word	0x000005d0


	//   ....[3]....
        /*00f4*/ 	.word	0x00000980


	//----- nvinfo : EIATTR_CRS_STACK_SIZE
	.align		4
.L_613:
        /*00f8*/ 	.byte	0x04, 0x1e
        /*00fa*/ 	.short	(.L_615 - .L_614)
.L_614:
        /*00fc*/ 	.word	0x00000000


	//----- nvinfo : EIATTR_CBANK_PARAM_SIZE
	.align		4
.L_615:
        /*0100*/ 	.byte	0x03, 0x19
        /*0102*/ 	.short	0x0050


	//----- nvinfo : EIATTR_PARAM_CBANK
	.align		4
        /*0104*/ 	.byte	0x04, 0x0a
        /*0106*/ 	.short	(.L_617 - .L_616)
	.align		4
.L_616:
        /*0108*/ 	.word	index@(.nv.constant0._Z27maybe_adam_undo_cuda_kernelIfN3c104HalfEEvPViPT_S5_S5_PKT0_fffffm10adamMode_tf)
        /*010c*/ 	.short	0x0210
        /*010e*/ 	.short	0x0050


	//----- nvinfo : EIATTR_SW_WAR
	.align		4
.L_617:
        /*0110*/ 	.byte	0x04, 0x36
        /*0112*/ 	.short	(.L_619 - .L_618)
.L_618:
        /*0114*/ 	.word	0x00000008
.L_619:


//--------------------- .nv.info._Z27maybe_adam_undo_cuda_kernelIffEvPViPT_S3_S3_PKT0_fffffm10adamMode_tf --------------------------
	.section	.nv.info._Z27maybe_adam_undo_cuda_kernelIffEvPViPT_S3_S3_PKT0_fffffm10adamMode_tf,"",@"SHT_CUDA_INFO"
	.sectionflags	@""
	.align	4


	//----- nvinfo : EIATTR_CUDA_API_VERSION
	.align		4
        /*0000*/ 	.byte	0x04, 0x37
        /*0002*/ 	.short	(.L_621 - .L_620)
.L_620:
        /*0004*/ 	.word	0x00000082


	//----- nvinfo : EIATTR_KPARAM_INFO
	.align		4
.L_621:
        /*0008*/ 	.byte	0x04, 0x17
        /*000a*/ 	.short	(.L_623 - .L_622)
.L_622:
        /*000c*/ 	.word	0x00000000
        /*0010*/ 	.short	0x000c
        /*0012*/ 	.short	0x004c
        /*0014*/ 	.byte	0x00, 0xf0, 0x11, 0x00


	//----- nvinfo : EIATTR_KPARAM_INFO
	.align		4
.L_623:
        /*0018*/ 	.byte	0x04, 0x17
        /*001a*/ 	.short	(.L_625 - .L_624)
.L_624:
        /*001c*/ 	.word	0x00000000
        /*0020*/ 	.short	0x000b
        /*0022*/ 	.short	0x0048
        /*0024*/ 	.byte	0x00, 0xf0, 0x11, 0x00


	//----- nvinfo : EIATTR_KPARAM_INFO
	.align		4
.L_625:
        /*0028*/ 	.byte	0x04, 0x17
        /*002a*/ 	.short	(.L_627 - .L_626)
.L_626:
        /*002c*/ 	.word	0x00000000
        /*0030*/ 	.short	0x000a
        /*0032*/ 	.short	0x0040
        /*0034*/ 	.byte	0x00, 0xf0, 0x21, 0x00


	//----- nvinfo : EIATTR_KPARAM_INFO
	.align		4
.L_627:
        /*0038*/ 	.byte	0x04, 0x17
        /*003a*/ 	.short	(.L_629 - .L_628)
.L_628:
        /*003c*/ 	.word	0x00000000
        /*0040*/ 	.short	0x0009
        /*0042*/ 	.short	0x0038
        /*0044*/ 	.byte	0x00, 0xf0, 0x11, 0x00


	//----- nvinfo : EIATTR_KPARAM_INFO
	.align		4
.L_629:
        /*0048*/ 	.byte	0x04, 0x17
        /*004a*/ 	.short	(.L_631 - .L_630)
.L_630:
        /*004c*/ 	.word	0x00000000
        /*0050*/ 	.short	0x0008
        /*0052*/ 	.short	0x0034
        /*0054*/ 	.byte	0x00, 0xf0, 0x11, 0x00


	//----- nvinfo : EIATTR_KPARAM_INFO
	.align		4
.L_631:
        /*0058*/ 	.byte	0x04, 0x17
        /*005a*/ 	.short	(.L_633 - .L_632)
.L_632:
        /*005c*/ 	.word	0x00000000
        /*0060*/ 	.short	0x0007
        /*0062*/ 	.short	0x0030
        /*0064*/ 	.byte	0x00, 0xf0, 0x11, 0x00


	//----- nvinfo : EIATTR_KPARAM_INFO
	.align		4
.L_633:
        /*0068*/ 	.byte	0x04, 0x17
        /*006a*/ 	.short	(.L_635 - .L_634)
.L_634:
        /*006c*/ 	.word	0x00000000
        /*0070*/ 	.short	0x0006
        /*0072*/ 	.short	0x002c
        /*0074*/ 	.byte	0x00, 0xf0, 0x11, 0x00


	//----- nvinfo : EIATTR_KPARAM_INFO
	.align		4
.L_635:
        /*0078*/ 	.byte	0x04, 0x17
        /*007a*/ 	.short	(.L_637 - .L_636)
.L_636:
        /*007c*/ 	.word	0x00000000
        /*0080*/ 	.short	0x0005
        /*0082*/ 	.short	0x0028
        /*0084*/ 	.byte	0x00, 0xf0, 0x11, 0x00


	//----- nvinfo : EIATTR_KPARAM_INFO
	.align		4
.L_637:
        /*0088*/ 	.byte	0x04, 0x17
        /*008a*/ 	.short	(.L_639 - .L_638)
.L_638:
        /*008c*/ 	.word	0x00000000
        /*0090*/ 	.short	0x0004
        /*0092*/ 	.short	0x0020
        /*0094*/ 	.byte	0x00, 0xf0, 0x21, 0x00


	//----- nvinfo : EIATTR_KPARAM_INFO
	.align		4
.L_639:
        /*0098*/ 	.byte	0x04, 0x17
        /*009a*/ 	.short	(.L_641 - .L_640)
.L_640:
        /*009c*/ 	.word	0x00000000
        /*00a0*/ 	.short	0x0003
        /*00a2*/ 	.short	0x0018
        /*00a4*/ 	.byte	0x00, 0xf0, 0x21, 0x00


	//----- nvinfo : EIATTR_KPARAM_INFO
	.align		4
.L_641:
        /*00a8*/ 	.byte	0x04, 0x17
        /*00aa*/ 	.short	(.L_643 - .L_642)
.L_642:
        /*00ac*/ 	.word	0x00000000
        /*00b0*/ 	.short	0x0002
        /*00b2*/ 	.short	0x0010
        /*00b4*/ 	.byte	0x00, 0xf0, 0x21, 0x00


	//----- nvinfo : EIATTR_KPARAM_INFO
	.align		4
.L_643:
        /*00b8*/ 	.byte	0x04, 0x17
        /*00ba*/ 	.short	(.L_645 - .L_644)
.L_644:
        /*00bc*/ 	.word	0x00000000
        /*00c0*/ 	.short	0x0001
        /*00c2*/ 	.short	0x0008
        /*00c4*/ 	.byte	0x00, 0xf0, 0x21, 0x00


	//----- nvinfo : EIATTR_KPARAM_INFO
	.align		4
.L_645:
        /*00c8*/ 	.byte	0x04, 0x17
        /*00ca*/ 	.short	(.L_647 - .L_646)
.L_646:
        /*00cc*/ 	.word	0x00000000
        /*00d0*/ 	.short	0x0000
        /*00d2*/ 	.short	0x0000
        /*00d4*/ 	.byte	0x00, 0xf0, 0x21, 0x00


	//----- nvinfo : EIATTR_SPARSE_MMA_MASK
	.align		4
.L_647:
        /*00d8*/ 	.byte	0x03, 0x50
        /*00da*/ 	.short	0x0000


	//----- nvinfo : EIATTR_MAXREG_COUNT
	.align		4
        /*00dc*/ 	.byte	0x03, 0x1b
        /*00de*/ 	.short	0x00ff


	//----- nvinfo : EIATTR_MERCURY_ISA_VERSION
	.align		4
        /*00e0*/ 	.byte	0x03, 0x5f
        /*00e2*/ 	.short	0x0101


	//----- nvinfo : EIATTR_EXIT_INSTR_OFFSETS
	.align		4
        /*00e4*/ 	.byte	0x04, 0x1c
        /*00e6*/ 	.short	(.L_649 - .L_648)


	//   ....[0]....
.L_648:
        /*00e8*/ 	.word	0x00000090


	//   ....[1]....
        /*00ec*/ 	.word	0x000000d0


	//   ....[2]....
        /*00f0*/ 	.word	0x000005c0


	//   ....[3]....
        /*00f4*/ 	.word	0x00000960


	//----- nvinfo : EIATTR_CRS_STACK_SIZE
	.align		4
.L_649:
        /*00f8*/ 	.byte	0x04, 0x1e
        /*00fa*/ 	.short	(.L_651 - .L_650)
.L_650:
        /*00fc*/ 	.word	0x00000000


	//----- nvinfo : EIATTR_CBANK_PARAM_SIZE
	.align		4
.L_651:
        /*0100*/ 	.byte	0x03, 0x19
        /*0102*/ 	.short	0x0050


	//----- nvinfo : EIATTR_PARAM_CBANK
	.align		4
        /*0104*/ 	.byte	0x04, 0x0a
        /*0106*/ 	.short	(.L_653 - .L_652)
	.align		4
.L_652:
        /*0108*/ 	.word	index@(.nv.constant0._Z27maybe_adam_undo_cuda_kernelIffEvPViPT_S3_S3_PKT0_fffffm10adamMode_tf)
        /*010c*/ 	.short	0x0210
        /*010e*/ 	.short	0x0050


	//----- nvinfo : EIATTR_SW_WAR
	.align		4
.L_653:
        /*0110*/ 	.byte	0x04, 0x36
        /*0112*/ 	.short	(.L_655 - .L_654)
.L_654:
        /*0114*/ 	.word	0x00000008
.L_655:


//--------------------- .nv.info._Z27reversible_adam_cuda_kernelIdddEvPT_PT1_S1_S1_PKT0_fffffm10adamMode_tf --------------------------
	.section	.nv.info._Z27reversible_adam_cuda_kernelIdddEvPT_PT1_S1_S1_PKT0_fffffm10adamMode_tf,"",@"SHT_CUDA_INFO"
	.sectionflags	@""
	.align	4


	//----- nvinfo : EIATTR_CUDA_API_VERSION
	.align		4
        /*0000*/ 	.byte	0x04, 0x37
        /*0002*/ 	.short	(.L_657 - .L_656)
.L_656:
        /*0004*/ 	.word	0x00000082


	//----- nvinfo : EIATTR_KPARAM_INFO
	.align		4
.L_657:
        /*0008*/ 	.byte	0x04, 0x17
        /*000a*/ 	.short	(.L_659 - .L_658)
.L_658:
        /*000c*/ 	.word	0x00000000
        /*0010*/ 	.short	0x000c
        /*0012*/ 	.short	0x004c
        /*0014*/ 	.byte	0x00, 0xf0, 0x11, 0x00


	//----- nvinfo : EIATTR_KPARAM_INFO
	.align		4
.L_659:
        /*0018*/ 	.byte	0x04, 0x17
        /*001a*/ 	.short	(.L_661 - .L_660)
.L_660:
        /*001c*/ 	.word	0x00000000
        /*0020*/ 	.short	0x000b
        /*0022*/ 	.short	0x0048
        /*0024*/ 	.byte	0x00, 0xf0, 0x11, 0x00


	//----- nvinfo : EIATTR_KPARAM_INFO
	.align		4
.L_661:
        /*0028*/ 	.byte	0x04, 0x17
        /*002a*/ 	.short	(.L_663 - .L_662)
.L_662:
        /*002c*/ 	.word	0x00000000
        /*0030*/ 	.short	0x000a
        /*0032*/ 	.short	0x0040
        /*0034*/ 	.byte	0x00, 0xf0, 0x21, 0x00


	//----- nvinfo : EIATTR_KPARAM_INFO
	.align		4
.L_663:
        /*0038*/ 	.byte	0x04, 0x17
        /*003a*/ 	.short	(.L_665 - .L_664)
.L_664:
        /*003c*/ 	.word	0x00000000
        /*0040*/ 	.short	0x0009
        /*0042*/ 	.short	0x0038
        /*0044*/ 	.byte	0x00, 0xf0, 0x11, 0x00


	//----- nvinfo : EIATTR_KPARAM_INFO
	.align		4
.L_665:
        /*0048*/ 	.byte	0x04, 0x17
        /*004a*/ 	.short	(.L_667 - .L_666)
.L_666:
        /*004c*/ 	.word	0x00000000
        /*0050*/ 	.short	0x0008
        /*0052*/ 	.short	0x0034
        /*0054*/ 	.byte	0x00, 0xf0, 0x11, 0x00


	//----- nvinfo : EIATTR_KPARAM_INFO
	.align		4
.L_667:
        /*0058*/ 	.byte	0x04, 0x17
        /*005a*/ 	.short	(.L_669 - .L_668)
.L_668:
        /*005c*/ 	.word	0x00000000
        /*0060*/ 	.short	0x0007
        /*0062*/ 	.short	0x0030
        /*0064*/ 	.byte	0x00, 0xf0, 0x11, 0x00


	//----- nvinfo : EIATTR_KPARAM_INFO
	.align		4
.L_669:
        /*0068*/ 	.byte	0x04, 0x17
        /*006a*/ 	.short	(.L_671 - .L_670)
.L_670:
        /*006c*/ 	.word	0x00000000
        /*0070*/ 	.short	0x0006
        /*0072*/ 	.short	0x002c
        /*0074*/ 	.byte	0x00, 0xf0, 0x11, 0x00


	//----- nvinfo : EIATTR_KPARAM_INFO
	.align		4
.L_671:
        /*0078*/ 	.byte	0x04, 0x17
        /*007a*/ 	.short	(.L_673 - .L_672)
.L_672:
        /*007c*/ 	.word	0x00000000
        /*0080*/ 	.short	0x0005
        /*0082*/ 	.short	0x0028
        /*0084*/ 	.byte	0x00, 0xf0, 0x11, 0x00


	//----- nvinfo : EIATTR_KPARAM_INFO
	.align		4
.L_673:
        /*0088*/ 	.byte	0x04, 0x17
        /*008a*/ 	.short	(.L_675 - .L_674)
.L_674:
        /*008c*/ 	.word	0x00000000
        /*0090*/ 	.short	0x0004
        /*0092*/ 	.short	0x0020
        /*0094*/ 	.byte	0x00, 0xf0, 0x21, 0x00


	//----- nvinfo : EIATTR_KPARAM_INFO
	.align		4
.L_675:
        /*0098*/ 	.byte	0x04, 0x17
        /*009a*/ 	.short	(.L_677 - .L_676)
.L_676:
        /*009c*/ 	.word	0x00000000
        /*00a0*/ 	.short	0x0003
        /*00a2*/ 	.short	0x0018
        /*00a4*/ 	.byte	0x00, 0xf0, 0x21, 0x00


	//----- nvinfo : EIATTR_KPARAM_INFO
	.align		4
.L_677:
        /*00a8*/ 	.byte	0x04, 0x17
        /*00aa*/ 	.short	(.L_679 - .L_678)
.L_678:
        /*00ac*/ 	.word	0x00000000
        /*00b0*/ 	.short	0x0002
        /*00b2*/ 	.short	0x0010
        /*00b4*/ 	.byte	0x00, 0xf0, 0x21, 0x00


	//----- nvinfo : EIATTR_KPARAM_INFO
	.align		4
.L_679:
        /*00b8*/ 	.byte	0x04, 0x17
        /*00ba*/ 	.short	(.L_681 - .L_680)
.L_680:
        /*00bc*/ 	.word	0x00000000
        /*00c0*/ 	.short	0x0001
        /*00c2*/ 	.short	0x0008
        /*00c4*/ 	.byte	0x00, 0xf0, 0x21, 0x00


	//----- nvinfo : EIATTR_KPARAM_INFO
	.align		4
.L_681:
        /*00c8*/ 	.byte	0x04, 0x17
        /*00ca*/ 	.short	(.L_683 - .L_682)
.L_682:
        /*00cc*/ 	.word	0x00000000
        /*00d0*/ 	.short	0x0000
        /*00d2*/ 	.short	0x0000
        /*00d4*/ 	.byte	0x00, 0xf0, 0x21, 0x00


	//----- nvinfo : EIATTR_SPARSE_MMA_MASK
	.align		4
.L_683:
        /*00d8*/ 	.byte	0x03, 0x50
        /*00da*/ 	.short	0x0000


	//----- nvinfo : EIATTR_MAXREG_COUNT
	.align		4
        /*00dc*/ 	.byte	0x03, 0x1b
        /*00de*/ 	.short	0x00ff


	//----- nvinfo : EIATTR_NUM_BARRIERS
	.align		4
        /*00e0*/ 	.byte	0x02, 0x4c
        /*00e2*/ 	.byte	0x01
	.zero		1


	//----- nvinfo : EIATTR_MERCURY_ISA_VERSION
	.align		4
        /*00e4*/ 	.byte	0x03, 0x5f
        /*00e6*/ 	.short	0x0101


	//----- nvinfo : EIATTR_EXIT_INSTR_OFFSETS
	.align		4
        /*00e8*/ 	.byte	0x04, 0x1c
        /*00ea*/ 	.short	(.L_685 - .L_684)


	//   ....[0]....
.L_684:
        /*00ec*/ 	.word	0x00003040


	//   ....[1]....
        /*00f0*/ 	.word	0x00003070


	//   ....[2]....
        /*00f4*/ 	.word	0x000030c0


	//----- nvinfo : EIATTR_CRS_STACK_SIZE
	.align		4
.L_685:
        /*00f8*/ 	.byte	0x04, 0x1e
        /*00fa*/ 	.short	(.L_687 - .L_686)
.L_686:
        /*00fc*/ 	.word	0x00000000


	//----- nvinfo : EIATTR_CBANK_PARAM_SIZE
	.align		4
.L_687:
        /*0100*/ 	.byte	0x03, 0x19
        /*0102*/ 	.short	0x0050


	//----- nvinfo : EIATTR_PARAM_CBANK
	.align		4
        /*0104*/ 	.byte	0x04, 0x0a
        /*0106*/ 	.short	(.L_689 - .L_688)
	.align		4
.L_688:
        /*0108*/ 	.word	index@(.nv.constant0._Z27reversible_adam_cuda_kernelIdddEvPT_PT1_S1_S1_PKT0_fffffm10adamMode_tf)
        /*010c*/ 	.short	0x0210
        /*010e*/ 	.short	0x0050


	//----- nvinfo : EIATTR_SW_WAR
	.align		4
.L_689:
        /*0110*/ 	.byte	0x04, 0x36
        /*0112*/ 	.short	(.L_691 - .L_690)
.L_690:
        /*0114*/ 	.word	0x00000008
.L_691:


//--------------------- .nv.info._Z27reversible_adam_cuda_kernelIfN3c104HalfEhEvPT_PT1_S3_S3_PKT0_fffffm10adamMode_tf --------------------------
	.section	.nv.info._Z27reversible_adam_cuda_kernelIfN3c104HalfEhEvPT_PT1_S3_S3_PKT0_fffffm10adamMode_tf,"",@"SHT_CUDA_INFO"
	.sectionflags	@""
	.align	4


	//----- nvinfo : EIATTR_CUDA_API_VERSION
	.align		4
        /*0000*/ 	.byte	0x04, 0x37
        /*0002*/ 	.short	(.L_693 - .L_692)
.L_692:
        /*0004*/ 	.word	0x00000082


	//----- nvinfo : EIATTR_KPARAM_INFO
	.align		4
.L_693:
        /*0008*/ 	.byte	0x04, 0x17
        /*000a*/ 	.short	(.L_695 - .L_694)
.L_694:
        /*000c*/ 	.word	0x00000000
        /*0010*/ 	.short	0x000c
        /*0012*/ 	.short	0x004c
        /*0014*/ 	.byte	0x00, 0xf0, 0x11, 0x00


	//----- nvinfo : EIATTR_KPARAM_INFO
	.align		4
.L_695:
        /*0018*/ 	.byte	0x04, 0x17
        /*001a*/ 	.short	(.L_697 - .L_696)
.L_696:
        /*001c*/ 	.word	0x00000000
        /*0020*/ 	.short	0x000b
        /*0022*/ 	.short	0x0048
        /*0024*/ 	.byte	0x00, 0xf0, 0x11, 0x00


	//----- nvinfo : EIATTR_KPARAM_INFO
	.align		4
.L_697:
        /*0028*/ 	.byte	0x04, 0x17
        /*002a*/ 	.short	(.L_699 - .L_698)
.L_698:
        /*002c*/ 	.word	0x00000000
        /*0030*/ 	.short	0x000a
        /*0032*/ 	.short	0x0040
        /*0034*/ 	.byte	0x00, 0xf0, 0x21, 0x00


	//----- nvinfo : EIATTR_KPARAM_INFO
	.align		4
.L_699:
        /*0038*/ 	.byte	0x04, 0x17
        /*003a*/ 	.short	(.L_701 - .L_700)
.L_700:
        /*003c*/ 	.word	0x00000000
        /*0040*/ 	.short	0x0009
        /*0042*/ 	.short	0x0038
        /*0044*/ 	.byte	0x00, 0xf0, 0x11, 0x00


	//----- nvinfo : EIATTR_KPARAM_INFO
	.align		4
.L_701:
        /*0048*/ 	.byte	0x04, 0x17
        /*004a*/ 	.short	(.L_703 - .L_702)
.L_702:
        /*004c*/ 	.word	0x00000000
        /*0050*/ 	.short	0x0008
        /*0052*/ 	.short	0x0034
        /*0054*/ 	.byte	0x00, 0xf0, 0x11, 0x00


	//----- nvinfo : EIATTR_KPARAM_INFO
	.align		4
.L_703:
        /*0058*/ 	.byte	0x04, 0x17
        /*005a*/ 	.short	(.L_705 - .L_704)
.L_704:
        /*005c*/ 	.word	0x00000000
        /*0060*/ 	.short	0x0007
        /*0062*/ 	.short	0x0030
        /*0064*/ 	.byte	0x00, 0xf0, 0x11, 0x00


	//----- nvinfo : EIATTR_KPARAM_INFO
	.align		4
.L_705:
        /*0068*/ 	.byte	0x04, 0x17
        /*006a*/ 	.short	(.L_707 - .L_706)
.L_706:
        /*006c*/ 	.word	0x00000000
        /*0070*/ 	.short	0x0006
        /*0072*/ 	.short	0x002c
        /*0074*/ 	.byte	0x00, 0xf0, 0x11, 0x00


	//----- nvinfo : EIATTR_KPARAM_INFO
	.align		4
.L_707:
        /*0078*/ 	.byte	0x04, 0x17
        /*007a*/ 	.short	(.L_709 - .L_708)
.L_708:
        /*007c*/ 	.word	0x00000000
        /*0080*/ 	.short	0x0005
        /*0082*/ 	.short	0x0028
        /*0084*/ 	.byte	0x00, 0xf0, 0x11, 0x00


	//----- nvinfo : EIATTR_KPARAM_INFO
	.align		4
.L_709:
        /*0088*/ 	.byte	0x04, 0x17
        /*008a*/ 	.short	(.L_711 - .L_710)
.L_710:
        /*008c*/ 	.word	0x00000000
        /*0090*/ 	.short	0x0004
        /*0092*/ 	.short	0x0020
        /*0094*/ 	.byte	0x00, 0xf0, 0x21, 0x00


	//----- nvinfo : EIATTR_KPARAM_INFO
	.align		4
.L_711:
        /*0098*/ 	.byte	0x04, 0x17
        /*009a*/ 	.short	(.L_713 - .L_712)
.L_712:
        /*009c*/ 	.word	0x00000000
        /*00a0*/ 	.short	0x0003
        /*00a2*/ 	.short	0x0018
        /*00a4*/ 	.byte	0x00, 0xf0, 0x21, 0x00


	//----- nvinfo : EIATTR_KPARAM_INFO
	.align		4
.L_713:
        /*00a8*/ 	.byte	0x04, 0x17
        /*00aa*/ 	.short	(.L_715 - .L_714)
.L_714:
        /*00ac*/ 	.word	0x00000000
        /*00b0*/ 	.short	0x0002
        /*00b2*/ 	.short	0x0010
        /*00b4*/ 	.byte	0x00, 0xf0, 0x21, 0x00


	//----- nvinfo : EIATTR_KPARAM_INFO
	.align		4
.L_715:
        /*00b8*/ 	.byte	0x04, 0x17
        /*00ba*/ 	.short	(.L_717 - .L_716)
.L_716:
        /*00bc*/ 	.word	0x00000000
        /*00c0*/ 	.short	0x0001
        /*00c2*/ 	.short	0x0008
        /*00c4*/ 	.byte	0x00, 0xf0, 0x21, 0x00


	//----- nvinfo : EIATTR_KPARAM_INFO
	.align		4
.L_717:
        /*00c8*/ 	.byte	0x04, 0x17
        /*00ca*/ 	.short	(.L_719 - .L_718)
.L_718:
        /*00cc*/ 	.word	0x00000000
        /*00d0*/ 	.short	0x0000
        /*00d2*/ 	.short	0x0000
        /*00d4*/ 	.byte	0x00, 0xf0, 0x21, 0x00


	//----- nvinfo : EIATTR_SPARSE_MMA_MASK
	.align		4
.L_719:
        /*00d8*/ 	.byte	0x03, 0x50
        /*00da*/ 	.short	0x0000


	//----- nvinfo : EIATTR_MAXREG_COUNT
	.align		4
        /*00dc*/ 	.byte	0x03, 0x1b
        /*00de*/ 	.short	0x00ff


	//----- nvinfo : EIATTR_NUM_BARRIERS
	.align		4
        /*00e0*/ 	.byte	0x02, 0x4c
        /*00e2*/ 	.byte	0x01
	.zero		1


	//----- nvinfo : EIATTR_MERCURY_ISA_VERSION
	.align		4
        /*00e4*/ 	.byte	0x03, 0x5f
        /*00e6*/ 	.short	0x0101


	//----- nvinfo : EIATTR_EXIT_INSTR_OFFSETS
	.align		4
        /*00e8*/ 	.byte	0x04, 0x1c
        /*00ea*/ 	.short	(.L_721 - .L_720)


	//   ....[0]....
.L_720:
        /*00ec*/ 	.word	0x000015e0


	//   ....[1]....
        /*00f0*/ 	.word	0x00001610


	//   ....[2]....
        /*00f4*/ 	.word	0x00001650


	//----- nvinfo : EIATTR_CRS_STACK_SIZE
	.align		4
.L_721:
        /*00f8*/ 	.byte	0x04, 0x1e
        /*00fa*/ 	.short	(.L_723 - .L_722)
.L_722:
        /*00fc*/ 	.word	0x00000000


	//----- nvinfo : EIATTR_CBANK_PARAM_SIZE
	.align		4
.L_723:
        /*0100*/ 	.byte	0x03, 0x19
        /*0102*/ 	.short	0x0050


	//----- nvinfo : EIATTR_PARAM_CBANK
	.align		4
        /*0104*/ 	.byte	0x04, 0x0a
        /*0106*/ 	.short	(.L_725 - .L_724)
	.align		4
.L_724:
        /*0108*/ 	.word	index@(.nv.constant0._Z27reversible_adam_cuda_kernelIfN3c104HalfEhEvPT_PT1_S3_S3_PKT0_fffffm10adamMode_tf)
        /*010c*/ 	.short	0x0210
        /*010e*/ 	.short	0x0050


	//----- nvinfo : EIATTR_SW_WAR
	.align		4
.L_725:
        /*0110*/ 	.byte	0x04, 0x36
        /*0112*/ 	.short	(.L_727 - .L_726)
.L_726:
        /*0114*/ 	.word	0x00000008
.L_727:


//--------------------- .nv.info._Z27reversible_adam_cuda_kernelIffhEvPT_PT1_S1_S1_PKT0_fffffm10adamMode_tf --------------------------
	.section	.nv.info._Z27reversible_adam_cuda_kernelIffhEvPT_PT1_S1_S1_PKT0_fffffm10adamMode_tf,"",@"SHT_CUDA_INFO"
	.sectionflags	@""
	.align	4


	//----- nvinfo : EIATTR_CUDA_API_VERSION
	.align		4
        /*0000*/ 	.byte	0x04, 0x37
        /*0002*/ 	.short	(.L_729 - .L_728)
.L_728:
        /*0004*/ 	.word	0x00000082


	//----- nvinfo : EIATTR_KPARAM_INFO
	.align		4
.L_729:
        /*0008*/ 	.byte	0x04, 0x17
        /*000a*/ 	.short	(.L_731 - .L_730)
.L_730:
        /*000c*/ 	.word	0x00000000
        /*0010*/ 	.short	0x000c
        /*0012*/ 	.short	0x004c
        /*0014*/ 	.byte	0x00, 0xf0, 0x11, 0x00


	//----- nvinfo : EIATTR_KPARAM_INFO
	.align		4
.L_731:
        /*0018*/ 	.byte	0x04, 0x17
        /*001a*/ 	.short	(.L_733 - .L_732)
.L_732:
        /*001c*/ 	.word	0x00000000
        /*0020*/ 	.short	0x000b
        /*0022*/ 	.short	0x0048
        /*0024*/ 	.byte	0x00, 0xf0, 0x11, 0x00


	//----- nvinfo : EIATTR_KPARAM_INFO
	.align		4
.L_733:
        /*0028*/ 	.byte	0x04, 0x17
        /*002a*/ 	.short	(.L_735 - .L_734)
.L_734:
        /*002c*/ 	.word	0x00000000
        /*0030*/ 	.short	0x000a
        /*0032*/ 	.short	0x0040
        /*0034*/ 	.byte	0x00, 0xf0, 0x21, 0x00


	//----- nvinfo : EIATTR_KPARAM_INFO
	.align		4
.L_735:
        /*0038*/ 	.byte	0x04, 0x17
        /*003a*/ 	.short	(.L_737 - .L_736)
.L_736:
        /*003c*/ 	.word	0x00000000
        /*0040*/ 	.short	0x0009
        /*0042*/ 	.short	0x0038
        /*0044*/ 	.byte	0x00, 0xf0, 0x11, 0x00


	//----- nvinfo : EIATTR_KPARAM_INFO
	.align		4
.L_737:
        /*0048*/ 	.byte	0x04, 0x17
        /*004a*/ 	.short	(.L_739 - .L_738)
.L_738:
        /*004c*/ 	.word	0x00000000
        /*0050*/ 	.short	0x0008
        /*0052*/ 	.short	0x0034
        /*0054*/ 	.byte	0x00, 0xf0, 0x11, 0x00


	//----- nvinfo : EIATTR_KPARAM_INFO
	.align		4
.L_739:
        /*0058*/ 	.byte	0x04, 0x17
        /*005a*/ 	.short	(.L_741 - .L_740)
.L_740:
        /*005c*/ 	.word	0x00000000
        /*0060*/ 	.short	0x0007
        /*0062*/ 	.short	0x0030
        /*0064*/ 	.byte	0x00, 0xf0, 0x11, 0x00


	//----- nvinfo : EIATTR_KPARAM_INFO
	.align		4
.L_741:
        /*0068*/ 	.byte	0x04, 0x17
        /*006a*/ 	.short	(.L_743 - .L_742)
.L_742:
        /*006c*/ 	.word	0x00000000
        /*0070*/ 	.short	0x0006
        /*0072*/ 	.short	0x002c
        /*0074*/ 	.byte	0x00, 0xf0, 0x11, 0x00


	//----- nvinfo : EIATTR_KPARAM_INFO
	.align		4
.L_743:
        /*0078*/ 	.byte	0x04, 0x17
        /*007a*/ 	.short	(.L_745 - .L_744)
.L_744:
        /*007c*/ 	.word	0x00000000
        /*0080*/ 	.short	0x0005
        /*0082*/ 	.short	0x0028
        /*0084*/ 	.byte	0x00, 0xf0, 0x11, 0x00


	//----- nvinfo : EIATTR_KPARAM_INFO
	.align		4
.L_745:
        /*0088*/ 	.byte	0x04, 0x17
        /*008a*/ 	.short	(.L_747 - .L_746)
.L_746:
        /*008c*/ 	.word	0x00000000
        /*0090*/ 	.short	0x0004
        /*0092*/ 	.short	0x0020
        /*0094*/ 	.byte	0x00, 0xf0, 0x21, 0x00


	//----- nvinfo : EIATTR_KPARAM_INFO
	.align		4
.L_747:
        /*0098*/ 	.byte	0x04, 0x17
        /*009a*/ 	.short	(.L_749 - .L_748)
.L_748:
        /*009c*/ 	.word	0x00000000
        /*00a0*/ 	.short	0x0003
        /*00a2*/ 	.short	0x0018
        /*00a4*/ 	.byte	0x00, 0xf0, 0x21, 0x00


	//----- nvinfo : EIATTR_KPARAM_INFO
	.align		4
.L_749:
        /*00a8*/ 	.byte	0x04, 0x17
        /*00aa*/ 	.short	(.L_751 - .L_750)
.L_750:
        /*00ac*/ 	.word	0x00000000
        /*00b0*/ 	.short	0x0002
        /*00b2*/ 	.short	0x0010
        /*00b4*/ 	.byte	0x00, 0xf0, 0x21, 0x00


	//----- nvinfo : EIATTR_KPARAM_INFO
	.align		4
.L_751:
        /*00b8*/ 	.byte	0x04, 0x17
        /*00ba*/ 	.short	(.L_753 - .L_752)
.L_752:
        /*00bc*/ 	.word	0x00000000
        /*00c0*/ 	.short	0x0001
        /*00c2*/ 	.short	0x0008
        /*00c4*/ 	.byte	0x00, 0xf0, 0x21, 0x00


	//----- nvinfo : EIATTR_KPARAM_INFO
	.align		4
.L_753:
        /*00c8*/ 	.byte	0x04, 0x17
        /*00ca*/ 	.short	(.L_755 - .L_754)
.L_754:
        /*00cc*/ 	.word	0x00000000
        /*00d0*/ 	.short	0x0000
        /*00d2*/ 	.short	0x0000
        /*00d4*/ 	.byte	0x00, 0xf0, 0x21, 0x00


	//----- nvinfo : EIATTR_SPARSE_MMA_MASK
	.align		4
.L_755:
        /*00d8*/ 	.byte	0x03, 0x50
        /*00da*/ 	.short	0x0000


	//----- nvinfo : EIATTR_MAXREG_COUNT
	.align		4
        /*00dc*/ 	.byte	0x03, 0x1b
        /*00de*/ 	.short	0x00ff


	//----- nvinfo : EIATTR_NUM_BARRIERS
	.align		4
        /*00e0*/ 	.byte	0x02, 0x4c
        /*00e2*/ 	.byte	0x01
	.zero		1


	//----- nvinfo : EIATTR_MERCURY_ISA_VERSION
	.align		4
        /*00e4*/ 	.byte	0x03, 0x5f
        /*00e6*/ 	.short	0x0101


	//----- nvinfo : EIATTR_EXIT_INSTR_OFFSETS
	.align		4
        /*00e8*/ 	.byte	0x04, 0x1c
        /*00ea*/ 	.short	(.L_757 - .L_756)


	//   ....[0]....
.L_756:
        /*00ec*/ 	.word	0x00001570


	//   ....[1]....
        /*00f0*/ 	.word	0x000015a0


	//   ....[2]....
        /*00f4*/ 	.word	0x000015e0


	//----- nvinfo : EIATTR_CRS_STACK_SIZE
	.align		4
.L_757:
        /*00f8*/ 	.byte	0x04, 0x1e
        /*00fa*/ 	.short	(.L_759 - .L_758)
.L_758:
        /*00fc*/ 	.word	0x00000000


	//----- nvinfo : EIATTR_CBANK_PARAM_SIZE
	.align		4
.L_759:
        /*0100*/ 	.byte	0x03, 0x19
        /*0102*/ 	.short	0x0050


	//----- nvinfo : EIATTR_PARAM_CBANK
	.align		4
        /*0104*/ 	.byte	0x04, 0x0a
        /*0106*/ 	.short	(.L_761 - .L_760)
	.align		4
.L_760:
        /*0108*/ 	.word	index@(.nv.constant0._Z27reversible_adam_cuda_kernelIffhEvPT_PT1_S1_S1_PKT0_fffffm10adamMode_tf)
        /*010c*/ 	.short	0x0210
        /*010e*/ 	.short	0x0050


	//----- nvinfo : EIATTR_SW_WAR
	.align		4
.L_761:
        /*0110*/ 	.byte	0x04, 0x36
        /*0112*/ 	.short	(.L_763 - .L_762)
.L_762:
        /*0114*/ 	.word	0x00000008
.L_763:


//--------------------- .nv.info._Z27reversible_adam_cuda_kernelIfN3c104HalfES1_EvPT_PT1_S3_S3_PKT0_fffffm10adamMode_tf --------------------------
	.section	.nv.info._Z27reversible_adam_cuda_kernelIfN3c104HalfES1_EvPT_PT1_S3_S3_PKT0_fffffm10adamMode_tf,"",@"SHT_CUDA_INFO"
	.sectionflags	@""
	.align	4


	//----- nvinfo : EIATTR_CUDA_API_VERSION
	.align		4
        /*0000*/ 	.byte	0x04, 0x37
        /*0002*/ 	.short	(.L_765 - .L_764)
.L_764:
        /*0004*/ 	.word	0x00000082


	//----- nvinfo : EIATTR_KPARAM_INFO
	.align		4
.L_765:
        /*0008*/ 	.byte	0x04, 0x17
        /*000a*/ 	.short	(.L_767 - .L_766)
.L_766:
        /*000c*/ 	.word	0x00000000
        /*0010*/ 	.short	0x000c
        /*0012*/ 	.short	0x004c
        /*0014*/ 	.byte	0x00, 0xf0, 0x11, 0x00


	//----- nvinfo : EIATTR_KPARAM_INFO
	.align		4
.L_767:
        /*0018*/ 	.byte	0x04, 0x17
        /*001a*/ 	.short	(.L_769 - .L_768)
.L_768:
        /*001c*/ 	.word	0x00000000
        /*0020*/ 	.short	0x000b
        /*0022*/ 	.short	0x0048
        /*0024*/ 	.byte	0x00, 0xf0, 0x11, 0x00


	//----- nvinfo : EIATTR_KPARAM_INFO
	.align		4
.L_769:
        /*0028*/ 	.byte	0x04, 0x17
        /*002a*/ 	.short	(.L_771 - .L_770)
.L_770:
        /*002c*/ 	.word	0x00000000
        /*0030*/ 	.short	0x000a
        /*0032*/ 	.short	0x0040
        /*0034*/ 	.byte	0x00, 0xf0, 0x21, 0x00


	//----- nvinfo : EIATTR_KPARAM_INFO
	.align		4
.L_771:
        /*0038*/ 	.byte	0x04, 0x17
        /*003a*/ 	.short	(.L_773 - .L_772)
.L_772:
        /*003c*/ 	.word	0x00000000
        /*0040*/ 	.short	0x0009
        /*0042*/ 	.short	0x0038
        /*0044*/ 	.byte	0x00, 0xf0, 0x11, 0x00


	//----- nvinfo : EIATTR_KPARAM_INFO
	.align		4
.L_773:
        /*0048*/ 	.byte	0x04, 0x17
        /*004a*/ 	.short	(.L_775 - .L_774)
.L_774:
        /*004c*/ 	.word	0x00000000
        /*0050*/ 	.short	0x0008
        /*0052*/ 	.short	0x0034
        /*0054*/ 	.byte	0x00, 0xf0, 0x11, 0x00


	//----- nvinfo : EIATTR_KPARAM_INFO
	.align		4
.L_775:
        /*0058*/ 	.byte	0x04, 0x17
        /*005a*/ 	.short	(.L_777 - .L_776)
.L_776:
        /*005c*/ 	.word	0x00000000
        /*0060*/ 	.short	0x0007
        /*0062*/ 	.short	0x0030
        /*0064*/ 	.byte	0x00, 0xf0, 0x11, 0x00


	//----- nvinfo : EIATTR_KPARAM_INFO
	.align		4
.L_777:
        /*0068*/ 	.byte	0x04, 0x17
        /*006a*/ 	.short	(.L_779 - .L_778)
.L_778:
        /*006c*/ 	.word	0x00000000
        /*0070*/ 	.short	0x0006
        /*0072*/ 	.short	0x002c
        /*0074*/ 	.byte	0x00, 0xf0, 0x11, 0x00


	//----- nvinfo : EIATTR_KPARAM_INFO
	.align		4
.L_779:
        /*0078*/ 	.byte	0x04, 0x17
        /*007a*/ 	.short	(.L_781 - .L_780)
.L_780:
        /*007c*/ 	.word	0x00000000
        /*0080*/ 	.short	0x0005
        /*0082*/ 	.short	0x0028
        /*0084*/ 	.byte	0x00, 0xf0, 0x11, 0x00


	//----- nvinfo : EIATTR_KPARAM_INFO
	.align		4
.L_781:
        /*0088*/ 	.byte	0x04, 0x17
        /*008a*/ 	.short	(.L_783 - .L_782)
.L_782:
        /*008c*/ 	.word	0x00000000
        /*0090*/ 	.short	0x0004
        /*0092*/ 	.short	0x0020
        /*0094*/ 	.byte	0x00, 0xf0, 0x21, 0x00


	//----- nvinfo : EIATTR_KPARAM_INFO
	.align		4
.L_783:
        /*0098*/ 	.byte	0x04, 0x17
        /*009a*/ 	.short	(.L_785 - .L_784)
.L_784:
        /*009c*/ 	.word	0x00000000
        /*00a0*/ 	.short	0x0003
        /*00a2*/ 	.short	0x0018
        /*00a4*/ 	.byte	0x00, 0xf0, 0x21, 0x00


	//----- nvinfo : EIATTR_KPARAM_INFO
	.align		4
.L_785:
        /*00a8*/ 	.byte	0x04, 0x17
        /*00aa*/ 	.short	(.L_787 - .L_786)
.L_786:
        /*00ac*/ 	.word	0x00000000
        /*00b0*/ 	.short	0x0002
        /*00b2*/ 	.short	0x0010
        /*00b4*/ 	.byte	0x00, 0xf0, 0x21, 0x00


	//----- nvinfo : EIATTR_KPARAM_INFO
	.align		4
.L_787:
        /*00b8*/ 	.byte	0x04, 0x17
        /*00ba*/ 	.short	(.L_789 - .L_788)
.L_788:
        /*00bc*/ 	.word	0x00000000
        /*00c0*/ 	.short	0x0001
        /*00c2*/ 	.short	0x0008
        /*00c4*/ 	.byte	0x00, 0xf0, 0x21, 0x00


	//----- nvinfo : EIATTR_KPARAM_INFO
	.align		4
.L_789:
        /*00c8*/ 	.byte	0x04, 0x17
        /*00ca*/ 	.short	(.L_791 - .L_790)
.L_790:
        /*00cc*/ 	.word	0x00000000
        /*00d0*/ 	.short	0x0000
        /*00d2*/ 	.short	0x0000
        /*00d4*/ 	.byte	0x00, 0xf0, 0x21, 0x00


	//----- nvinfo : EIATTR_SPARSE_MMA_MASK
	.align		4
.L_791:
        /*00d8*/ 	.byte	0x03, 0x50
        /*00da*/ 	.short	0x0000


	//----- nvinfo : EIATTR_MAXREG_COUNT
	.align		4
        /*00dc*/ 	.byte	0x03, 0x1b
        /*00de*/ 	.short	0x00ff


	//----- nvinfo : EIATTR_NUM_BARRIERS
	.align		4
        /*00e0*/ 	.byte	0x02, 0x4c
        /*00e2*/ 	.byte	0x01
	.zero		1


	//----- nvinfo : EIATTR_MERCURY_ISA_VERSION
	.align		4
        /*00e4*/ 	.byte	0x03, 0x5f
        /*00e6*/ 	.short	0x0101


	//----- nvinfo : EIATTR_EXIT_INSTR_OFFSETS
	.align		4
        /*00e8*/ 	.byte	0x04, 0x1c
        /*00ea*/ 	.short	(.L_793 - .L_792)


	//   ....[0]....
.L_792:
        /*00ec*/ 	.word	0x00001470


	//   ....[1]....
        /*00f0*/ 	.word	0x000014a0


	//   ....[2]....
        /*00f4*/ 	.word	0x000014e0


	//----- nvinfo : EIATTR_CRS_STACK_SIZE
	.align		4
.L_793:
        /*00f8*/ 	.byte	0x04, 0x1e
        /*00fa*/ 	.short	(.L_795 - .L_794)
.L_794:
        /*00fc*/ 	.word	0x00000000


	//----- nvinfo : EIATTR_CBANK_PARAM_SIZE
	.align		4
.L_795:
        /*0100*/ 	.byte	0x03, 0x19
        /*0102*/ 	.short	0x0050


	//----- nvinfo : EIATTR_PARAM_CBANK
	.align		4
        /*0104*/ 	.byte	0x04, 0x0a
        /*0106*/ 	.short	(.L_797 - .L_796)
	.align		4
.L_796:
        /*0108*/ 	.word	index@(.nv.constant0._Z27reversible_adam_cuda_kernelIfN3c104HalfES1_EvPT_PT1_S3_S3_PKT0_fffffm10adamMode_tf)
        /*010c*/ 	.short	0x0210
        /*010e*/ 	.short	0x0050


	//----- nvinfo : EIATTR_SW_WAR
	.align		4
.L_797:
        /*0110*/ 	.byte	0x04, 0x36
        /*0112*/ 	.short	(.L_799 - .L_798)
.L_798:
        /*0114*/ 	.word	0x00000008
.L_799:


//--------------------- .nv.info._Z27reversible_adam_cuda_kernelIfffEvPT_PT1_S1_S1_PKT0_fffffm10adamMode_tf --------------------------
	.section	.nv.info._Z27reversible_adam_cuda_kernelIfffEvPT_PT1_S1_S1_PKT0_fffffm10adamMode_tf,"",@"SHT_CUDA_INFO"
	.sectionflags	@""
	.align	4


	//----- nvinfo : EIATTR_CUDA_API_VERSION
	.align		4
        /*0000*/ 	.byte	0x04, 0x37
        /*0002*/ 	.short	(.L_801 - .L_800)
.L_800:
        /*0004*/ 	.word	0x00000082


	//----- nvinfo : EIATTR_KPARAM_INFO
	.align		4
.L_801:
        /*0008*/ 	.byte	0x04, 0x17
        /*000a*/ 	.short	(.L_803 - .L_802)
.L_802:
        /*000c*/ 	.word	0x00000000
        /*0010*/ 	.short	0x000c
        /*0012*/ 	.short	0x004c
        /*0014*/ 	.byte	0x00, 0xf0, 0x11, 0x00


	//----- nvinfo : EIATTR_KPARAM_INFO
	.align		4
.L_803:
        /*0018*/ 	.byte	0x04, 0x17
        /*001a*/ 	.short	(.L_805 - .L_804)
.L_804:
        /*001c*/ 	.word	0x00000000
        /*0020*/ 	.short	0x000b
        /*0022*/ 	.short	0x0048
        /*0024*/ 	.byte	0x00, 0xf0, 0x11, 0x00


	//----- nvinfo : EIATTR_KPARAM_INFO
	.align		4
.L_805:
        /*0028*/ 	.byte	0x04, 0x17
        /*002a*/ 	.short	(.L_807 - .L_806)
.L_806:
        /*002c*/ 	.word	0x00000000
        /*0030*/ 	.short	0x000a
        /*0032*/ 	.short	0x0040
        /*0034*/ 	.byte	0x00, 0xf0, 0x21, 0x00


	//----- nvinfo : EIATTR_KPARAM_INFO
	.align		4
.L_807:
        /*0038*/ 	.byte	0x04, 0x17
        /*003a*/ 	.short	(.L_809 - .L_808)
.L_808:
        /*003c*/ 	.word	0x00000000
        /*0040*/ 	.short	0x0009
        /*0042*/ 	.short	0x0038
        /*0044*/ 	.byte	0x00, 0xf0, 0x11, 0x00


	//----- nvinfo : EIATTR_KPARAM_INFO
	.align		4
.L_809:
        /*0048*/ 	.byte	0x04, 0x17
        /*004a*/ 	.short	(.L_811 - .L_810)
.L_810:
        /*004c*/ 	.word	0x00000000
        /*0050*/ 	.short	0x0008
        /*0052*/ 	.short	0x0034
        /*0054*/ 	.byte	0x00, 0xf0, 0x11, 0x00


	//----- nvinfo : EIATTR_KPARAM_INFO
	.align		4
.L_811:
        /*0058*/ 	.byte	0x04, 0x17
        /*005a*/ 	.short	(.L_813 - .L_812)
.L_812:
        /*005c*/ 	.word	0x00000000
        /*0060*/ 	.short	0x0007
        /*0062*/ 	.short	0x0030
        /*0064*/ 	.byte	0x00, 0xf0, 0x11, 0x00


	//----- nvinfo : EIATTR_KPARAM_INFO
	.align		4
.L_813:
        /*0068*/ 	.byte	0x04, 0x17
        /*006a*/ 	.short	(.L_815 - .L_814)
.L_814:
        /*006c*/ 	.word	0x00000000
        /*0070*/ 	.short	0x0006
        /*0072*/ 	.short	0x002c
        /*0074*/ 	.byte	0x00, 0xf0, 0x11, 0x00


	//----- nvinfo : EIATTR_KPARAM_INFO
	.align		4
.L_815:
        /*0078*/ 	.byte	0x04, 0x17
        /*007a*/ 	.short	(.L_817 - .L_816)
.L_816:
        /*007c*/ 	.word	0x00000000
        /*0080*/ 	.short	0x0005
        /*0082*/ 	.short	0x0028
        /*0084*/ 	.byte	0x00, 0xf0, 0x11, 0x00


	//----- nvinfo : EIATTR_KPARAM_INFO
	.align		4
.L_817:
        /*0088*/ 	.byte	0x04, 0x17
        /*008a*/ 	.short	(.L_819 - .L_818)
.L_818:
        /*008c*/ 	.word	0x00000000
        /*0090*/ 	.short	0x0004
        /*0092*/ 	.short	0x0020
        /*0094*/ 	.byte	0x00, 0xf0, 0x21, 0x00


	//----- nvinfo : EIATTR_KPARAM_INFO
	.align		4
.L_819:
        /*0098*/ 	.byte	0x04, 0x17
        /*009a*/ 	.short	(.L_821 - .L_820)
.L_820:
        /*009c*/ 	.word	0x00000000
        /*00a0*/ 	.short	0x0003
        /*00a2*/ 	.short	0x0018
        /*00a4*/ 	.byte	0x00, 0xf0, 0x21, 0x00


	//----- nvinfo : EIATTR_KPARAM_INFO
	.align		4
.L_821:
        /*00a8*/ 	.byte	0x04, 0x17
        /*00aa*/ 	.short	(.L_823 - .L_822)
.L_822:
        /*00ac*/ 	.word	0x00000000
        /*00b0*/ 	.short	0x0002
        /*00b2*/ 	.short	0x0010
        /*00b4*/ 	.byte	0x00, 0xf0, 0x21, 0x00


	//----- nvinfo : EIATTR_KPARAM_INFO
	.align		4
.L_823:
        /*00b8*/ 	.byte	0x04, 0x17
        /*00ba*/ 	.short	(.L_825 - .L_824)
.L_824:
        /*00bc*/ 	.word	0x00000000
        /*00c0*/ 	.short	0x0001
        /*00c2*/ 	.short	0x0008
        /*00c4*/ 	.byte	0x00, 0xf0, 0x21, 0x00


	//----- nvinfo : EIATTR_KPARAM_INFO
	.align		4
.L_825:
        /*00c8*/ 	.byte	0x04, 0x17
        /*00ca*/ 	.short	(.L_827 - .L_826)
.L_826:
        /*00cc*/ 	.word	0x00000000
        /*00d0*/ 	.short	0x0000
        /*00d2*/ 	.short	0x0000
        /*00d4*/ 	.byte	0x00, 0xf0, 0x21, 0x00


	//----- nvinfo : EIATTR_SPARSE_MMA_MASK
	.align		4
.L_827:
        /*00d8*/ 	.byte	0x03, 0x50
        /*00da*/ 	.short	0x0000


	//----- nvinfo : EIATTR_MAXREG_COUNT
	.align		4
        /*00dc*/ 	.byte	0x03, 0x1b
        /*00de*/ 	.short	0x00ff


	//----- nvinfo : EIATTR_NUM_BARRIERS
	.align		4
        /*00e0*/ 	.byte	0x02, 0x4c
        /*00e2*/ 	.byte	0x01
	.zero		1


	//----- nvinfo : EIATTR_MERCURY_ISA_VERSION
	.align		4
        /*00e4*/ 	.byte	0x03, 0x5f
        /*00e6*/ 	.short	0x0101


	//----- nvinfo : EIATTR_EXIT_INSTR_OFFSETS
	.align		4
        /*00e8*/ 	.byte	0x04, 0x1c
        /*00ea*/ 	.short	(.L_829 - .L_828)


	//   ....[0]....
.L_828:
        /*00ec*/ 	.word	0x00001390


	//   ....[1]....
        /*00f0*/ 	.word	0x000013c0


	//   ....[2]....
        /*00f4*/ 	.word	0x00001400


	//----- nvinfo : EIATTR_CRS_STACK_SIZE
	.align		4
.L_829:
        /*00f8*/ 	.byte	0x04, 0x1e
        /*00fa*/ 	.short	(.L_831 - .L_830)
.L_830:
        /*00fc*/ 	.word	0x00000000


	//----- nvinfo : EIATTR_CBANK_PARAM_SIZE
	.align		4
.L_831:
        /*0100*/ 	.byte	0x03, 0x19
        /*0102*/ 	.short	0x0050


	//----- nvinfo : EIATTR_PARAM_CBANK
	.align		4
        /*0104*/ 	.byte	0x04, 0x0a
        /*0106*/ 	.short	(.L_833 - .L_832)
	.align		4
.L_832:
        /*0108*/ 	.word	index@(.nv.constant0._Z27reversible_adam_cuda_kernelIfffEvPT_PT1_S1_S1_PKT0_fffffm10adamMode_tf)
        /*010c*/ 	.short	0x0210
        /*010e*/ 	.short	0x0050


	//----- nvinfo : EIATTR_SW_WAR
	.align		4
.L_833:
        /*0110*/ 	.byte	0x04, 0x36
        /*0112*/ 	.short	(.L_835 - .L_834)
.L_834:
        /*0114*/ 	.word	0x00000008
.L_835:


//--------------------- .nv.info._Z32strided_check_finite_cuda_kernelIN3c104HalfEEvPViPT_mii --------------------------
	.section	.nv.info._Z32strided_check_finite_cuda_kernelIN3c104HalfEEvPViPT_mii,"",@"SHT_CUDA_INFO"
	.sectionflags	@""
	.align	4


	//----- nvinfo : EIATTR_CUDA_API_VERSION
	.align		4
        /*0000*/ 	.byte	0x04, 0x37
        /*0002*/ 	.short	(.L_837 - .L_836)
.L_836:
        /*0004*/ 	.word	0x00000082


	//----- nvinfo : EIATTR_KPARAM_INFO
	.align		4
.L_837:
        /*0008*/ 	.byte	0x04, 0x17
        /*000a*/ 	.short	(.L_839 - .L_838)
.L_838:
        /*000c*/ 	.word	0x00000000
        /*0010*/ 	.short	0x0004
        /*0012*/ 	.short	0x001c
        /*0014*/ 	.byte	0x00, 0xf0, 0x11, 0x00


	//----- nvinfo : EIATTR_KPARAM_INFO
	.align		4
.L_839:
        /*0018*/ 	.byte	0x04, 0x17
        /*001a*/ 	.short	(.L_841 - .L_840)
.L_840:
        /*001c*/ 	.word	0x00000000
        /*0020*/ 	.short	0x0003
        /*0022*/ 	.short	0x0018
        /*0024*/ 	.byte	0x00, 0xf0, 0x11, 0x00


	//----- nvinfo : EIATTR_KPARAM_INFO
	.align		4
.L_841:
        /*0028*/ 	.byte	0x04, 0x17
        /*002a*/ 	.short	(.L_843 - .L_842)
.L_842:
        /*002c*/ 	.word	0x00000000
        /*0030*/ 	.short	0x0002
        /*0032*/ 	.short	0x0010
        /*0034*/ 	.byte	0x00, 0xf0, 0x21, 0x00


	//----- nvinfo : EIATTR_KPARAM_INFO
	.align		4
.L_843:
        /*0038*/ 	.byte	0x04, 0x17
        /*003a*/ 	.short	(.L_845 - .L_844)
.L_844:
        /*003c*/ 	.word	0x00000000
        /*0040*/ 	.short	0x0001
        /*0042*/ 	.short	0x0008
        /*0044*/ 	.byte	0x00, 0xf0, 0x21, 0x00


	//----- nvinfo : EIATTR_KPARAM_INFO
	.align		4
.L_845:
        /*0048*/ 	.byte	0x04, 0x17
        /*004a*/ 	.short	(.L_847 - .L_846)
.L_846:
        /*004c*/ 	.word	0x00000000
        /*0050*/ 	.short	0x0000
        /*0052*/ 	.short	0x0000
        /*0054*/ 	.byte	0x00, 0xf0, 0x21, 0x00


	//----- nvinfo : EIATTR_SPARSE_MMA_MASK
	.align		4
.L_847:
        /*0058*/ 	.byte	0x03, 0x50
        /*005a*/ 	.short	0x0000


	//----- nvinfo : EIATTR_MAXREG_COUNT
	.align		4
        /*005c*/ 	.byte	0x03, 0x1b
        /*005e*/ 	.short	0x00ff


	//----- nvinfo : EIATTR_NUM_BARRIERS
	.align		4
        /*0060*/ 	.byte	0x02, 0x4c
        /*0062*/ 	.byte	0x01
	.zero		1


	//----- nvinfo : EIATTR_MERCURY_ISA_VERSION
	.align		4
        /*0064*/ 	.byte	0x03, 0x5f
        /*0066*/ 	.short	0x0101


	//----- nvinfo : EIATTR_EXIT_INSTR_OFFSETS
	.align		4
        /*0068*/ 	.byte	0x04, 0x1c
        /*006a*/ 	.short	(.L_849 - .L_848)


	//   ....[0]....
.L_848:
        /*006c*/ 	.word	0x000001c0


	//   ....[1]....
        /*0070*/ 	.word	0x000002e0


	//----- nvinfo : EIATTR_CRS_STACK_SIZE
	.align		4
.L_849:
        /*0074*/ 	.byte	0x04, 0x1e
        /*0076*/ 	.short	(.L_851 - .L_850)
.L_850:
        /*0078*/ 	.word	0x00000000


	//----- nvinfo : EIATTR_CBANK_PARAM_SIZE
	.align		4
.L_851:
        /*007c*/ 	.byte	0x03, 0x19
        /*007e*/ 	.short	0x0020


	//----- nvinfo : EIATTR_PARAM_CBANK
	.align		4
        /*0080*/ 	.byte	0x04, 0x0a
        /*0082*/ 	.short	(.L_853 - .L_852)
	.align		4
.L_852:
        /*0084*/ 	.word	index@(.nv.constant0._Z32strided_check_finite_cuda_kernelIN3c104HalfEEvPViPT_mii)
        /*0088*/ 	.short	0x0210
        /*008a*/ 	.short	0x0020


	//----- nvinfo : EIATTR_SW_WAR
	.align		4
.L_853:
        /*008c*/ 	.byte	0x04, 0x36
        /*008e*/ 	.short	(.L_855 - .L_854)
.L_854:
        /*0090*/ 	.word	0x00000008
.L_855:


//--------------------- .nv.info._Z32strided_check_finite_cuda_kernelIfEvPViPT_mii --------------------------
	.section	.nv.info._Z32strided_check_finite_cuda_kernelIfEvPViPT_mii,"",@"SHT_CUDA_INFO"
	.sectionflags	@""
	.align	4


	//----- nvinfo : EIATTR_CUDA_API_VERSION
	.align		4
        /*0000*/ 	.byte	0x04, 0x37
        /*0002*/ 	.short	(.L_857 - .L_856)
.L_856:
        /*0004*/ 	.word	0x00000082


	//----- nvinfo : EIATTR_KPARAM_INFO
	.align		4
.L_857:
        /*0008*/ 	.byte	0x04, 0x17
        /*000a*/ 	.short	(.L_859 - .L_858)
.L_858:
        /*000c*/ 	.word	0x00000000
        /*0010*/ 	.short	0x0004
        /*0012*/ 	.short	0x001c
        /*0014*/ 	.byte	0x00, 0xf0, 0x11, 0x00


	//----- nvinfo : EIATTR_KPARAM_INFO
	.align		4
.L_859:
        /*0018*/ 	.byte	0x04, 0x17
        /*001a*/ 	.short	(.L_861 - .L_860)
.L_860:
        /*001c*/ 	.word	0x00000000
        /*0020*/ 	.short	0x0003
        /*0022*/ 	.short	0x0018
        /*0024*/ 	.byte	0x00, 0xf0, 0x11, 0x00


	//----- nvinfo : EIATTR_KPARAM_INFO
	.align		4
.L_861:
        /*0028*/ 	.byte	0x04, 0x17
        /*002a*/ 	.short	(.L_863 - .L_862)
.L_862:
        /*002c*/ 	.word	0x00000000
        /*0030*/ 	.short	0x0002
        /*0032*/ 	.short	0x0010
        /*0034*/ 	.byte	0x00, 0xf0, 0x21, 0x00


	//----- nvinfo : EIATTR_KPARAM_INFO
	.align		4
.L_863:
        /*0038*/ 	.byte	0x04, 0x17
        /*003a*/ 	.short	(.L_865 - .L_864)
.L_864:
        /*003c*/ 	.word	0x00000000
        /*0040*/ 	.short	0x0001
        /*0042*/ 	.short	0x0008
        /*0044*/ 	.byte	0x00, 0xf0, 0x21, 0x00


	//----- nvinfo : EIATTR_KPARAM_INFO
	.align		4
.L_865:
        /*0048*/ 	.byte	0x04, 0x17
        /*004a*/ 	.short	(.L_867 - .L_866)
.L_866:
        /*004c*/ 	.word	0x00000000
        /*0050*/ 	.short	0x0000
        /*0052*/ 	.short	0x0000
        /*0054*/ 	.byte	0x00, 0xf0, 0x21, 0x00


	//----- nvinfo : EIATTR_SPARSE_MMA_MASK
	.align		4
.L_867:
        /*0058*/ 	.byte	0x03, 0x50
        /*005a*/ 	.short	0x0000


	//----- nvinfo : EIATTR_MAXREG_COUNT
	.align		4
        /*005c*/ 	.byte	0x03, 0x1b
        /*005e*/ 	.short	0x00ff


	//----- nvinfo : EIATTR_NUM_BARRIERS
	.align		4
        /*0060*/ 	.byte	0x02, 0x4c
        /*0062*/ 	.byte	0x01
	.zero		1


	//----- nvinfo : EIATTR_MERCURY_ISA_VERSION
	.align		4
        /*0064*/ 	.byte	0x03, 0x5f
        /*0066*/ 	.short	0x0101


	//----- nvinfo : EIATTR_EXIT_INSTR_OFFSETS
	.align		4
        /*0068*/ 	.byte	0x04, 0x1c
        /*006a*/ 	.short	(.L_869 - .L_868)


	//   ....[0]....
.L_868:
        /*006c*/ 	.word	0x000001c0


	//   ....[1]....
        /*0070*/ 	.word	0x000002d0


	//----- nvinfo : EIATTR_CRS_STACK_SIZE
	.align		4
.L_869:
        /*0074*/ 	.byte	0x04, 0x1e
        /*0076*/ 	.short	(.L_871 - .L_870)
.L_870:
        /*0078*/ 	.word	0x00000000


	//----- nvinfo : EIATTR_CBANK_PARAM_SIZE
	.align		4
.L_871:
        /*007c*/ 	.byte	0x03, 0x19
        /*007e*/ 	.short	0x0020


	//----- nvinfo : EIATTR_PARAM_CBANK
	.align		4
        /*0080*/ 	.byte	0x04, 0x0a
        /*0082*/ 	.short	(.L_873 - .L_872)
	.align		4
.L_872:
        /*0084*/ 	.word	index@(.nv.constant0._Z32strided_check_finite_cuda_kernelIfEvPViPT_mii)
        /*0088*/ 	.short	0x0210
        /*008a*/ 	.short	0x0020


	//----- nvinfo : EIATTR_SW_WAR
	.align		4
.L_873:
        /*008c*/ 	.byte	0x04, 0x36
        /*008e*/ 	.short	(.L_875 - .L_874)
.L_874:
        /*0090*/ 	.word	0x00000008
.L_875:


//--------------------- .nv.info._Z32strided_check_finite_cuda_kernelIhEvPViPT_mii --------------------------
	.section	.nv.info._Z32strided_check_finite_cuda_kernelIhEvPViPT_mii,"",@"SHT_CUDA_INFO"
	.sectionflags	@""
	.align	4


	//----- nvinfo : EIATTR_CUDA_API_VERSION
	.align		4
        /*0000*/ 	.byte	0x04, 0x37
        /*0002*/ 	.short	(.L_877 - .L_876)
.L_876:
        /*0004*/ 	.word	0x00000082


	//----- nvinfo : EIATTR_KPARAM_INFO
	.align		4
.L_877:
        /*0008*/ 	.byte	0x04, 0x17
        /*000a*/ 	.short	(.L_879 - .L_878)
.L_878:
        /*000c*/ 	.word	0x00000000
        /*0010*/ 	.short	0x0004
        /*0012*/ 	.short	0x001c
        /*0014*/ 	.byte	0x00, 0xf0, 0x11, 0x00


	//----- nvinfo : EIATTR_KPARAM_INFO
	.align		4
.L_879:
        /*0018*/ 	.byte	0x04, 0x17
        /*001a*/ 	.short	(.L_881 - .L_880)
.L_880:
        /*001c*/ 	.word	0x00000000
        /*0020*/ 	.short	0x0003
        /*0022*/ 	.short	0x0018
        /*0024*/ 	.byte	0x00, 0xf0, 0x11, 0x00


	//----- nvinfo : EIATTR_KPARAM_INFO
	.align		4
.L_881:
        /*0028*/ 	.byte	0x04, 0x17
        /*002a*/ 	.short	(.L_883 - .L_882)
.L_882:
        /*002c*/ 	.word	0x00000000
        /*0030*/ 	.short	0x0002
        /*0032*/ 	.short	0x0010
        /*0034*/ 	.byte	0x00, 0xf0, 0x21, 0x00


	//----- nvinfo : EIATTR_KPARAM_INFO
	.align		4
.L_883:
        /*0038*/ 	.byte	0x04, 0x17
        /*003a*/ 	.short	(.L_885 - .L_884)
.L_884:
        /*003c*/ 	.word	0x00000000
        /*0040*/ 	.short	0x0001
        /*0042*/ 	.short	0x0008
        /*0044*/ 	.byte	0x00, 0xf0, 0x21, 0x00


	//----- nvinfo : EIATTR_KPARAM_INFO
	.align		4
.L_885:
        /*0048*/ 	.byte	0x04, 0x17
        /*004a*/ 	.short	(.L_887 - .L_886)
.L_886:
        /*004c*/ 	.word	0x00000000
        /*0050*/ 	.short	0x0000
        /*0052*/ 	.short	0x0000
        /*0054*/ 	.byte	0x00, 0xf0, 0x21, 0x00


	//----- nvinfo : EIATTR_SPARSE_MMA_MASK
	.align		4
.L_887:
        /*0058*/ 	.byte	0x03, 0x50
        /*005a*/ 	.short	0x0000


	//----- nvinfo : EIATTR_MAXREG_COUNT
	.align		4
        /*005c*/ 	.byte	0x03, 0x1b
        /*005e*/ 	.short	0x00ff


	//----- nvinfo : EIATTR_NUM_BARRIERS
	.align		4
        /*0060*/ 	.byte	0x02, 0x4c
        /*0062*/ 	.byte	0x01
	.zero		1


	//----- nvinfo : EIATTR_MERCURY_ISA_VERSION
	.align		4
        /*0064*/ 	.byte	0x03, 0x5f
        /*0066*/ 	.short	0x0101


	//----- nvinfo : EIATTR_EXIT_INSTR_OFFSETS
	.align		4
        /*0068*/ 	.byte	0x04, 0x1c
        /*006a*/ 	.short	(.L_889 - .L_888)


	//   ....[0]....
.L_888:
        /*006c*/ 	.word	0x000001c0


	//   ....[1]....
        /*0070*/ 	.word	0x000002f0


	//----- nvinfo : EIATTR_CRS_STACK_SIZE
	.align		4
.L_889:
        /*0074*/ 	.byte	0x04, 0x1e
        /*0076*/ 	.short	(.L_891 - .L_890)
.L_890:
        /*0078*/ 	.word	0x00000000


	//----- nvinfo : EIATTR_CBANK_PARAM_SIZE
	.align		4
.L_891:
        /*007c*/ 	.byte	0x03, 0x19
        /*007e*/ 	.short	0x0020


	//----- nvinfo : EIATTR_PARAM_CBANK
	.align		4
        /*0080*/ 	.byte	0x04, 0x0a
        /*0082*/ 	.short	(.L_893 - .L_892)
	.align		4
.L_892:
        /*0084*/ 	.word	index@(.nv.constant0._Z32strided_check_finite_cuda_kernelIhEvPViPT_mii)
        /*0088*/ 	.short	0x0210
        /*008a*/ 	.short	0x0020


	//----- nvinfo : EIATTR_SW_WAR
	.align		4
.L_893:
        /*008c*/ 	.byte	0x04, 0x36
        /*008e*/ 	.short	(.L_895 - .L_894)
.L_894:
        /*0090*/ 	.word	0x00000008
.L_895:


//--------------------- .nv.info._Z16adam_cuda_kernelIddEvPT_PT0_S1_S1_PKS2_fffffm10adamMode_tf --------------------------
	.section	.nv.info._Z16adam_cuda_kernelIddEvPT_PT0_S1_S1_PKS2_fffffm10adamMode_tf,"",@"SHT_CUDA_INFO"
	.sectionflags	@""
	.align	4


	//----- nvinfo : EIATTR_CUDA_API_VERSION
	.align		4
        /*0000*/ 	.byte	0x04, 0x37
        /*0002*/ 	.short	(.L_897 - .L_896)
.L_896:
        /*0004*/ 	.word	0x00000082


	//----- nvinfo : EIATTR_KPARAM_INFO
	.align		4
.L_897:
        /*0008*/ 	.byte	0x04, 0x17
        /*000a*/ 	.short	(.L_899 - .L_898)
.L_898:
        /*000c*/ 	.word	0x00000000
        /*0010*/ 	.short	0x000c
        /*0012*/ 	.short	0x004c
        /*0014*/ 	.byte	0x00, 0xf0, 0x11, 0x00


	//----- nvinfo : EIATTR_KPARAM_INFO
	.align		4
.L_899:
        /*0018*/ 	.byte	0x04, 0x17
        /*001a*/ 	.short	(.L_901 - .L_900)
.L_900:
        /*001c*/ 	.word	0x00000000
        /*0020*/ 	.short	0x000b
        /*0022*/ 	.short	0x0048
        /*0024*/ 	.byte	0x00, 0xf0, 0x11, 0x00


	//----- nvinfo : EIATTR_KPARAM_INFO
	.align		4
.L_901:
        /*0028*/ 	.byte	0x04, 0x17
        /*002a*/ 	.short	(.L_903 - .L_902)
.L_902:
        /*002c*/ 	.word	0x00000000
        /*0030*/ 	.short	0x000a
        /*0032*/ 	.short	0x0040
        /*0034*/ 	.byte	0x00, 0xf0, 0x21, 0x00


	//----- nvinfo : EIATTR_KPARAM_INFO
	.align		4
.L_903:
        /*0038*/ 	.byte	0x04, 0x17
        /*003a*/ 	.short	(.L_905 - .L_904)
.L_904:
        /*003c*/ 	.word	0x00000000
        /*0040*/ 	.short	0x0009
        /*0042*/ 	.short	0x0038
        /*0044*/ 	.byte	0x00, 0xf0, 0x11, 0x00


	//----- nvinfo : EIATTR_KPARAM_INFO
	.align		4
.L_905:
        /*0048*/ 	.byte	0x04, 0x17
        /*004a*/ 	.short	(.L_907 - .L_906)
.L_906:
        /*004c*/ 	.word	0x00000000
        /*0050*/ 	.short	0x0008
        /*0052*/ 	.short	0x0034
        /*0054*/ 	.byte	0x00, 0xf0, 0x11, 0x00


	//----- nvinfo : EIATTR_KPARAM_INFO
	.align		4
.L_907:
        /*0058*/ 	.byte	0x04, 0x17
        /*005a*/ 	.short	(.L_909 - .L_908)
.L_908:
        /*005c*/ 	.word	0x00000000
        /*0060*/ 	.short	0x0007
        /*0062*/ 	.short	0x0030
        /*0064*/ 	.byte	0x00, 0xf0, 0x11, 0x00


	//----- nvinfo : EIATTR_KPARAM_INFO
	.align		4
.L_909:
        /*0068*/ 	.byte	0x04, 0x17
        /*006a*/ 	.short	(.L_911 - .L_910)
.L_910:
        /*006c*/ 	.word	0x00000000
        /*0070*/ 	.short	0x0006
        /*0072*/ 	.short	0x002c
        /*0074*/ 	.byte	0x00, 0xf0, 0x11, 0x00


	//----- nvinfo : EIATTR_KPARAM_INFO
	.align		4
.L_911:
        /*0078*/ 	.byte	0x04, 0x17
        /*007a*/ 	.short	(.L_913 - .L_912)
.L_912:
        /*007c*/ 	.word	0x00000000
        /*0080*/ 	.short	0x0005
        /*0082*/ 	.short	0x0028
        /*0084*/ 	.byte	0x00, 0xf0, 0x11, 0x00


	//----- nvinfo : EIATTR_KPARAM_INFO
	.align		4
.L_913:
        /*0088*/ 	.byte	0x04, 0x17
        /*008a*/ 	.short	(.L_915 - .L_914)
.L_914:
        /*008c*/ 	.word	0x00000000
        /*0090*/ 	.short	0x0004
        /*0092*/ 	.short	0x0020
        /*0094*/ 	.byte	0x00, 0xf0, 0x21, 0x00


	//----- nvinfo : EIATTR_KPARAM_INFO
	.align		4
.L_915:
        /*0098*/ 	.byte	0x04, 0x17
        /*009a*/ 	.short	(.L_917 - .L_916)
.L_916:
        /*009c*/ 	.word	0x00000000
        /*00a0*/ 	.short	0x0003
        /*00a2*/ 	.short	0x0018
        /*00a4*/ 	.byte	0x00, 0xf0, 0x21, 0x00


	//----- nvinfo : EIATTR_KPARAM_INFO
	.align		4
.L_917:
        /*00a8*/ 	.byte	0x04, 0x17
        /*00aa*/ 	.short	(.L_919 - .L_918)
.L_918:
        /*00ac*/ 	.word	0x00000000
        /*00b0*/ 	.short	0x0002
        /*00b2*/ 	.short	0x0010
        /*00b4*/ 	.byte	0x00, 0xf0, 0x21, 0x00


	//----- nvinfo : EIATTR_KPARAM_INFO
	.align		4
.L_919:
        /*00b8*/ 	.byte	0x04, 0x17
        /*00ba*/ 	.short	(.L_921 - .L_920)
.L_920:
        /*00bc*/ 	.word	0x00000000
        /*00c0*/ 	.short	0x0001
        /*00c2*/ 	.short	0x0008
        /*00c4*/ 	.byte	0x00, 0xf0, 0x21, 0x00


	//----- nvinfo : EIATTR_KPARAM_INFO
	.align		4
.L_921:
        /*00c8*/ 	.byte	0x04, 0x17
        /*00ca*/ 	.short	(.L_923 - .L_922)
.L_922:
        /*00cc*/ 	.word	0x00000000
        /*00d0*/ 	.short	0x0000
        /*00d2*/ 	.short	0x0000
        /*00d4*/ 	.byte	0x00, 0xf0, 0x21, 0x00


	//----- nvinfo : EIATTR_SPARSE_MMA_MASK
	.align		4
.L_923:
        /*00d8*/ 	.byte	0x03, 0x50
        /*00da*/ 	.short	0x0000


	//----- nvinfo : EIATTR_MAXREG_COUNT
	.align		4
        /*00dc*/ 	.byte	0x03, 0x1b
        /*00de*/ 	.short	0x00ff


	//----- nvinfo : EIATTR_MERCURY_ISA_VERSION
	.align		4
        /*00e0*/ 	.byte	0x03, 0x5f
        /*00e2*/ 	.short	0x0101


	//----- nvinfo : EIATTR_EXIT_INSTR_OFFSETS
	.align		4
        /*00e4*/ 	.byte	0x04, 0x1c
        /*00e6*/ 	.short	(.L_925 - .L_924)


	//   ....[0]....
.L_924:
        /*00e8*/ 	.word	0x00000130


	//   ....[1]....
        /*00ec*/ 	.word	0x000009a0


	//   ....[2]....
        /*00f0*/ 	.word	0x00000f60


	//   ....[3]....
        /*00f4*/ 	.word	0x00001610


	//----- nvinfo : EIATTR_CRS_STACK_SIZE
	.align		4
.L_925:
        /*00f8*/ 	.byte	0x04, 0x1e
        /*00fa*/ 	.short	(.L_927 - .L_926)
.L_926:
        /*00fc*/ 	.word	0x00000000


	//----- nvinfo : EIATTR_CBANK_PARAM_SIZE
	.align		4
.L_927:
        /*0100*/ 	.byte	0x03, 0x19
        /*0102*/ 	.short	0x0050


	//----- nvinfo : EIATTR_PARAM_CBANK
	.align		4
        /*0104*/ 	.byte	0x04, 0x0a
        /*0106*/ 	.short	(.L_929 - .L_928)
	.align		4
.L_928:
        /*0108*/ 	.word	index@(.nv.constant0._Z16adam_cuda_kernelIddEvPT_PT0_S1_S1_PKS2_fffffm10adamMode_tf)
        /*010c*/ 	.short	0x0210
        /*010e*/ 	.short	0x0050


	//----- nvinfo : EIATTR_SW_WAR
	.align		4
.L_929:
        /*0110*/ 	.byte	0x04, 0x36
        /*0112*/ 	.short	(.L_931 - .L_930)
.L_930:
        /*0114*/ 	.word	0x00000008
.L_931:


//--------------------- .nv.info._Z16adam_cuda_kernelIfN3c104HalfEEvPT_PT0_S3_S3_PKS4_fffffm10adamMode_tf --------------------------
	.section	.nv.info._Z16adam_cuda_kernelIfN3c104HalfEEvPT_PT0_S3_S3_PKS4_fffffm10adamMode_tf,"",@"SHT_CUDA_INFO"
	.sectionflags	@""
	.align	4


	//----- nvinfo : EIATTR_CUDA_API_VERSION
	.align		4
        /*0000*/ 	.byte	0x04, 0x37
        /*0002*/ 	.short	(.L_933 - .L_932)
.L_932:
        /*0004*/ 	.word	0x00000082


	//----- nvinfo : EIATTR_KPARAM_INFO
	.align		4
.L_933:
        /*0008*/ 	.byte	0x04, 0x17
        /*000a*/ 	.short	(.L_935 - .L_934)
.L_934:
        /*000c*/ 	.word	0x00000000
        /*0010*/ 	.short	0x000c
        /*0012*/ 	.short	0x004c
        /*0014*/ 	.byte	0x00, 0xf0, 0x11, 0x00


	//----- nvinfo : EIATTR_KPARAM_INFO
	.align		4
.L_935:
        /*0018*/ 	.byte	0x04, 0x17
        /*001a*/ 	.short	(.L_937 - .L_936)
.L_936:
        /*001c*/ 	.word	0x00000000
        /*0020*/ 	.short	0x000b
        /*0022*/ 	.short	0x0048
        /*0024*/ 	.byte	0x00, 0xf0, 0x11, 0x00


	//----- nvinfo : EIATTR_KPARAM_INFO
	.align		4
.L_937:
        /*0028*/ 	.byte	0x04, 0x17
        /*002a*/ 	.short	(.L_939 - .L_938)
.L_938:
        /*002c*/ 	.word	0x00000000
        /*0030*/ 	.short	0x000a
        /*0032*/ 	.short	0x0040
        /*0034*/ 	.byte	0x00, 0xf0, 0x21, 0x00


	//----- nvinfo : EIATTR_KPARAM_INFO
	.align		4
.L_939:
        /*0038*/ 	.byte	0x04, 0x17
        /*003a*/ 	.short	(.L_941 - .L_940)
.L_940:
        /*003c*/ 	.word	0x00000000
        /*0040*/ 	.short	0x0009
        /*0042*/ 	.short	0x0038
        /*0044*/ 	.byte	0x00, 0xf0, 0x11, 0x00


	//----- nvinfo : EIATTR_KPARAM_INFO
	.align		4
.L_941:
        /*0048*/ 	.byte	0x04, 0x17
        /*004a*/ 	.short	(.L_943 - .L_942)
.L_942:
        /*004c*/ 	.word	0x00000000
        /*0050*/ 	.short	0x0008
        /*0052*/ 	.short	0x0034
        /*0054*/ 	.byte	0x00, 0xf0, 0x11, 0x00


	//----- nvinfo : EIATTR_KPARAM_INFO
	.align		4
.L_943:
        /*0058*/ 	.byte	0x04, 0x17
        /*005a*/ 	.short	(.L_945 - .L_944)
.L_944:
        /*005c*/ 	.word	0x00000000
        /*0060*/ 	.short	0x0007
        /*0062*/ 	.short	0x0030
        /*0064*/ 	.byte	0x00, 0xf0, 0x11, 0x00


	//----- nvinfo : EIATTR_KPARAM_INFO
	.align		4
.L_945:
        /*0068*/ 	.byte	0x04, 0x17
        /*006a*/ 	.short	(.L_947 - .L_946)
.L_946:
        /*006c*/ 	.word	0x00000000
        /*0070*/ 	.short	0x0006
        /*0072*/ 	.short	0x002c
        /*0074*/ 	.byte	0x00, 0xf0, 0x11, 0x00


	//----- nvinfo : EIATTR_KPARAM_INFO
	.align		4
.L_947:
        /*0078*/ 	.byte	0x04, 0x17
        /*007a*/ 	.short	(.L_949 - .L_948)
.L_948:
        /*007c*/ 	.word	0x00000000
        /*0080*/ 	.short	0x0005
        /*0082*/ 	.short	0x0028
        /*0084*/ 	.byte	0x00, 0xf0, 0x11, 0x00


	//----- nvinfo : EIATTR_KPARAM_INFO
	.align		4
.L_949:
        /*0088*/ 	.byte	0x04, 0x17
        /*008a*/ 	.short	(.L_951 - .L_950)
.L_950:
        /*008c*/ 	.word	0x00000000
        /*0090*/ 	.short	0x0004
        /*0092*/ 	.short	0x0020
        /*0094*/ 	.byte	0x00, 0xf0, 0x21, 0x00


	//----- nvinfo : EIATTR_KPARAM_INFO
	.align		4
.L_951:
        /*0098*/ 	.byte	0x04, 0x17
        /*009a*/ 	.short	(.L_953 - .L_952)
.L_952:
        /*009c*/ 	.word	0x00000000
        /*00a0*/ 	.short	0x0003
        /*00a2*/ 	.short	0x0018
        /*00a4*/ 	.byte	0x00, 0xf0, 0x21, 0x00


	//----- nvinfo : EIATTR_KPARAM_INFO
	.align		4
.L_953:
        /*00a8*/ 	.byte	0x04, 0x17
        /*00aa*/ 	.short	(.L_955 - .L_954)
.L_954:
        /*00ac*/ 	.word	0x00000000
        /*00b0*/ 	.short	0x0002
        /*00b2*/ 	.short	0x0010
        /*00b4*/ 	.byte	0x00, 0xf0, 0x21, 0x00


	//----- nvinfo : EIATTR_KPARAM_INFO
	.align		4
.L_955:
        /*00b8*/ 	.byte	0x04, 0x17
        /*00ba*/ 	.short	(.L_957 - .L_956)
.L_956:
        /*00bc*/ 	.word	0x00000000
        /*00c0*/ 	.short	0x0001
        /*00c2*/ 	.short	0x0008
        /*00c4*/ 	.byte	0x00, 0xf0, 0x21, 0x00


	//----- nvinfo : EIATTR_KPARAM_INFO
	.align		4
.L_957:
        /*00c8*/ 	.byte	0x04, 0x17
        /*00ca*/ 	.short	(.L_959 - .L_958)
.L_958:
        /*00cc*/ 	.word	0x00000000
        /*00d0*/ 	.short	0x0000
        /*00d2*/ 	.short	0x0000
        /*00d4*/ 	.byte	0x00, 0xf0, 0x21, 0x00


	//----- nvinfo : EIATTR_SPARSE_MMA_MASK
	.align		4
.L_959:
        /*00d8*/ 	.byte	0x03, 0x50
        /*00da*/ 	.short	0x0000


	//----- nvinfo : EIATTR_MAXREG_COUNT
	.align		4
        /*00dc*/ 	.byte	0x03, 0x1b
        /*00de*/ 	.short	0x00ff


	//----- nvinfo : EIATTR_MERCURY_ISA_VERSION
	.align		4
        /*00e0*/ 	.byte	0x03, 0x5f
        /*00e2*/ 	.short	0x0101


	//----- nvinfo : EIATTR_EXIT_INSTR_OFFSETS
	.align		4
        /*00e4*/ 	.byte	0x04, 0x1c
        /*00e6*/ 	.short	(.L_961 - .L_960)


	//   ....[0]....
.L_960:
        /*00e8*/ 	.word	0x00000130


	//   ....[1]....
        /*00ec*/ 	.word	0x00000560


	//   ....[2]....
        /*00f0*/ 	.word	0x00000860


	//   ....[3]....
        /*00f4*/ 	.word	0x00000c10


	//   ....[4]....
        /*00f8*/ 	.word	0x00000f10


	//----- nvinfo : EIATTR_CRS_STACK_SIZE
	.align		4
.L_961:
        /*00fc*/ 	.byte	0x04, 0x1e
        /*00fe*/ 	.short	(.L_963 - .L_962)
.L_962:
        /*0100*/ 	.word	0x00000000


	//----- nvinfo : EIATTR_CBANK_PARAM_SIZE
	.align		4
.L_963:
        /*0104*/ 	.byte	0x03, 0x19
        /*0106*/ 	.short	0x0050


	//----- nvinfo : EIATTR_PARAM_CBANK
	.align		4
        /*0108*/ 	.byte	0x04, 0x0a
        /*010a*/ 	.short	(.L_965 - .L_964)
	.align		4
.L_964:
        /*010c*/ 	.word	index@(.nv.constant0._Z16adam_cuda_kernelIfN3c104HalfEEvPT_PT0_S3_S3_PKS4_fffffm10adamMode_tf)
        /*0110*/ 	.short	0x0210
        /*0112*/ 	.short	0x0050


	//----- nvinfo : EIATTR_SW_WAR
	.align		4
.L_965:
        /*0114*/ 	.byte	0x04, 0x36
        /*0116*/ 	.short	(.L_967 - .L_966)
.L_966:
        /*0118*/ 	.word	0x00000008
.L_967:


//--------------------- .nv.info._Z16adam_cuda_kernelIffEvPT_PT0_S1_S1_PKS2_fffffm10adamMode_tf --------------------------
	.section	.nv.info._Z16adam_cuda_kernelIffEvPT_PT0_S1_S1_PKS2_fffffm10adamMode_tf,"",@"SHT_CUDA_INFO"
	.sectionflags	@""
	.align	4


	//----- nvinfo : EIATTR_CUDA_API_VERSION
	.align		4
        /*0000*/ 	.byte	0x04, 0x37
        /*0002*/ 	.short	(.L_969 - .L_968)
.L_968:
        /*0004*/ 	.word	0x00000082


	//----- nvinfo : EIATTR_KPARAM_INFO
	.align		4
.L_969:
        /*0008*/ 	.byte	0x04, 0x17
        /*000a*/ 	.short	(.L_971 - .L_970)
.L_970:
        /*000c*/ 	.word	0x00000000
        /*0010*/ 	.short	0x000c
        /*0012*/ 	.short	0x004c
        /*0014*/ 	.byte	0x00, 0xf0, 0x11, 0x00


	//----- nvinfo : EIATTR_KPARAM_INFO
	.align		4
.L_971:
        /*0018*/ 	.byte	0x04, 0x17
        /*001a*/ 	.short	(.L_973 - .L_972)
.L_972:
        /*001c*/ 	.word	0x00000000
        /*0020*/ 	.short	0x000b
        /*0022*/ 	.short	0x0048
        /*0024*/ 	.byte	0x00, 0xf0, 0x11, 0x00


	//----- nvinfo : EIATTR_KPARAM_INFO
	.align		4
.L_973:
        /*0028*/ 	.byte	0x04, 0x17
        /*002a*/ 	.short	(.L_975 - .L_974)
.L_974:
        /*002c*/ 	.word	0x00000000
        /*0030*/ 	.short	0x000a
        /*0032*/ 	.short	0x0040
        /*0034*/ 	.byte	0x00, 0xf0, 0x21, 0x00


	//----- nvinfo : EIATTR_KPARAM_INFO
	.align		4
.L_975:
        /*0038*/ 	.byte	0x04, 0x17
        /*003a*/ 	.short	(.L_977 - .L_976)
.L_976:
        /*003c*/ 	.word	0x00000000
        /*0040*/ 	.short	0x0009
        /*0042*/ 	.short	0x0038
        /*0044*/ 	.byte	0x00, 0xf0, 0x11, 0x00


	//----- nvinfo : EIATTR_KPARAM_INFO
	.align		4
.L_977:
        /*0048*/ 	.byte	0x04, 0x17
        /*004a*/ 	.short	(.L_979 - .L_978)
.L_978:
        /*004c*/ 	.word	0x00000000
        /*0050*/ 	.short	0x0008
        /*0052*/ 	.short	0x0034
        /*0054*/ 	.byte	0x00, 0xf0, 0x11, 0x00


	//----- nvinfo : EIATTR_KPARAM_INFO
	.align		4
.L_979:
        /*0058*/ 	.byte	0x04, 0x17
        /*005a*/ 	.short	(.L_981 - .L_980)
.L_980:
        /*005c*/ 	.word	0x00000000
        /*0060*/ 	.short	0x0007
        /*0062*/ 	.short	0x0030
        /*0064*/ 	.byte	0x00, 0xf0, 0x11, 0x00


	//----- nvinfo : EIATTR_KPARAM_INFO
	.align		4
.L_981:
        /*0068*/ 	.byte	0x04, 0x17
        /*006a*/ 	.short	(.L_983 - .L_982)
.L_982:
        /*006c*/ 	.word	0x00000000
        /*0070*/ 	.short	0x0006
        /*0072*/ 	.short	0x002c
        /*0074*/ 	.byte	0x00, 0xf0, 0x11, 0x00


	//----- nvinfo : EIATTR_KPARAM_INFO
	.align		4
.L_983:
        /*0078*/ 	.byte	0x04, 0x17
        /*007a*/ 	.short	(.L_985 - .L_984)
.L_984:
        /*007c*/ 	.word	0x00000000
        /*0080*/ 	.short	0x0005
        /*0082*/ 	.short	0x0028
        /*0084*/ 	.byte	0x00, 0xf0, 0x11, 0x00


	//----- nvinfo : EIATTR_KPARAM_INFO
	.align		4
.L_985:
        /*0088*/ 	.byte	0x04, 0x17
        /*008a*/ 	.short	(.L_987 - .L_986)
.L_986:
        /*008c*/ 	.word	0x00000000
        /*0090*/ 	.short	0x0004
        /*0092*/ 	.short	0x0020
        /*0094*/ 	.byte	0x00, 0xf0, 0x21, 0x00


	//----- nvinfo : EIATTR_KPARAM_INFO
	.align		4
.L_987:
        /*0098*/ 	.byte	0x04, 0x17
        /*009a*/ 	.short	(.L_989 - .L_988)
.L_988:
        /*009c*/ 	.word	0x00000000
        /*00a0*/ 	.short	0x0003
        /*00a2*/ 	.short	0x0018
        /*00a4*/ 	.byte	0x00, 0xf0, 0x21, 0x00


	//----- nvinfo : EIATTR_KPARAM_INFO
	.align		4
.L_989:
        /*00a8*/ 	.byte	0x04, 0x17
        /*00aa*/ 	.short	(.L_991 - .L_990)
.L_990:
        /*00ac*/ 	.word	0x00000000
        /*00b0*/ 	.short	0x0002
        /*00b2*/ 	.short	0x0010
        /*00b4*/ 	.byte	0x00, 0xf0, 0x21, 0x00


	//----- nvinfo : EIATTR_KPARAM_INFO
	.align		4
.L_991:
        /*00b8*/ 	.byte	0x04, 0x17
        /*00ba*/ 	.short	(.L_993 - .L_992)
.L_992:
        /*00bc*/ 	.word	0x00000000
        /*00c0*/ 	.short	0x0001
        /*00c2*/ 	.short	0x0008
        /*00c4*/ 	.byte	0x00, 0xf0, 0x21, 0x00


	//----- nvinfo : EIATTR_KPARAM_INFO
	.align		4
.L_993:
        /*00c8*/ 	.byte	0x04, 0x17
        /*00ca*/ 	.short	(.L_995 - .L_994)
.L_994:
        /*00cc*/ 	.word	0x00000000
        /*00d0*/ 	.short	0x0000
        /*00d2*/ 	.short	0x0000
        /*00d4*/ 	.byte	0x00, 0xf0, 0x21, 0x00


	//----- nvinfo : EIATTR_SPARSE_MMA_MASK
	.align		4
.L_995:
        /*00d8*/ 	.byte	0x03, 0x50
        /*00da*/ 	.short	0x0000


	//----- nvinfo : EIATTR_MAXREG_COUNT
	.align		4
        /*00dc*/ 	.byte	0x03, 0x1b
        /*00de*/ 	.short	0x00ff


	//----- nvinfo : EIATTR_MERCURY_ISA_VERSION
	.align		4
        /*00e0*/ 	.byte	0x03, 0x5f
        /*00e2*/ 	.short	0x0101


	//----- nvinfo : EIATTR_EXIT_INSTR_OFFSETS
	.align		4
        /*00e4*/ 	.byte	0x04, 0x1c
        /*00e6*/ 	.short	(.L_997 - .L_996)


	//   ....[0]....
.L_996:
        /*00e8*/ 	.word	0x00000130


	//   ....[1]....
        /*00ec*/ 	.word	0x00000520


	//   ....[2]....
        /*00f0*/ 	.word	0x00000810


	//   ....[3]....
        /*00f4*/ 	.word	0x00000b70


	//   ....[4]....
        /*00f8*/ 	.word	0x00000e60


	//----- nvinfo : EIATTR_CRS_STACK_SIZE
	.align		4
.L_997:
        /*00fc*/ 	.byte	0x04, 0x1e
        /*00fe*/ 	.short	(.L_999 - .L_998)
.L_998:
        /*0100*/ 	.word	0x00000000


	//----- nvinfo : EIATTR_CBANK_PARAM_SIZE
	.align		4
.L_999:
        /*0104*/ 	.byte	0x03, 0x19
        /*0106*/ 	.short	0x0050


	//----- nvinfo : EIATTR_PARAM_CBANK
	.align		4
        /*0108*/ 	.byte	0x04, 0x0a
        /*010a*/ 	.short	(.L_1001 - .L_1000)
	.align		4
.L_1000:
        /*010c*/ 	.word	index@(.nv.constant0._Z16adam_cuda_kernelIffEvPT_PT0_S1_S1_PKS2_fffffm10adamMode_tf)
        /*0110*/ 	.short	0x0210
        /*0112*/ 	.short	0x0050


	//----- nvinfo : EIATTR_SW_WAR
	.align		4
.L_1001:
        /*0114*/ 	.byte	0x04, 0x36
        /*0116*/ 	.short	(.L_1003 - .L_1002)
.L_1002:
        /*0118*/ 	.word	0x00000008
.L_1003:


//--------------------- .nv.callgraph             --------------------------
	.section	.nv.callgraph,"",@"SHT_CUDA_CALLGRAPH"
	.align	4
	.sectionentsize	8
	.align		4
        /*0000*/ 	.word	0x00000000
	.align		4
        /*0004*/ 	.word	0xffffffff
	.align		4
        /*0008*/ 	.word	0x00000000
	.align		4
        /*000c*/ 	.word	0xfffffffe
	.align		4
        /*0010*/ 	.word	0x00000000
	.align		4
        /*0014*/ 	.word	0xfffffffd
	.align		4
        /*0018*/ 	.word	0x00000000
	.align		4
        /*001c*/ 	.word	0xfffffffc


//--------------------- .nv.constant4             --------------------------
	.section	.nv.constant4,"a",@progbits
	.align	8
	.align		8
.nv.constant4:
        /*0000*/ 	.dword	_ZN56_INTERNAL_f6e0bc40_25_fused_adam_cuda_kernel_cu_874107ec4cuda3std3__45__cpo5beginE
	.align		8
        /*0008*/ 	.dword	_ZN56_INTERNAL_f6e0bc40_25_fused_adam_cuda_kernel_cu_874107ec4cuda3std3__45__cpo3endE
	.align		8
        /*0010*/ 	.dword	_ZN56_INTERNAL_f6e0bc40_25_fused_adam_cuda_kernel_cu_874107ec4cuda3std3__45__cpo6cbeginE
	.align		8
        /*0018*/ 	.dword	_ZN56_INTERNAL_f6e0bc40_25_fused_adam_cuda_kernel_cu_874107ec4cuda3std3__45__cpo4cendE
	.align		8
        /*0020*/ 	.dword	_ZN56_INTERNAL_f6e0bc40_25_fused_adam_cuda_kernel_cu_874107ec4cuda3std3__45__cpo6rbeginE
	.align		8
        /*0028*/ 	.dword	_ZN56_INTERNAL_f6e0bc40_25_fused_adam_cuda_kernel_cu_874107ec4cuda3std3__45__cpo4rendE
	.align		8
        /*0030*/ 	.dword	_ZN56_INTERNAL_f6e0bc40_25_fused_adam_cuda_kernel_cu_874107ec4cuda3std3__45__cpo7crbeginE
	.align		8
        /*0038*/ 	.dword	_ZN56_INTERNAL_f6e0bc40_25_fused_adam_cuda_kernel_cu_874107ec4cuda3std3__45__cpo5crendE
	.align		8
        /*0040*/ 	.dword	_ZN56_INTERNAL_f6e0bc40_25_fused_adam_cuda_kernel_cu_874107ec4cuda3std3__458_GLOBAL__N__f6e0bc40_25_fused_adam_cuda_kernel_cu_874107ec6ignoreE
	.align		8
        /*0048*/ 	.dword	_ZN56_INTERNAL_f6e0bc40_25_fused_adam_cuda_kernel_cu_874107ec4cuda3std3__419piecewise_constructE
	.align		8
        /*0050*/ 	.dword	_ZN56_INTERNAL_f6e0bc40_25_fused_adam_cuda_kernel_cu_874107ec4cuda3std3__48in_placeE
	.align		8
        /*0058*/ 	.dword	_ZN56_INTERNAL_f6e0bc40_25_fused_adam_cuda_kernel_cu_874107ec4cuda3std3__420unreachable_sentinelE
	.align		8
        /*0060*/ 	.dword	_ZN56_INTERNAL_f6e0bc40_25_fused_adam_cuda_kernel_cu_874107ec4cuda3std6ranges3__45__cpo4swapE
	.align		8
        /*0068*/ 	.dword	_ZN56_INTERNAL_f6e0bc40_25_fused_adam_cuda_kernel_cu_874107ec4cuda3std6ranges3__45__cpo9iter_moveE
	.align		8
        /*0070*/ 	.dword	_ZN56_INTERNAL_f6e0bc40_25_fused_adam_cuda_kernel_cu_874107ec4cuda3std6ranges3__45__cpo5beginE
	.align		8
        /*0078*/ 	.dword	_ZN56_INTERNAL_f6e0bc40_25_fused_adam_cuda_kernel_cu_874107ec4cuda3std6ranges3__45__cpo3endE
	.align		8
        /*0080*/ 	.dword	_ZN56_INTERNAL_f6e0bc40_25_fused_adam_cuda_kernel_cu_874107ec4cuda3std6ranges3__45__cpo6cbeginE
	.align		8
        /*0088*/ 	.dword	_ZN56_INTERNAL_f6e0bc40_25_fused_adam_cuda_kernel_cu_874107ec4cuda3std6ranges3__45__cpo4cendE
	.align		8
        /*0090*/ 	.dword	_ZN56_INTERNAL_f6e0bc40_25_fused_adam_cuda_kernel_cu_874107ec4cuda3std6ranges3__45__cpo7advanceE
	.align		8
        /*0098*/ 	.dword	_ZN56_INTERNAL_f6e0bc40_25_fused_adam_cuda_kernel_cu_874107ec4cuda3std6ranges3__45__cpo9iter_swapE
	.align		8
        /*00a0*/ 	.dword	_ZN56_INTERNAL_f6e0bc40_25_fused_adam_cuda_kernel_cu_874107ec4cuda3std6ranges3__45__cpo4nextE
	.align		8
        /*00a8*/ 	.dword	_ZN56_INTERNAL_f6e0bc40_25_fused_adam_cuda_kernel_cu_874107ec4cuda3std6ranges3__45__cpo4prevE
	.align		8
        /*00b0*/ 	.dword	_ZN56_INTERNAL_f6e0bc40_25_fused_adam_cuda_kernel_cu_874107ec4cuda3std6ranges3__45__cpo4dataE
	.align		8
        /*00b8*/ 	.dword	_ZN56_INTERNAL_f6e0bc40_25_fused_adam_cuda_kernel_cu_874107ec4cuda3std6ranges3__45__cpo5cdataE
	.align		8
        /*00c0*/ 	.dword	_ZN56_INTERNAL_f6e0bc40_25_fused_adam_cuda_kernel_cu_874107ec4cuda3std6ranges3__45__cpo4sizeE
	.align		8
        /*00c8*/ 	.dword	_ZN56_INTERNAL_f6e0bc40_25_fused_adam_cuda_kernel_cu_874107ec4cuda3std6ranges3__45__cpo5ssizeE
	.align		8
        /*00d0*/ 	.dword	_ZN56_INTERNAL_f6e0bc40_25_fused_adam_cuda_kernel_cu_874107ec4cuda3std6ranges3__45__cpo8distanceE
	.align		8
        /*00d8*/ 	.dword	_ZN56_INTERNAL_f6e0bc40_25_fused_adam_cuda_kernel_cu_874107ec6thrust23THRUST_300001_SM_900_NS6system6detail10sequential3seqE


//--------------------- .text._Z25multi_tensor_apply_kernelI18TensorListMetadataILi2EE16MaybeCastFunctorILi2EhhEJEEvlPViT_T0_DpT1_ --------------------------
	.section	.text._Z25multi_tensor_apply_kernelI18TensorListMetadataILi2EE16MaybeCastFunctorILi2EhhEJEEvlPViT_T0_DpT1_,"ax",@progbits
	.align	128
        .global         _Z25multi_tensor_apply_kernelI18TensorListMetadataILi2EE16MaybeCastFunctorILi2EhhEJEEvlPViT_T0_DpT1_
        .type           _Z25multi_tensor_apply_kernelI18TensorListMetadataILi2EE16MaybeCastFunctorILi2EhhEJEEvlPViT_T0_DpT1_,@function
        .size           _Z25multi_tensor_apply_kernelI18TensorListMetadataILi2EE16MaybeCastFunctorILi2EhhEJEEvlPViT_T0_DpT1_,(.L_x_575 - _Z25multi_tensor_apply_kernelI18TensorListMetadataILi2EE16MaybeCastFunctorILi2EhhEJEEvlPViT_T0_DpT1_)
        .other          _Z25multi_tensor_apply_kernelI18TensorListMetadataILi2EE16MaybeCastFunctorILi2EhhEJEEvlPViT_T0_DpT1_,@"STO_CUDA_ENTRY STV_DEFAULT"
_Z25multi_tensor_apply_kernelI18TensorListMetadataILi2EE16MaybeCastFunctorILi2EhhEJEEvlPViT_T0_DpT1_:
.text._Z25multi_tensor_apply_kernelI18TensorListMetadataILi2EE16MaybeCastFunctorILi2EhhEJEEvlPViT_T0_DpT1_:
[----:B------:R-:W-:Y:S01]  /*0000*/  LDC R1, c[0x0][0x28] ;  /* 0x00000a00ff017b82 */ /* 0x000fe20000000800 */
[----:B------:R-:W-:Y:S01]  /*0010*/  ULDC.64 UR4, c[0x0][0x218] ;  /* 0x0000860000047ab9 */ /* 0x000fe20000000a00 */
[----:B------:R-:W-:Y:S01]  /*0020*/  ULDC.64 UR10, c[0x0][0x208] ;  /* 0x00008200000a7ab9 */ /* 0x000fe20000000a00 */
[----:B------:R-:W-:-:S04]  /*0030*/  ISETP.NE.U32.AND P0, PT, RZ, UR4, PT ;  /* 0x00000004ff007c0c */ /* 0x000fc8000bf05070 */
[----:B------:R-:W-:-:S13]  /*0040*/  ISETP.NE.AND.EX P0, PT, RZ, UR5, PT, P0 ;  /* 0x00000005ff007c0c */ /* 0x000fda000bf05300 */
[----:B------:R-:W-:Y:S05]  /*0050*/  @!P0 BRA `(.L_x_0) ;  /* 0x0000000000108947 */ /* 0x000fea0003800000 */
[----:B------:R-:W0:Y:S02]  /*0060*/  LDC.64 R2, c[0x0][0x218] ;  /* 0x00008600ff027b82 */ /* 0x000e240000000a00 */
[----:B0-----:R-:W2:Y:S02]  /*0070*/  LDG.E.STRONG.SYS R2, desc[UR10][R2.64] ;  /* 0x0000000a02027981 */ /* 0x001ea4000c1f5900 */
[----:B--2---:R-:W-:-:S13]  /*0080*/  ISETP.NE.AND P0, PT, R2, RZ, PT ;  /* 0x000000ff0200720c */ /* 0x004fda0003f05270 */
[----:B------:R-:W-:Y:S05]  /*0090*/  @P0 EXIT ;  /* 0x000000000000094d */ /* 0x000fea0003800000 */
.L_x_0:
[----:B------:R-:W0:Y:S01]  /*00a0*/  S2UR UR5, SR_CTAID.X ;  /* 0x00000000000579c3 */ /* 0x000e220000002500 */
[----:B------:R-:W-:-:S07]  /*00b0*/  UMOV UR6, 0x10 ;  /* 0x0000001000067882 */ /* 0x000fce0000000000 */
[----:B------:R-:W1:Y:S01]  /*00c0*/  LDC R6, c[0x0][0x210] ;  /* 0x00008400ff067b82 */ /* 0x000e620000000800 */
[----:B0-----:R-:W-:-:S12]  /*00d0*/  ULEA UR4, UR5, UR6, 0x2 ;  /* 0x0000000605047291 */ /* 0x001fd8000f8e103f */
[----:B------:R-:W-:Y:S02]  /*00e0*/  ULDC UR4, c[0x0][UR4+0x950] ;  /* 0x0002540004047abb */ /* 0x000fe40008000800 */
[----:B-1----:R-:W-:Y:S01]  /*00f0*/  IMAD R0, R6, UR4, RZ ;  /* 0x0000000406007c24 */ /* 0x002fe2000f8e02ff */
[----:B------:R-:W-:Y:S02]  /*0100*/  ULDC.U8 UR4, c[0x0][UR5+0x820] ;  /* 0x0002080005047abb */ /* 0x000fe40008000000 */
[----:B------:R-:W-:Y:S01]  /*0110*/  ULEA UR4, UR4, UR6, 0x3 ;  /* 0x0000000604047291 */ /* 0x000fe2000f8e183f */
[----:B------:R-:W-:-:S11]  /*0120*/  IMAD.MOV R3, RZ, RZ, -R0 ;  /* 0x000000ffff037224 */ /* 0x000fd600078e0a00 */
[----:B------:R-:W-:Y:S02]  /*0130*/  ULDC UR5, c[0x0][UR4+0x610] ;  /* 0x0001840004057abb */ /* 0x000fe40008000800 */
[----:B------:R-:W-:-:S04]  /*0140*/  VIADDMNMX R6, R3, UR5, R6, PT ;  /* 0x0000000503067c46 */ /* 0x000fc8000b800106 */
[----:B------:R-:W-:-:S13]  /*0150*/  ISETP.GE.AND P0, PT, R6, 0x1, PT ;  /* 0x000000010600780c */ /* 0x000fda0003f06270 */
[----:B------:R-:W-:Y:S05]  /*0160*/  @!P0 EXIT ;  /* 0x000000000000894d */ /* 0x000fea0003800000 */
[----:B------:R-:W0:Y:S01]  /*0170*/  S2R R22, SR_TID.X ;  /* 0x0000000000167919 */ /* 0x000e220000002100 */
[----:B------:R-:W-:Y:S01]  /*0180*/  SHF.R.S32.HI R7, RZ, 0x1f, R0 ;  /* 0x0000001fff077819 */ /* 0x000fe20000011400 */
[----:B------:R-:W-:Y:S01]  /*0190*/  ULDC.64 UR8, c[0x0][UR4+0x210] ;  /* 0x0000840004087abb */ /* 0x000fe20008000a00 */
[----:B------:R-:W-:Y:S01]  /*01a0*/  ULDC.64 UR6, c[0x0][UR4+0x410] ;  /* 0x0001040004067abb */ /* 0x000fe20008000a00 */
[----:B------:R-:W-:Y:S01]  /*01b0*/  ULDC UR5, c[0x0][0x0] ;  /* 0x0000000000057ab9 */ /* 0x000fe20000000800 */
[----:B------:R-:W-:-:S05]  /*01c0*/  UMOV UR4, URZ ;  /* 0x0000003f00047c82 */ /* 0x000fca0008000000 */
.L_x_1:
[----:B01----:R-:W-:Y:S01]  /*01d0*/  VIADD R17, R22, UR4 ;  /* 0x0000000416117c36 */ /* 0x003fe20008000000 */
[----:B------:R-:W-:-:S03]  /*01e0*/  PRMT R8, RZ, 0x7610, R8 ;  /* 0x00007610ff087816 */ /* 0x000fc60000000008 */
[C---:B------:R-:W-:Y:S01]  /*01f0*/  VIADD R21, R17.reuse, UR5 ;  /* 0x0000000511157c36 */ /* 0x040fe20008000000 */
[----:B------:R-:W-:-:S03]  /*0200*/  ISETP.GE.AND P2, PT, R17, R6, PT ;  /* 0x000000061100720c */ /* 0x000fc60003f46270 */
[C---:B------:R-:W-:Y:S01]  /*0210*/  VIADD R15, R21.reuse, UR5 ;  /* 0x00000005150f7c36 */ /* 0x040fe20008000000 */
[----:B------:R-:W-:-:S03]  /*0220*/  ISETP.GE.AND P1, PT, R21, R6, PT ;  /* 0x000000061500720c */ /* 0x000fc60003f26270 */
[C---:B------:R-:W-:Y:S01]  /*0230*/  VIADD R9, R15.reuse, UR5 ;  /* 0x000000050f097c36 */ /* 0x040fe20008000000 */
[----:B------:R-:W-:-:S05]  /*0240*/  ISETP.GE.AND P0, PT, R15, R6, PT ;  /* 0x000000060f00720c */ /* 0x000fca0003f06270 */
[----:B------:R-:W-:Y:S02]  /*0250*/  @!P2 SHF.R.S32.HI R2, RZ, 0x1f, R17 ;  /* 0x0000001fff02a819 */ /* 0x000fe40000011411 */
[--C-:B------:R-:W-:Y:S02]  /*0260*/  @!P2 IADD3 R12, P3, P4, R17, UR8, R0.reuse ;  /* 0x00000008110cac10 */ /* 0x100fe4000fc7e000 */
[----:B------:R-:W-:Y:S02]  /*0270*/  @!P1 SHF.R.S32.HI R4, RZ, 0x1f, R21 ;  /* 0x0000001fff049819 */ /* 0x000fe40000011415 */
[--C-:B------:R-:W-:Y:S02]  /*0280*/  @!P2 IADD3.X R13, R2, UR9, R7.reuse, P3, P4 ;  /* 0x00000009020dac10 */ /* 0x100fe40009fe8407 */
[----:B------:R-:W-:Y:S02]  /*0290*/  @!P1 IADD3 R2, P4, P5, R21, UR8, R0 ;  /* 0x0000000815029c10 */ /* 0x000fe4000fd9e000 */
[----:B------:R-:W-:Y:S01]  /*02a0*/  ISETP.GE.AND P3, PT, R9, R6, PT ;  /* 0x000000060900720c */ /* 0x000fe20003f66270 */
[----:B------:R0:W2:Y:S01]  /*02b0*/  @!P2 LDG.E.U8 R8, desc[UR10][R12.64] ;  /* 0x0000000a0c08a981 */ /* 0x0000a2000c1e1100 */
[----:B------:R-:W-:-:S02]  /*02c0*/  @!P1 IADD3.X R3, R4, UR9, R7, P4, P5 ;  /* 0x0000000904039c10 */ /* 0x000fc4000a7ea407 */
[----:B------:R-:W-:Y:S02]  /*02d0*/  @!P0 SHF.R.S32.HI R10, RZ, 0x1f, R15 ;  /* 0x0000001fff0a8819 */ /* 0x000fe4000001140f */
[----:B------:R-:W-:Y:S02]  /*02e0*/  @!P0 IADD3 R4, P4, P5, R15, UR8, R0 ;  /* 0x000000080f048c10 */ /* 0x000fe4000fd9e000 */
[----:B------:R-:W-:Y:S02]  /*02f0*/  PRMT R19, RZ, 0x7610, R19 ;  /* 0x00007610ff137816 */ /* 0x000fe40000000013 */
[----:B------:R-:W-:Y:S02]  /*0300*/  PRMT R18, RZ, 0x7610, R18 ;  /* 0x00007610ff127816 */ /* 0x000fe40000000012 */
[----:B------:R-:W-:Y:S02]  /*0310*/  @!P0 IADD3.X R5, R10, UR9, R7, P4, P5 ;  /* 0x000000090a058c10 */ /* 0x000fe4000a7ea407 */
[----:B------:R-:W3:Y:S04]  /*0320*/  @!P1 LDG.E.U8 R19, desc[UR10][R2.64] ;  /* 0x0000000a02139981 */ /* 0x000ee8000c1e1100 */
[----:B------:R1:W4:Y:S01]  /*0330*/  @!P0 LDG.E.U8 R18, desc[UR10][R4.64] ;  /* 0x0000000a04128981 */ /* 0x000322000c1e1100 */
[----:B------:R-:W-:-:S02]  /*0340*/  @!P3 SHF.R.S32.HI R16, RZ, 0x1f, R9 ;  /* 0x0000001fff10b819 */ /* 0x000fc40000011409 */
[----:B------:R-:W-:Y:S02]  /*0350*/  @!P3 IADD3 R10, P4, P5, R9, UR8, R0 ;  /* 0x00000008090abc10 */ /* 0x000fe4000fd9e000 */
[----:B------:R-:W-:Y:S02]  /*0360*/  PRMT R14, RZ, 0x7610, R14 ;  /* 0x00007610ff0e7816 */ /* 0x000fe4000000000e */
[----:B------:R-:W-:-:S05]  /*0370*/  @!P3 IADD3.X R11, R16, UR9, R7, P4, P5 ;  /* 0x00000009100bbc10 */ /* 0x000fca000a7ea407 */
[----:B------:R-:W5:Y:S01]  /*0380*/  @!P3 LDG.E.U8 R14, desc[UR10][R10.64] ;  /* 0x0000000a0a0eb981 */ /* 0x000f62000c1e1100 */
[----:B------:R-:W-:Y:S02]  /*0390*/  @!P2 SHF.R.S32.HI R16, RZ, 0x1f, R17 ;  /* 0x0000001fff10a819 */ /* 0x000fe40000011411 */
[--C-:B0-----:R-:W-:Y:S02]  /*03a0*/  @!P2 IADD3 R12, P4, P5, R17, UR6, R0.reuse ;  /* 0x00000006110cac10 */ /* 0x101fe4000fd9e000 */
[----:B------:R-:W-:Y:S02]  /*03b0*/  @!P1 SHF.R.S32.HI R20, RZ, 0x1f, R21 ;  /* 0x0000001fff149819 */ /* 0x000fe40000011415 */
[----:B------:R-:W-:Y:S02]  /*03c0*/  @!P2 IADD3.X R13, R16, UR7, R7, P4, P5 ;  /* 0x00000007100dac10 */ /* 0x000fe4000a7ea407 */
[----:B------:R-:W-:Y:S02]  /*03d0*/  @!P1 IADD3 R16, P4, P5, R21, UR6, R0 ;  /* 0x0000000615109c10 */ /* 0x000fe4000fd9e000 */
[----:B------:R-:W-:-:S02]  /*03e0*/  @!P0 SHF.R.S32.HI R24, RZ, 0x1f, R15 ;  /* 0x0000001fff188819 */ /* 0x000fc4000001140f */
[----:B------:R-:W-:Y:S02]  /*03f0*/  @!P1 IADD3.X R17, R20, UR7, R7, P4, P5 ;  /* 0x0000000714119c10 */ /* 0x000fe4000a7ea407 */
[----:B------:R-:W-:Y:S01]  /*0400*/  @!P0 IADD3 R20, P4, P5, R15, UR6, R0 ;  /* 0x000000060f148c10 */ /* 0x000fe2000fd9e000 */
[----:B------:R-:W-:-:S03]  /*0410*/  ULEA UR4, UR5, UR4, 0x2 ;  /* 0x0000000405047291 */ /* 0x000fc6000f8e103f */
[----:B------:R-:W-:Y:S02]  /*0420*/  @!P0 IADD3.X R21, R24, UR7, R7, P4, P5 ;  /* 0x0000000718158c10 */ /* 0x000fe4000a7ea407 */
[----:B-1----:R-:W-:Y:S02]  /*0430*/  @!P3 SHF.R.S32.HI R4, RZ, 0x1f, R9 ;  /* 0x0000001fff04b819 */ /* 0x002fe40000011409 */
[----:B------:R-:W-:-:S04]  /*0440*/  @!P3 IADD3 R2, P4, P5, R9, UR6, R0 ;  /* 0x000000060902bc10 */ /* 0x000fc8000fd9e000 */
[----:B------:R-:W-:Y:S01]  /*0450*/  @!P3 IADD3.X R3, R4, UR7, R7, P4, P5 ;  /* 0x000000070403bc10 */ /* 0x000fe2000a7ea407 */
[----:B--2---:R1:W-:Y:S04]  /*0460*/  @!P2 STG.E.U8 desc[UR10][R12.64], R8 ;  /* 0x000000080c00a986 */ /* 0x0043e8000c10110a */
[----:B---3--:R1:W-:Y:S04]  /*0470*/  @!P1 STG.E.U8 desc[UR10][R16.64], R19 ;  /* 0x0000001310009986 */ /* 0x0083e8000c10110a */
[----:B----4-:R1:W-:Y:S01]  /*0480*/  @!P0 STG.E.U8 desc[UR10][R20.64], R18 ;  /* 0x0000001214008986 */ /* 0x0103e2000c10110a */
[----:B------:R-:W-:-:S03]  /*0490*/  ISETP.LE.AND P0, PT, R6, UR4, PT ;  /* 0x0000000406007c0c */ /* 0x000fc6000bf03270 */
[----:B-----5:R1:W-:Y:S10]  /*04a0*/  @!P3 STG.E.U8 desc[UR10][R2.64], R14 ;  /* 0x0000000e0200b986 */ /* 0x0203f4000c10110a */
[----:B------:R-:W-:Y:S05]  /*04b0*/  @!P0 BRA `(.L_x_1) ;  /* 0xfffffffc00448947 */ /* 0x000fea000383ffff */
[----:B------:R-:W-:Y:S05]  /*04c0*/  EXIT ;  /* 0x000000000000794d */ /* 0x000fea0003800000 */
.L_x_2:
[----:B------:R-:W-:-:S00]  /*04d0*/  BRA `(.L_x_2) ;  /* 0xfffffffc00fc7947 */ /* 0x000fc0000383ffff */
[----:B------:R-:W-:-:S00]  /*04e0*/  NOP ;  /* 0x0000000000007918 */ /* 0x000fc00000000000 */
        /* <DEDUP_REMOVED lines=9> */
.L_x_575:


//--------------------- .text._Z25multi_tensor_apply_kernelI18TensorListMetadataILi2EE16MaybeCastFunctorILi2EhN3c104HalfEEJEEvlPViT_T0_DpT1_ --------------------------
	.section	.text._Z25multi_tensor_apply_kernelI18TensorListMetadataILi2EE16MaybeCastFunctorILi2EhN3c104HalfEEJEEvlPViT_T0_DpT1_,"ax",@progbits
	.align	128
        .global         _Z25multi_tensor_apply_kernelI18TensorListMetadataILi2EE16MaybeCastFunctorILi2EhN3c104HalfEEJEEvlPViT_T0_DpT1_
        .type           _Z25multi_tensor_apply_kernelI18TensorListMetadataILi2EE16MaybeCastFunctorILi2EhN3c104HalfEEJEEvlPViT_T0_DpT1_,@function
        .size           _Z25multi_tensor_apply_kernelI18TensorListMetadataILi2EE16MaybeCastFunctorILi2EhN3c104HalfEEJEEvlPViT_T0_DpT1_,(.L_x_576 - _Z25multi_tensor_apply_kernelI18TensorListMetadataILi2EE16MaybeCastFunctorILi2EhN3c104HalfEEJEEvlPViT_T0_DpT1_)
        .other          _Z25multi_tensor_apply_kernelI18TensorListMetadataILi2EE16MaybeCastFunctorILi2EhN3c104HalfEEJEEvlPViT_T0_DpT1_,@"STO_CUDA_ENTRY STV_DEFAULT"
_Z25multi_tensor_apply_kernelI18TensorListMetadataILi2EE16MaybeCastFunctorILi2EhN3c104HalfEEJEEvlPViT_T0_DpT1_:
.text._Z25multi_tensor_apply_kernelI18TensorListMetadataILi2EE16MaybeCastFunctorILi2EhN3c104HalfEEJEEvlPViT_T0_DpT1_:
        /* <DEDUP_REMOVED lines=10> */
.L_x_3:
        /* <DEDUP_REMOVED lines=19> */
.L_x_4:
        /* <DEDUP_REMOVED lines=9> */
[----:B------:R-:W-:-:S04]  /*0260*/  @!P2 IADD3 R2, P3, P4, R5, UR8, R0 ;  /* 0x000000080502ac10 */ /* 0x000fc8000fc7e000 */
[----:B------:R-:W-:Y:S02]  /*0270*/  @!P2 IADD3.X R3, R4, UR9, R11, P3, P4 ;  /* 0x000000090403ac10 */ /* 0x000fe40009fe840b */
[----:B------:R-:W-:Y:S02]  /*0280*/  @!P1 SHF.R.S32.HI R4, RZ, 0x1f, R21 ;  /* 0x0000001fff049819 */ /* 0x000fe40000011415 */
[----:B------:R-:W-:Y:S01]  /*0290*/  @!P1 IADD3 R6, P4, P5, R21, UR8, R0 ;  /* 0x0000000815069c10 */ /* 0x000fe2000fd9e000 */
[----:B------:R0:W2:Y:S01]  /*02a0*/  @!P2 LDG.E.U8 R12, desc[UR10][R2.64] ;  /* 0x0000000a020ca981 */ /* 0x0000a2000c1e1100 */
[----:B------:R-:W-:Y:S02]  /*02b0*/  ISETP.GE.AND P3, PT, R15, R10, PT ;  /* 0x0000000a0f00720c */ /* 0x000fe40003f66270 */
[----:B------:R-:W-:Y:S02]  /*02c0*/  @!P1 IADD3.X R7, R4, UR9, R11, P4, P5 ;  /* 0x0000000904079c10 */ /* 0x000fe4000a7ea40b */
[----:B------:R-:W-:-:S02]  /*02d0*/  @!P0 SHF.R.S32.HI R4, RZ, 0x1f, R17 ;  /* 0x0000001fff048819 */ /* 0x000fc40000011411 */
[----:B------:R-:W-:Y:S02]  /*02e0*/  @!P0 IADD3 R8, P4, P5, R17, UR8, R0 ;  /* 0x0000000811088c10 */ /* 0x000fe4000fd9e000 */
[----:B------:R-:W-:Y:S02]  /*02f0*/  PRMT R16, RZ, 0x7610, R16 ;  /* 0x00007610ff107816 */ /* 0x000fe40000000010 */
[----:B------:R-:W-:Y:S02]  /*0300*/  PRMT R14, RZ, 0x7610, R14 ;  /* 0x00007610ff0e7816 */ /* 0x000fe4000000000e */
[----:B------:R-:W-:Y:S02]  /*0310*/  @!P0 IADD3.X R9, R4, UR9, R11, P4, P5 ;  /* 0x0000000904098c10 */ /* 0x000fe4000a7ea40b */
[----:B------:R1:W3:Y:S04]  /*0320*/  @!P1 LDG.E.U8 R16, desc[UR10][R6.64] ;  /* 0x0000000a06109981 */ /* 0x0002e8000c1e1100 */
[----:B------:R-:W4:Y:S01]  /*0330*/  @!P0 LDG.E.U8 R14, desc[UR10][R8.64] ;  /* 0x0000000a080e8981 */ /* 0x000f22000c1e1100 */
[----:B------:R-:W-:-:S02]  /*0340*/  @!P3 SHF.R.S32.HI R4, RZ, 0x1f, R15 ;  /* 0x0000001fff04b819 */ /* 0x000fc4000001140f */
[----:B------:R-:W-:Y:S02]  /*0350*/  @!P3 IADD3 R18, P4, P5, R15, UR8, R0 ;  /* 0x000000080f12bc10 */ /* 0x000fe4000fd9e000 */
[----:B------:R-:W-:Y:S02]  /*0360*/  PRMT R13, RZ, 0x7610, R13 ;  /* 0x00007610ff0d7816 */ /* 0x000fe4000000000d */
[----:B------:R-:W-:-:S05]  /*0370*/  @!P3 IADD3.X R19, R4, UR9, R11, P4, P5 ;  /* 0x000000090413bc10 */ /* 0x000fca000a7ea40b */
[----:B------:R5:W4:Y:S01]  /*0380*/  @!P3 LDG.E.U8 R13, desc[UR10][R18.64] ;  /* 0x0000000a120db981 */ /* 0x000b22000c1e1100 */
[C---:B0-----:R-:W-:Y:S02]  /*0390*/  @!P2 IADD3 R2, P4, R0.reuse, R5, RZ ;  /* 0x000000050002a210 */ /* 0x041fe40007f9e0ff */
[----:B------:R-:W-:Y:S02]  /*03a0*/  @!P1 IADD3 R3, P5, R0, R21, RZ ;  /* 0x0000001500039210 */ /* 0x000fe40007fbe0ff */
[-C--:B------:R-:W-:Y:S02]  /*03b0*/  @!P2 LEA.HI.X.SX32 R5, R5, R11.reuse, 0x1, P4 ;  /* 0x0000000b0505a211 */ /* 0x080fe400020f0eff */
[C---:B------:R-:W-:Y:S02]  /*03c0*/  @!P2 LEA R4, P4, R2.reuse, UR6, 0x1 ;  /* 0x000000060204ac11 */ /* 0x040fe4000f8808ff */
[----:B------:R-:W-:Y:S02]  /*03d0*/  @!P1 LEA.HI.X.SX32 R24, R21, R11, 0x1, P5 ;  /* 0x0000000b15189211 */ /* 0x000fe400028f0eff */
[----:B------:R-:W-:-:S02]  /*03e0*/  @!P2 LEA.HI.X R5, R2, UR7, R5, 0x1, P4 ;  /* 0x000000070205ac11 */ /* 0x000fc4000a0f0c05 */
[C---:B------:R-:W-:Y:S02]  /*03f0*/  @!P1 LEA R2, P5, R3.reuse, UR6, 0x1 ;  /* 0x0000000603029c11 */ /* 0x040fe4000f8a08ff */
[C---:B------:R-:W-:Y:S02]  /*0400*/  @!P0 IADD3 R22, P6, R0.reuse, R17, RZ ;  /* 0x0000001100168210 */ /* 0x040fe40007fde0ff */
[----:B------:R-:W-:Y:S02]  /*0410*/  @!P3 IADD3 R21, P4, R0, R15, RZ ;  /* 0x0000000f0015b210 */ /* 0x000fe40007f9e0ff */
[----:B------:R-:W-:Y:S02]  /*0420*/  @!P1 LEA.HI.X R3, R3, UR7, R24, 0x1, P5 ;  /* 0x0000000703039c11 */ /* 0x000fe4000a8f0c18 */
[----:B------:R-:W-:Y:S02]  /*0430*/  @!P0 LEA.HI.X.SX32 R17, R17, R11, 0x1, P6 ;  /* 0x0000000b11118211 */ /* 0x000fe400030f0eff */
[----:B-1----:R-:W-:-:S02]  /*0440*/  @!P0 LEA R6, P5, R22, UR6, 0x1 ;  /* 0x0000000616068c11 */ /* 0x002fc4000f8a08ff */
[----:B-----5:R-:W-:Y:S02]  /*0450*/  @!P3 LEA.HI.X.SX32 R18, R15, R11, 0x1, P4 ;  /* 0x0000000b0f12b211 */ /* 0x020fe400020f0eff */
[----:B------:R-:W-:Y:S01]  /*0460*/  @!P0 LEA.HI.X R7, R22, UR7, R17, 0x1, P5 ;  /* 0x0000000716078c11 */ /* 0x000fe2000a8f0c11 */
[----:B------:R-:W-:Y:S01]  /*0470*/  ULEA UR4, UR5, UR4, 0x2 ;  /* 0x0000000405047291 */ /* 0x000fe2000f8e103f */
[----:B------:R-:W-:-:S04]  /*0480*/  @!P3 LEA R8, P4, R21, UR6, 0x1 ;  /* 0x000000061508bc11 */ /* 0x000fc8000f8808ff */
[----:B------:R-:W-:Y:S02]  /*0490*/  @!P3 LEA.HI.X R9, R21, UR7, R18, 0x1, P4 ;  /* 0x000000071509bc11 */ /* 0x000fe4000a0f0c12 */
[----:B--2---:R-:W-:-:S05]  /*04a0*/  @!P2 PRMT R15, R12, 0x7604, RZ ;  /* 0x000076040c0fa816 */ /* 0x004fca00000000ff */
[----:B------:R1:W-:Y:S01]  /*04b0*/  @!P2 STG.E.U16 desc[UR10][R4.64], R15 ;  /* 0x0000000f0400a986 */ /* 0x0003e2000c10150a */
[----:B---3--:R-:W-:Y:S02]  /*04c0*/  @!P1 PRMT R17, R16, 0x7604, RZ ;  /* 0x0000760410119816 */ /* 0x008fe400000000ff */
[----:B----4-:R-:W-:-:S03]  /*04d0*/  @!P0 PRMT R19, R14, 0x7604, RZ ;  /* 0x000076040e138816 */ /* 0x010fc600000000ff */
[----:B------:R1:W-:Y:S04]  /*04e0*/  @!P1 STG.E.U16 desc[UR10][R2.64], R17 ;  /* 0x0000001102009986 */ /* 0x0003e8000c10150a */
[----:B------:R1:W-:Y:S01]  /*04f0*/  @!P0 STG.E.U16 desc[UR10][R6.64], R19 ;  /* 0x0000001306008986 */ /* 0x0003e2000c10150a */
[----:B------:R-:W-:Y:S02]  /*0500*/  ISETP.LE.AND P0, PT, R10, UR4, PT ;  /* 0x000000040a007c0c */ /* 0x000fe4000bf03270 */
[----:B------:R-:W-:-:S05]  /*0510*/  @!P3 PRMT R13, R13, 0x7604, RZ ;  /* 0x000076040d0db816 */ /* 0x000fca00000000ff */
[----:B------:R1:W-:Y:S06]  /*0520*/  @!P3 STG.E.U16 desc[UR10][R8.64], R13 ;  /* 0x0000000d0800b986 */ /* 0x0003ec000c10150a */
[----:B------:R-:W-:Y:S05]  /*0530*/  @!P0 BRA `(.L_x_4) ;  /* 0xfffffffc00248947 */ /* 0x000fea000383ffff */
[----:B------:R-:W-:Y:S05]  /*0540*/  EXIT ;  /* 0x000000000000794d */ /* 0x000fea0003800000 */
.L_x_5:
        /* <DEDUP_REMOVED lines=11> */
.L_x_576:


//--------------------- .text._Z25multi_tensor_apply_kernelI18TensorListMetadataILi2EE16MaybeCastFunctorILi2EhfEJEEvlPViT_T0_DpT1_ --------------------------
	.section	.text._Z25multi_tensor_apply_kernelI18TensorListMetadataILi2EE16MaybeCastFunctorILi2EhfEJEEvlPViT_T0_DpT1_,"ax",@progbits
	.align	128
        .global         _Z25multi_tensor_apply_kernelI18TensorListMetadataILi2EE16MaybeCastFunctorILi2EhfEJEEvlPViT_T0_DpT1_
        .type           _Z25multi_tensor_apply_kernelI18TensorListMetadataILi2EE16MaybeCastFunctorILi2EhfEJEEvlPViT_T0_DpT1_,@function
        .size           _Z25multi_tensor_apply_kernelI18TensorListMetadataILi2EE16MaybeCastFunctorILi2EhfEJEEvlPViT_T0_DpT1_,(.L_x_577 - _Z25multi_tensor_apply_kernelI18TensorListMetadataILi2EE16MaybeCastFunctorILi2EhfEJEEvlPViT_T0_DpT1_)
        .other          _Z25multi_tensor_apply_kernelI18TensorListMetadataILi2EE16MaybeCastFunctorILi2EhfEJEEvlPViT_T0_DpT1_,@"STO_CUDA_ENTRY STV_DEFAULT"
_Z25multi_tensor_apply_kernelI18TensorListMetadataILi2EE16MaybeCastFunctorILi2EhfEJEEvlPViT_T0_DpT1_:
.text._Z25multi_tensor_apply_kernelI18TensorListMetadataILi2EE16MaybeCastFunctorILi2EhfEJEEvlPViT_T0_DpT1_:
        /* <DEDUP_REMOVED lines=10> */
.L_x_6:
        /* <DEDUP_REMOVED lines=19> */
.L_x_7:
        /* <DEDUP_REMOVED lines=44> */
[----:B------:R-:W-:Y:S01]  /*0490*/  @!P3 LEA.HI.X R9, R21, UR7, R18, 0x2, P4 ;  /* 0x000000071509bc11 */ /* 0x000fe2000a0f1412 */
[----:B--2---:R-:W-:-:S05]  /*04a0*/  IMAD.SHL.U32 R12, R12, 0x100, RZ ;  /* 0x000001000c0c7824 */ /* 0x004fca00078e00ff */
[----:B------:R-:W-:Y:S02]  /*04b0*/  HADD2.F32 R15, -RZ, R12.H0_H0 ;  /* 0x2000000cff0f7230 */ /* 0x000fe40000004100 */
[----:B---3--:R-:W-:Y:S02]  /*04c0*/  IMAD.SHL.U32 R16, R16, 0x100, RZ ;  /* 0x0000010010107824 */ /* 0x008fe400078e00ff */
[----:B----4-:R-:W-:-:S03]  /*04d0*/  IMAD.SHL.U32 R14, R14, 0x100, RZ ;  /* 0x000001000e0e7824 */ /* 0x010fc600078e00ff */
[----:B------:R-:W-:Y:S02]  /*04e0*/  HADD2.F32 R17, -RZ, R16.H0_H0 ;  /* 0x20000010ff117230 */ /* 0x000fe40000004100 */
[----:B------:R-:W-:Y:S01]  /*04f0*/  HADD2.F32 R19, -RZ, R14.H0_H0 ;  /* 0x2000000eff137230 */ /* 0x000fe20000004100 */
[----:B------:R1:W-:Y:S04]  /*0500*/  @!P2 STG.E desc[UR10][R4.64], R15 ;  /* 0x0000000f0400a986 */ /* 0x0003e8000c10190a */
[----:B------:R1:W-:Y:S04]  /*0510*/  @!P1 STG.E desc[UR10][R2.64], R17 ;  /* 0x0000001102009986 */ /* 0x0003e8000c10190a */
[----:B------:R1:W-:Y:S01]  /*0520*/  @!P0 STG.E desc[UR10][R6.64], R19 ;  /* 0x0000001306008986 */ /* 0x0003e2000c10190a */
[----:B------:R-:W-:Y:S01]  /*0530*/  ISETP.LE.AND P0, PT, R10, UR4, PT ;  /* 0x000000040a007c0c */ /* 0x000fe2000bf03270 */
[----:B------:R-:W-:-:S05]  /*0540*/  IMAD.SHL.U32 R13, R13, 0x100, RZ ;  /* 0x000001000d0d7824 */ /* 0x000fca00078e00ff */
[----:B------:R-:W-:-:S05]  /*0550*/  HADD2.F32 R13, -RZ, R13.H0_H0 ;  /* 0x2000000dff0d7230 */ /* 0x000fca0000004100 */
[----:B------:R1:W-:Y:S02]  /*0560*/  @!P3 STG.E desc[UR10][R8.64], R13 ;  /* 0x0000000d0800b986 */ /* 0x0003e4000c10190a */
[----:B------:R-:W-:Y:S05]  /*0570*/  @!P0 BRA `(.L_x_7) ;  /* 0xfffffffc00148947 */ /* 0x000fea000383ffff */
[----:B------:R-:W-:Y:S05]  /*0580*/  EXIT ;  /* 0x000000000000794d */ /* 0x000fea0003800000 */
.L_x_8:
        /* <DEDUP_REMOVED lines=15> */
.L_x_577:


//--------------------- .text._Z25multi_tensor_apply_kernelI18TensorListMetadataILi2EE16MaybeCastFunctorILi2EN3c104HalfEhEJEEvlPViT_T0_DpT1_ --------------------------
	.section	.text._Z25multi_tensor_apply_kernelI18TensorListMetadataILi2EE16MaybeCastFunctorILi2EN3c104HalfEhEJEEvlPViT_T0_DpT1_,"ax",@progbits
	.align	128
        .global         _Z25multi_tensor_apply_kernelI18TensorListMetadataILi2EE16MaybeCastFunctorILi2EN3c104HalfEhEJEEvlPViT_T0_DpT1_
        .type           _Z25multi_tensor_apply_kernelI18TensorListMetadataILi2EE16MaybeCastFunctorILi2EN3c104HalfEhEJEEvlPViT_T0_DpT1_,@function
        .size           _Z25multi_tensor_apply_kernelI18TensorListMetadataILi2EE16MaybeCastFunctorILi2EN3c104HalfEhEJEEvlPViT_T0_DpT1_,(.L_x_578 - _Z25multi_tensor_apply_kernelI18TensorListMetadataILi2EE16MaybeCastFunctorILi2EN3c104HalfEhEJEEvlPViT_T0_DpT1_)
        .other          _Z25multi_tensor_apply_kernelI18TensorListMetadataILi2EE16MaybeCastFunctorILi2EN3c104HalfEhEJEEvlPViT_T0_DpT1_,@"STO_CUDA_ENTRY STV_DEFAULT"
_Z25multi_tensor_apply_kernelI18TensorListMetadataILi2EE16MaybeCastFunctorILi2EN3c104HalfEhEJEEvlPViT_T0_DpT1_:
.text._Z25multi_tensor_apply_kernelI18TensorListMetadataILi2EE16MaybeCastFunctorILi2EN3c104HalfEhEJEEvlPViT_T0_DpT1_:
        /* <DEDUP_REMOVED lines=10> */
.L_x_9:
        /* <DEDUP_REMOVED lines=19> */
.L_x_10:
[----:B0-2---:R-:W-:-:S04]  /*01d0*/  VIADD R11, R18, UR4 ;  /* 0x00000004120b7c36 */ /* 0x005fc80008000000 */
[C---:B------:R-:W-:Y:S01]  /*01e0*/  VIADD R9, R11.reuse, UR5 ;  /* 0x000000050b097c36 */ /* 0x040fe20008000000 */
[----:B------:R-:W-:-:S03]  /*01f0*/  ISETP.GE.AND P2, PT, R11, R2, PT ;  /* 0x000000020b00720c */ /* 0x000fc60003f46270 */
[C---:B------:R-:W-:Y:S01]  /*0200*/  VIADD R7, R9.reuse, UR5 ;  /* 0x0000000509077c36 */ /* 0x040fe20008000000 */
[----:B------:R-:W-:-:S03]  /*0210*/  ISETP.GE.AND P1, PT, R9, R2, PT ;  /* 0x000000020900720c */ /* 0x000fc60003f26270 */
[C---:B------:R-:W-:Y:S01]  /*0220*/  VIADD R5, R7.reuse, UR5 ;  /* 0x0000000507057c36 */ /* 0x040fe20008000000 */
[----:B------:R-:W-:-:S05]  /*0230*/  ISETP.GE.AND P0, PT, R7, R2, PT ;  /* 0x000000020700720c */ /* 0x000fca0003f06270 */
[----:B------:R-:W-:-:S04]  /*0240*/  @!P2 IADD3 R4, P3, R0, R11, RZ ;  /* 0x0000000b0004a210 */ /* 0x000fc80007f7e0ff */
[----:B------:R-:W-:Y:S02]  /*0250*/  @!P2 LEA.HI.X.SX32 R13, R11, R3, 0x1, P3 ;  /* 0x000000030b0da211 */ /* 0x000fe400018f0eff */
[----:B------:R-:W-:Y:S02]  /*0260*/  @!P2 LEA R14, P3, R4, UR8, 0x1 ;  /* 0x00000008040eac11 */ /* 0x000fe4000f8608ff */
[----:B------:R-:W-:Y:S02]  /*0270*/  @!P1 IADD3 R6, P4, R0, R9, RZ ;  /* 0x0000000900069210 */ /* 0x000fe40007f9e0ff */
[----:B------:R-:W-:Y:S02]  /*0280*/  @!P2 LEA.HI.X R15, R4, UR9, R13, 0x1, P3 ;  /* 0x00000009040fac11 */ /* 0x000fe400098f0c0d */
[----:B------:R-:W-:Y:S02]  /*0290*/  ISETP.GE.AND P3, PT, R5, R2, PT ;  /* 0x000000020500720c */ /* 0x000fe40003f66270 */
[----:B------:R-:W-:-:S02]  /*02a0*/  PRMT R4, RZ, 0x7610, R4 ;  /* 0x00007610ff047816 */ /* 0x000fc40000000004 */
[----:B------:R-:W-:Y:S02]  /*02b0*/  @!P1 LEA.HI.X.SX32 R13, R9, R3, 0x1, P4 ;  /* 0x00000003090d9211 */ /* 0x000fe400020f0eff */
[----:B------:R-:W-:Y:S02]  /*02c0*/  @!P1 LEA R16, P4, R6, UR8, 0x1 ;  /* 0x0000000806109c11 */ /* 0x000fe4000f8808ff */
[----:B------:R-:W-:Y:S01]  /*02d0*/  @!P0 IADD3 R8, P5, R0, R7, RZ ;  /* 0x0000000700088210 */ /* 0x000fe20007fbe0ff */
[----:B------:R0:W2:Y:S01]  /*02e0*/  @!P2 LDG.E.U16 R4, desc[UR10][R14.64] ;  /* 0x0000000a0e04a981 */ /* 0x0000a2000c1e1500 */
[----:B------:R-:W-:Y:S02]  /*02f0*/  @!P1 LEA.HI.X R17, R6, UR9, R13, 0x1, P4 ;  /* 0x0000000906119c11 */ /* 0x000fe4000a0f0c0d */
[----:B------:R-:W-:Y:S02]  /*0300*/  @!P0 LEA.HI.X.SX32 R13, R7, R3, 0x1, P5 ;  /* 0x00000003070d8211 */ /* 0x000fe400028f0eff */
[----:B------:R-:W-:-:S02]  /*0310*/  @!P0 LEA R12, P4, R8, UR8, 0x1 ;  /* 0x00000008080c8c11 */ /* 0x000fc4000f8808ff */
[----:B------:R-:W-:Y:S02]  /*0320*/  PRMT R6, RZ, 0x7610, R6 ;  /* 0x00007610ff067816 */ /* 0x000fe40000000006 */
[----:B------:R-:W-:Y:S02]  /*0330*/  @!P0 LEA.HI.X R13, R8, UR9, R13, 0x1, P4 ;  /* 0x00000009080d8c11 */ /* 0x000fe4000a0f0c0d */
[----:B------:R-:W-:Y:S02]  /*0340*/  @!P3 IADD3 R10, P5, R0, R5, RZ ;  /* 0x00000005000ab210 */ /* 0x000fe40007fbe0ff */
[----:B------:R-:W-:Y:S01]  /*0350*/  PRMT R8, RZ, 0x7610, R8 ;  /* 0x00007610ff087816 */ /* 0x000fe20000000008 */
[----:B------:R1:W3:Y:S01]  /*0360*/  @!P1 LDG.E.U16 R6, desc[UR10][R16.64] ;  /* 0x0000000a10069981 */ /* 0x0002e2000c1e1500 */
[----:B------:R-:W-:Y:S02]  /*0370*/  @!P3 LEA.HI.X.SX32 R19, R5, R3, 0x1, P5 ;  /* 0x000000030513b211 */ /* 0x000fe400028f0eff */
[----:B0-----:R-:W-:-:S02]  /*0380*/  @!P3 LEA R14, P4, R10, UR8, 0x1 ;  /* 0x000000080a0ebc11 */ /* 0x001fc4000f8808ff */
[----:B------:R-:W4:Y:S02]  /*0390*/  @!P0 LDG.E.U16 R8, desc[UR10][R12.64] ;  /* 0x0000000a0c088981 */ /* 0x000f24000c1e1500 */
[----:B------:R-:W-:Y:S02]  /*03a0*/  @!P3 LEA.HI.X R15, R10, UR9, R19, 0x1, P4 ;  /* 0x000000090a0fbc11 */ /* 0x000fe4000a0f0c13 */
[----:B------:R-:W-:-:S06]  /*03b0*/  PRMT R10, RZ, 0x7610, R10 ;  /* 0x00007610ff0a7816 */ /* 0x000fcc000000000a */
[----:B------:R-:W5:Y:S01]  /*03c0*/  @!P3 LDG.E.U16 R10, desc[UR10][R14.64] ;  /* 0x0000000a0e0ab981 */ /* 0x000f62000c1e1500 */
[----:B-1----:R-:W-:Y:S01]  /*03d0*/  @!P0 SHF.R.S32.HI R16, RZ, 0x1f, R7 ;  /* 0x0000001fff108819 */ /* 0x002fe20000011407 */
[----:B------:R-:W-:Y:S01]  /*03e0*/  ULEA UR4, UR5, UR4, 0x2 ;  /* 0x0000000405047291 */ /* 0x000fe2000f8e103f */
[----:B------:R-:W-:Y:S01]  /*03f0*/  @!P3 SHF.R.S32.HI R20, RZ, 0x1f, R5 ;  /* 0x0000001fff14b819 */ /* 0x000fe20000011405 */
[----:B--2---:R-:W-:-:S05]  /*0400*/  HADD2.F32 R4, -RZ, R4.H0_H0 ;  /* 0x20000004ff047230 */ /* 0x004fca0000004100 */
[----:B------:R-:W-:-:S05]  /*0410*/  LOP3.LUT R17, R4, 0xff800000, RZ, 0xc0, !PT ;  /* 0xff80000004117812 */ /* 0x000fca00078ec0ff */
[----:B------:R-:W-:Y:S01]  /*0420*/  FFMA.FTZ R17, R17, 0.125, R4 ;  /* 0x3e00000011117823 */ /* 0x000fe20000010004 */
[----:B---3--:R-:W-:-:S05]  /*0430*/  HADD2.F32 R6, -RZ, R6.H0_H0 ;  /* 0x20000006ff067230 */ /* 0x008fca0000004100 */
[----:B------:R-:W0:Y:S01]  /*0440*/  F2F.F16.F32 R17, R17 ;  /* 0x0000001100117304 */ /* 0x000e220000200800 */
[----:B----4-:R-:W-:Y:S01]  /*0450*/  HADD2.F32 R8, -RZ, R8.H0_H0 ;  /* 0x20000008ff087230 */ /* 0x010fe20000004100 */
[----:B------:R-:W-:-:S04]  /*0460*/  LOP3.LUT R19, R6, 0xff800000, RZ, 0xc0, !PT ;  /* 0xff80000006137812 */ /* 0x000fc800078ec0ff */
[----:B------:R-:W-:Y:S01]  /*0470*/  LOP3.LUT R13, R8, 0xff800000, RZ, 0xc0, !PT ;  /* 0xff800000080d7812 */ /* 0x000fe200078ec0ff */
[----:B------:R-:W-:Y:S01]  /*0480*/  FFMA.FTZ R4, R19, 0.125, R6 ;  /* 0x3e00000013047823 */ /* 0x000fe20000010006 */
[----:B-----5:R-:W-:-:S03]  /*0490*/  HADD2.F32 R6, -RZ, R10.H0_H0 ;  /* 0x2000000aff067230 */ /* 0x020fc60000004100 */
[----:B------:R-:W-:Y:S02]  /*04a0*/  FFMA.FTZ R13, R13, 0.125, R8 ;  /* 0x3e0000000d0d7823 */ /* 0x000fe40000010008 */
[----:B------:R-:W1:Y:S01]  /*04b0*/  F2F.F16.F32 R4, R4 ;  /* 0x0000000400047304 */ /* 0x000e620000200800 */
[----:B------:R-:W-:Y:S02]  /*04c0*/  @!P2 SHF.R.S32.HI R8, RZ, 0x1f, R11 ;  /* 0x0000001fff08a819 */ /* 0x000fe4000001140b */
[----:B------:R-:W-:Y:S02]  /*04d0*/  LOP3.LUT R15, R6, 0xff800000, RZ, 0xc0, !PT ;  /* 0xff800000060f7812 */ /* 0x000fe400078ec0ff */
[----:B------:R-:W-:Y:S02]  /*04e0*/  @!P2 IADD3 R10, P4, P5, R11, UR6, R0 ;  /* 0x000000060b0aac10 */ /* 0x000fe4000fd9e000 */
[----:B0-----:R-:W-:Y:S01]  /*04f0*/  @!P2 SHF.R.U32.HI R17, RZ, 0x8, R17 ;  /* 0x00000008ff11a819 */ /* 0x001fe20000011611 */
[----:B------:R-:W0:Y:S01]  /*0500*/  F2F.F16.F32 R14, R13 ;  /* 0x0000000d000e7304 */ /* 0x000e220000200800 */
[----:B------:R-:W-:Y:S01]  /*0510*/  FFMA.FTZ R15, R15, 0.125, R6 ;  /* 0x3e0000000f0f7823 */ /* 0x000fe20000010006 */
[----:B------:R-:W-:-:S02]  /*0520*/  @!P2 IADD3.X R11, R8, UR7, R3, P4, P5 ;  /* 0x00000007080bac10 */ /* 0x000fc4000a7ea403 */
[----:B------:R-:W-:Y:S02]  /*0530*/  @!P1 SHF.R.S32.HI R6, RZ, 0x1f, R9 ;  /* 0x0000001fff069819 */ /* 0x000fe40000011409 */
[--C-:B------:R-:W-:Y:S01]  /*0540*/  @!P1 IADD3 R8, P4, P5, R9, UR6, R0.reuse ;  /* 0x0000000609089c10 */ /* 0x100fe2000fd9e000 */
[----:B------:R2:W-:Y:S01]  /*0550*/  @!P2 STG.E.U8 desc[UR10][R10.64], R17 ;  /* 0x000000110a00a986 */ /* 0x0005e2000c10110a */
[----:B------:R0:W3:Y:S02]  /*0560*/  F2F.F16.F32 R19, R15 ;  /* 0x0000000f00137304 */ /* 0x0000e40000200800 */
[----:B------:R-:W-:Y:S02]  /*0570*/  @!P1 IADD3.X R9, R6, UR7, R3, P4, P5 ;  /* 0x0000000706099c10 */ /* 0x000fe4000a7ea403 */
[--C-:B------:R-:W-:Y:S02]  /*0580*/  @!P0 IADD3 R6, P2, P4, R7, UR6, R0.reuse ;  /* 0x0000000607068c10 */ /* 0x100fe4000fc5e000 */
[----:B------:R-:W-:-:S02]  /*0590*/  @!P3 IADD3 R12, P5, P6, R5, UR6, R0 ;  /* 0x00000006050cbc10 */ /* 0x000fc4000febe000 */
[----:B-1----:R-:W-:Y:S02]  /*05a0*/  @!P1 SHF.R.U32.HI R5, RZ, 0x8, R4 ;  /* 0x00000008ff059819 */ /* 0x002fe40000011604 */
[--C-:B------:R-:W-:Y:S02]  /*05b0*/  @!P0 IADD3.X R7, R16, UR7, R3.reuse, P2, P4 ;  /* 0x0000000710078c10 */ /* 0x100fe400097e8403 */
[----:B0-----:R-:W-:Y:S01]  /*05c0*/  @!P0 SHF.R.U32.HI R15, RZ, 0x8, R14 ;  /* 0x00000008ff0f8819 */ /* 0x001fe2000001160e */
[----:B------:R2:W-:Y:S01]  /*05d0*/  @!P1 STG.E.U8 desc[UR10][R8.64], R5 ;  /* 0x0000000508009986 */ /* 0x0005e2000c10110a */
[----:B------:R-:W-:Y:S02]  /*05e0*/  @!P3 IADD3.X R13, R20, UR7, R3, P5, P6 ;  /* 0x00000007140dbc10 */ /* 0x000fe4000afec403 */
[----:B---3--:R-:W-:Y:S01]  /*05f0*/  @!P3 SHF.R.U32.HI R19, RZ, 0x8, R19 ;  /* 0x00000008ff13b819 */ /* 0x008fe20000011613 */
[----:B------:R2:W-:Y:S01]  /*0600*/  @!P0 STG.E.U8 desc[UR10][R6.64], R15 ;  /* 0x0000000f06008986 */ /* 0x0005e2000c10110a */
[----:B------:R-:W-:-:S03]  /*0610*/  ISETP.LE.AND P0, PT, R2, UR4, PT ;  /* 0x0000000402007c0c */ /* 0x000fc6000bf03270 */
[----:B------:R2:W-:Y:S10]  /*0620*/  @!P3 STG.E.U8 desc[UR10][R12.64], R19 ;  /* 0x000000130c00b986 */ /* 0x0005f4000c10110a */
[----:B------:R-:W-:Y:S05]  /*0630*/  @!P0 BRA `(.L_x_10) ;  /* 0xfffffff800e48947 */ /* 0x000fea000383ffff */
[----:B------:R-:W-:Y:S05]  /*0640*/  EXIT ;  /* 0x000000000000794d */ /* 0x000fea0003800000 */
.L_x_11:
        /* <DEDUP_REMOVED lines=11> */
.L_x_578:


//--------------------- .text._Z25multi_tensor_apply_kernelI18TensorListMetadataILi2EE16MaybeCastFunctorILi2EN3c104HalfES4_EJEEvlPViT_T0_DpT1_ --------------------------
	.section	.text._Z25multi_tensor_apply_kernelI18TensorListMetadataILi2EE16MaybeCastFunctorILi2EN3c104HalfES4_EJEEvlPViT_T0_DpT1_,"ax",@progbits
	.align	128
        .global         _Z25multi_tensor_apply_kernelI18TensorListMetadataILi2EE16MaybeCastFunctorILi2EN3c104HalfES4_EJEEvlPViT_T0_DpT1_
        .type           _Z25multi_tensor_apply_kernelI18TensorListMetadataILi2EE16MaybeCastFunctorILi2EN3c104HalfES4_EJEEvlPViT_T0_DpT1_,@function
        .size           _Z25multi_tensor_apply_kernelI18TensorListMetadataILi2EE16MaybeCastFunctorILi2EN3c104HalfES4_EJEEvlPViT_T0_DpT1_,(.L_x_579 - _Z25multi_tensor_apply_kernelI18TensorListMetadataILi2EE16MaybeCastFunctorILi2EN3c104HalfES4_EJEEvlPViT_T0_DpT1_)
        .other          _Z25multi_tensor_apply_kernelI18TensorListMetadataILi2EE16MaybeCastFunctorILi2EN3c104HalfES4_EJEEvlPViT_T0_DpT1_,@"STO_CUDA_ENTRY STV_DEFAULT"
_Z25multi_tensor_apply_kernelI18TensorListMetadataILi2EE16MaybeCastFunctorILi2EN3c104HalfES4_EJEEvlPViT_T0_DpT1_:
.text._Z25multi_tensor_apply_kernelI18TensorListMetadataILi2EE16MaybeCastFunctorILi2EN3c104HalfES4_EJEEvlPViT_T0_DpT1_:
        /* <DEDUP_REMOVED lines=10> */
.L_x_12:
        /* <DEDUP_REMOVED lines=19> */
.L_x_13:
[----:B0-----:R-:W-:Y:S01]  /*01d0*/  VIADD R21, R20, UR4 ;  /* 0x0000000414157c36 */ /* 0x001fe20008000000 */
[----:B------:R-:W-:-:S03]  /*01e0*/  PRMT R13, RZ, 0x7610, R13 ;  /* 0x00007610ff0d7816 */ /* 0x000fc6000000000d */
[C---:B------:R-:W-:Y:S01]  /*01f0*/  VIADD R19, R21.reuse, UR5 ;  /* 0x0000000515137c36 */ /* 0x040fe20008000000 */
[----:B------:R-:W-:-:S03]  /*0200*/  ISETP.GE.AND P3, PT, R21, R10, PT ;  /* 0x0000000a1500720c */ /* 0x000fc60003f66270 */
[C---:B------:R-:W-:Y:S01]  /*0210*/  VIADD R17, R19.reuse, UR5 ;  /* 0x0000000513117c36 */ /* 0x040fe20008000000 */
[----:B------:R-:W-:-:S03]  /*0220*/  ISETP.GE.AND P2, PT, R19, R10, PT ;  /* 0x0000000a1300720c */ /* 0x000fc60003f46270 */
[C---:B------:R-:W-:Y:S01]  /*0230*/  VIADD R15, R17.reuse, UR5 ;  /* 0x00000005110f7c36 */ /* 0x040fe20008000000 */
[----:B------:R-:W-:-:S04]  /*0240*/  ISETP.GE.AND P1, PT, R17, R10, PT ;  /* 0x0000000a1100720c */ /* 0x000fc80003f26270 */
[----:B------:R-:W-:Y:S02]  /*0250*/  ISETP.GE.AND P0, PT, R15, R10, PT ;  /* 0x0000000a0f00720c */ /* 0x000fe40003f06270 */
[----:B------:R-:W-:-:S03]  /*0260*/  @!P3 IADD3 R5, P4, R0, R21, RZ ;  /* 0x000000150005b210 */ /* 0x000fc60007f9e0ff */
[----:B------:R-:W-:Y:S02]  /*0270*/  @!P2 IADD3 R3, P5, R0, R19, RZ ;  /* 0x000000130003a210 */ /* 0x000fe40007fbe0ff */
[-C--:B------:R-:W-:Y:S02]  /*0280*/  @!P3 LEA.HI.X.SX32 R6, R21, R11.reuse, 0x1, P4 ;  /* 0x0000000b1506b211 */ /* 0x080fe400020f0eff */
[----:B------:R-:W-:Y:S02]  /*0290*/  @!P3 LEA R8, P4, R5, UR8, 0x1 ;  /* 0x000000080508bc11 */ /* 0x000fe4000f8808ff */
[----:B------:R-:W-:Y:S02]  /*02a0*/  @!P2 LEA.HI.X.SX32 R4, R19, R11, 0x1, P5 ;  /* 0x0000000b1304a211 */ /* 0x000fe400028f0eff */
[----:B------:R-:W-:Y:S02]  /*02b0*/  @!P2 LEA R2, P5, R3, UR8, 0x1 ;  /* 0x000000080302ac11 */ /* 0x000fe4000f8a08ff */
[----:B------:R-:W-:-:S02]  /*02c0*/  @!P3 LEA.HI.X R9, R5, UR9, R6, 0x1, P4 ;  /* 0x000000090509bc11 */ /* 0x000fc4000a0f0c06 */
[C---:B------:R-:W-:Y:S02]  /*02d0*/  @!P1 IADD3 R5, P4, R0.reuse, R17, RZ ;  /* 0x0000001100059210 */ /* 0x040fe40007f9e0ff */
[----:B------:R-:W-:Y:S01]  /*02e0*/  @!P2 LEA.HI.X R3, R3, UR9, R4, 0x1, P5 ;  /* 0x000000090303ac11 */ /* 0x000fe2000a8f0c04 */
[----:B------:R0:W2:Y:S01]  /*02f0*/  @!P3 LDG.E.U16 R13, desc[UR10][R8.64] ;  /* 0x0000000a080db981 */ /* 0x0000a2000c1e1500 */
[----:B------:R-:W-:Y:S02]  /*0300*/  @!P0 IADD3 R7, P5, R0, R15, RZ ;  /* 0x0000000f00078210 */ /* 0x000fe40007fbe0ff */
[-C--:B------:R-:W-:Y:S02]  /*0310*/  @!P1 LEA.HI.X.SX32 R12, R17, R11.reuse, 0x1, P4 ;  /* 0x0000000b110c9211 */ /* 0x080fe400020f0eff */
[----:B------:R-:W-:Y:S02]  /*0320*/  @!P1 LEA R4, P4, R5, UR8, 0x1 ;  /* 0x0000000805049c11 */ /* 0x000fe4000f8808ff */
[----:B------:R-:W-:-:S02]  /*0330*/  @!P0 LEA.HI.X.SX32 R14, R15, R11, 0x1, P5 ;  /* 0x0000000b0f0e8211 */ /* 0x000fc400028f0eff */
[----:B------:R-:W-:Y:S02]  /*0340*/  @!P0 LEA R6, P5, R7, UR8, 0x1 ;  /* 0x0000000807068c11 */ /* 0x000fe4000f8a08ff */
[--C-:B------:R-:W-:Y:S02]  /*0350*/  @!P1 LEA.HI.X R5, R5, UR9, R12.reuse, 0x1, P4 ;  /* 0x0000000905059c11 */ /* 0x100fe4000a0f0c0c */
[----:B------:R-:W-:Y:S02]  /*0360*/  PRMT R12, RZ, 0x7610, R12 ;  /* 0x00007610ff0c7816 */ /* 0x000fe4000000000c */
[----:B------:R-:W-:Y:S02]  /*0370*/  @!P0 LEA.HI.X R7, R7, UR9, R14, 0x1, P5 ;  /* 0x0000000907078c11 */ /* 0x000fe4000a8f0c0e */
[----:B------:R-:W-:Y:S02]  /*0380*/  PRMT R16, RZ, 0x7610, R16 ;  /* 0x00007610ff107816 */ /* 0x000fe40000000010 */
[----:B------:R-:W-:Y:S01]  /*0390*/  PRMT R14, RZ, 0x7610, R14 ;  /* 0x00007610ff0e7816 */ /* 0x000fe2000000000e */
[----:B------:R-:W3:Y:S04]  /*03a0*/  @!P2 LDG.E.U16 R12, desc[UR10][R2.64] ;  /* 0x0000000a020ca981 */ /* 0x000ee8000c1e1500 */
[----:B------:R-:W4:Y:S04]  /*03b0*/  @!P1 LDG.E.U16 R16, desc[UR10][R4.64] ;  /* 0x0000000a04109981 */ /* 0x000f28000c1e1500 */
[----:B------:R1:W5:Y:S01]  /*03c0*/  @!P0 LDG.E.U16 R14, desc[UR10][R6.64] ;  /* 0x0000000a060e8981 */ /* 0x000362000c1e1500 */
[----:B------:R-:W-:-:S02]  /*03d0*/  @!P3 IADD3 R18, P4, R0, R21, RZ ;  /* 0x000000150012b210 */ /* 0x000fc40007f9e0ff */
[----:B------:R-:W-:Y:S02]  /*03e0*/  @!P2 IADD3 R22, P5, R0, R19, RZ ;  /* 0x000000130016a210 */ /* 0x000fe40007fbe0ff */
[-C--:B------:R-:W-:Y:S02]  /*03f0*/  @!P3 LEA.HI.X.SX32 R21, R21, R11.reuse, 0x1, P4 ;  /* 0x0000000b1515b211 */ /* 0x080fe400020f0eff */
[C---:B0-----:R-:W-:Y:S02]  /*0400*/  @!P3 LEA R8, P4, R18.reuse, UR6, 0x1 ;  /* 0x000000061208bc11 */ /* 0x041fe4000f8808ff */
[----:B------:R-:W-:Y:S02]  /*0410*/  @!P2 LEA.HI.X.SX32 R19, R19, R11, 0x1, P5 ;  /* 0x0000000b1313a211 */ /* 0x000fe400028f0eff */
[----:B------:R-:W-:Y:S02]  /*0420*/  @!P3 LEA.HI.X R9, R18, UR7, R21, 0x1, P4 ;  /* 0x000000071209bc11 */ /* 0x000fe4000a0f0c15 */
[----:B------:R-:W-:-:S02]  /*0430*/  @!P2 LEA R18, P5, R22, UR6, 0x1 ;  /* 0x000000061612ac11 */ /* 0x000fc4000f8a08ff */
[C---:B------:R-:W-:Y:S02]  /*0440*/  @!P1 IADD3 R21, P6, R0.reuse, R17, RZ ;  /* 0x0000001100159210 */ /* 0x040fe40007fde0ff */
[----:B------:R-:W-:Y:S02]  /*0450*/  @!P0 IADD3 R23, P4, R0, R15, RZ ;  /* 0x0000000f00178210 */ /* 0x000fe40007f9e0ff */
[----:B------:R-:W-:Y:S02]  /*0460*/  @!P2 LEA.HI.X R19, R22, UR7, R19, 0x1, P5 ;  /* 0x000000071613ac11 */ /* 0x000fe4000a8f0c13 */
[-C--:B-1----:R-:W-:Y:S02]  /*0470*/  @!P1 LEA.HI.X.SX32 R6, R17, R11.reuse, 0x1, P6 ;  /* 0x0000000b11069211 */ /* 0x082fe400030f0eff */
[----:B------:R-:W-:Y:S02]  /*0480*/  @!P1 LEA R2, P5, R21, UR6, 0x1 ;  /* 0x0000000615029c11 */ /* 0x000fe4000f8a08ff */
[----:B------:R-:W-:-:S02]  /*0490*/  @!P0 LEA.HI.X.SX32 R22, R15, R11, 0x1, P4 ;  /* 0x0000000b0f168211 */ /* 0x000fc400020f0eff */
[----:B------:R-:W-:Y:S01]  /*04a0*/  @!P0 LEA R4, P4, R23, UR6, 0x1 ;  /* 0x0000000617048c11 */ /* 0x000fe2000f8808ff */
[----:B------:R-:W-:Y:S01]  /*04b0*/  ULEA UR4, UR5, UR4, 0x2 ;  /* 0x0000000405047291 */ /* 0x000fe2000f8e103f */
[----:B------:R-:W-:Y:S02]  /*04c0*/  @!P1 LEA.HI.X R3, R21, UR7, R6, 0x1, P5 ;  /* 0x0000000715039c11 */ /* 0x000fe4000a8f0c06 */
[----:B------:R-:W-:Y:S01]  /*04d0*/  @!P0 LEA.HI.X R5, R23, UR7, R22, 0x1, P4 ;  /* 0x0000000717058c11 */ /* 0x000fe2000a0f0c16 */
[----:B--2---:R1:W-:Y:S04]  /*04e0*/  @!P3 STG.E.U16 desc[UR10][R8.64], R13 ;  /* 0x0000000d0800b986 */ /* 0x0043e8000c10150a */
[----:B---3--:R1:W-:Y:S04]  /*04f0*/  @!P2 STG.E.U16 desc[UR10][R18.64], R12 ;  /* 0x0000000c1200a986 */ /* 0x0083e8000c10150a */
[----:B----4-:R1:W-:Y:S04]  /*0500*/  @!P1 STG.E.U16 desc[UR10][R2.64], R16 ;  /* 0x0000001002009986 */ /* 0x0103e8000c10150a */
[----:B-----5:R1:W-:Y:S01]  /*0510*/  @!P0 STG.E.U16 desc[UR10][R4.64], R14 ;  /* 0x0000000e04008986 */ /* 0x0203e2000c10150a */
[----:B------:R-:W-:-:S13]  /*0520*/  ISETP.LE.AND P0, PT, R10, UR4, PT ;  /* 0x000000040a007c0c */ /* 0x000fda000bf03270 */
[----:B-1----:R-:W-:Y:S05]  /*0530*/  @!P0 BRA `(.L_x_13) ;  /* 0xfffffffc00248947 */ /* 0x002fea000383ffff */
[----:B------:R-:W-:Y:S05]  /*0540*/  EXIT ;  /* 0x000000000000794d */ /* 0x000fea0003800000 */
.L_x_14:
        /* <DEDUP_REMOVED lines=11> */
.L_x_579:


//--------------------- .text._Z25multi_tensor_apply_kernelI18TensorListMetadataILi2EE16MaybeCastFunctorILi2EN3c104HalfEfEJEEvlPViT_T0_DpT1_ --------------------------
	.section	.text._Z25multi_tensor_apply_kernelI18TensorListMetadataILi2EE16MaybeCastFunctorILi2EN3c104HalfEfEJEEvlPViT_T0_DpT1_,"ax",@progbits
	.align	128
        .global         _Z25multi_tensor_apply_kernelI18TensorListMetadataILi2EE16MaybeCastFunctorILi2EN3c104HalfEfEJEEvlPViT_T0_DpT1_
        .type           _Z25multi_tensor_apply_kernelI18TensorListMetadataILi2EE16MaybeCastFunctorILi2EN3c104HalfEfEJEEvlPViT_T0_DpT1_,@function
        .size           _Z25multi_tensor_apply_kernelI18TensorListMetadataILi2EE16MaybeCastFunctorILi2EN3c104HalfEfEJEEvlPViT_T0_DpT1_,(.L_x_580 - _Z25multi_tensor_apply_kernelI18TensorListMetadataILi2EE16MaybeCastFunctorILi2EN3c104HalfEfEJEEvlPViT_T0_DpT1_)
        .other          _Z25multi_tensor_apply_kernelI18TensorListMetadataILi2EE16MaybeCastFunctorILi2EN3c104HalfEfEJEEvlPViT_T0_DpT1_,@"STO_CUDA_ENTRY STV_DEFAULT"
_Z25multi_tensor_apply_kernelI18TensorListMetadataILi2EE16MaybeCastFunctorILi2EN3c104HalfEfEJEEvlPViT_T0_DpT1_:
.text._Z25multi_tensor_apply_kernelI18TensorListMetadataILi2EE16MaybeCastFunctorILi2EN3c104HalfEfEJEEvlPViT_T0_DpT1_:
        /* <DEDUP_REMOVED lines=10> */
.L_x_15:
        /* <DEDUP_REMOVED lines=19> */
.L_x_16:
        /* <DEDUP_REMOVED lines=12> */
[----:B------:R-:W-:Y:S02]  /*0290*/  @!P2 LEA.HI.X.SX32 R4, R17, R11, 0x1, P5 ;  /* 0x0000000b1104a211 */ /* 0x000fe400028f0eff */
[----:B------:R-:W-:Y:S02]  /*02a0*/  @!P2 LEA R2, P5, R3, UR8, 0x1 ;  /* 0x000000080302ac11 */ /* 0x000fe4000f8a08ff */
[----:B------:R-:W-:Y:S02]  /*02b0*/  @!P3 LEA R8, P4, R5, UR8, 0x1 ;  /* 0x000000080508bc11 */ /* 0x000fe4000f8808ff */
[----:B------:R-:W-:-:S02]  /*02c0*/  @!P2 LEA.HI.X R3, R3, UR9, R4, 0x1, P5 ;  /* 0x000000090303ac11 */ /* 0x000fc4000a8f0c04 */
[----:B------:R-:W-:Y:S02]  /*02d0*/  @!P3 LEA.HI.X R9, R5, UR9, R6, 0x1, P4 ;  /* 0x000000090509bc11 */ /* 0x000fe4000a0f0c06 */
[C---:B------:R-:W-:Y:S02]  /*02e0*/  @!P0 IADD3 R7, P5, R0.reuse, R13, RZ ;  /* 0x0000000d00078210 */ /* 0x040fe40007fbe0ff */
[----:B------:R-:W-:Y:S01]  /*02f0*/  @!P1 IADD3 R5, P4, R0, R15, RZ ;  /* 0x0000000f00059210 */ /* 0x000fe20007f9e0ff */
[----:B------:R0:W2:Y:S01]  /*0300*/  @!P3 LDG.E.U16 R12, desc[UR10][R8.64] ;  /* 0x0000000a080cb981 */ /* 0x0000a2000c1e1500 */
[-C--:B------:R-:W-:Y:S02]  /*0310*/  @!P0 LEA.HI.X.SX32 R14, R13, R11.reuse, 0x1, P5 ;  /* 0x0000000b0d0e8211 */ /* 0x080fe400028f0eff */
[----:B------:R-:W-:Y:S02]  /*0320*/  @!P1 LEA.HI.X.SX32 R16, R15, R11, 0x1, P4 ;  /* 0x0000000b0f109211 */ /* 0x000fe400020f0eff */
[----:B------:R-:W-:-:S02]  /*0330*/  @!P0 LEA R6, P5, R7, UR8, 0x1 ;  /* 0x0000000807068c11 */ /* 0x000fc4000f8a08ff */
[----:B------:R-:W-:Y:S02]  /*0340*/  @!P1 LEA R4, P4, R5, UR8, 0x1 ;  /* 0x0000000805049c11 */ /* 0x000fe4000f8808ff */
[----:B------:R-:W-:Y:S02]  /*0350*/  PRMT R18, RZ, 0x7610, R18 ;  /* 0x00007610ff127816 */ /* 0x000fe40000000012 */
[----:B------:R-:W-:Y:S02]  /*0360*/  @!P0 LEA.HI.X R7, R7, UR9, R14, 0x1, P5 ;  /* 0x0000000907078c11 */ /* 0x000fe4000a8f0c0e */
[----:B------:R-:W-:Y:S02]  /*0370*/  PRMT R19, RZ, 0x7610, R19 ;  /* 0x00007610ff137816 */ /* 0x000fe40000000013 */
[----:B------:R-:W-:Y:S01]  /*0380*/  @!P1 LEA.HI.X R5, R5, UR9, R16, 0x1, P4 ;  /* 0x0000000905059c11 */ /* 0x000fe2000a0f0c10 */
[----:B------:R-:W3:Y:S01]  /*0390*/  @!P2 LDG.E.U16 R18, desc[UR10][R2.64] ;  /* 0x0000000a0212a981 */ /* 0x000ee2000c1e1500 */
[----:B------:R-:W-:-:S03]  /*03a0*/  PRMT R14, RZ, 0x7610, R14 ;  /* 0x00007610ff0e7816 */ /* 0x000fc6000000000e */
[----:B------:R-:W4:Y:S04]  /*03b0*/  @!P1 LDG.E.U16 R19, desc[UR10][R4.64] ;  /* 0x0000000a04139981 */ /* 0x000f28000c1e1500 */
[----:B------:R1:W5:Y:S01]  /*03c0*/  @!P0 LDG.E.U16 R14, desc[UR10][R6.64] ;  /* 0x0000000a060e8981 */ /* 0x000362000c1e1500 */
[C---:B------:R-:W-:Y:S02]  /*03d0*/  @!P3 IADD3 R16, P4, R0.reuse, R21, RZ ;  /* 0x000000150010b210 */ /* 0x040fe40007f9e0ff */
[----:B------:R-:W-:Y:S02]  /*03e0*/  @!P2 IADD3 R22, P5, R0, R17, RZ ;  /* 0x000000110016a210 */ /* 0x000fe40007fbe0ff */
[----:B------:R-:W-:Y:S02]  /*03f0*/  @!P3 LEA.HI.X.SX32 R21, R21, R11, 0x1, P4 ;  /* 0x0000000b1515b211 */ /* 0x000fe400020f0eff */
[----:B0-----:R-:W-:-:S02]  /*0400*/  @!P3 LEA R8, P4, R16, UR6, 0x2 ;  /* 0x000000061008bc11 */ /* 0x001fc4000f8810ff */
[----:B------:R-:W-:Y:S02]  /*0410*/  @!P2 LEA.HI.X.SX32 R17, R17, R11, 0x1, P5 ;  /* 0x0000000b1111a211 */ /* 0x000fe400028f0eff */
[----:B------:R-:W-:Y:S02]  /*0420*/  @!P3 LEA.HI.X R9, R16, UR7, R21, 0x2, P4 ;  /* 0x000000071009bc11 */ /* 0x000fe4000a0f1415 */
[----:B------:R-:W-:Y:S02]  /*0430*/  @!P2 LEA R16, P5, R22, UR6, 0x2 ;  /* 0x000000061610ac11 */ /* 0x000fe4000f8a10ff */
[C---:B------:R-:W-:Y:S02]  /*0440*/  @!P1 IADD3 R21, P6, R0.reuse, R15, RZ ;  /* 0x0000000f00159210 */ /* 0x040fe40007fde0ff */
[----:B------:R-:W-:Y:S02]  /*0450*/  @!P0 IADD3 R23, P4, R0, R13, RZ ;  /* 0x0000000d00178210 */ /* 0x000fe40007f9e0ff */
[----:B------:R-:W-:-:S02]  /*0460*/  @!P2 LEA.HI.X R17, R22, UR7, R17, 0x2, P5 ;  /* 0x000000071611ac11 */ /* 0x000fc4000a8f1411 */
[-C--:B-1----:R-:W-:Y:S02]  /*0470*/  @!P1 LEA.HI.X.SX32 R6, R15, R11.reuse, 0x1, P6 ;  /* 0x0000000b0f069211 */ /* 0x082fe400030f0eff */
[----:B------:R-:W-:Y:S02]  /*0480*/  @!P1 LEA R2, P5, R21, UR6, 0x2 ;  /* 0x0000000615029c11 */ /* 0x000fe4000f8a10ff */
[----:B------:R-:W-:Y:S02]  /*0490*/  @!P0 LEA.HI.X.SX32 R22, R13, R11, 0x1, P4 ;  /* 0x0000000b0d168211 */ /* 0x000fe400020f0eff */
[----:B------:R-:W-:Y:S01]  /*04a0*/  @!P0 LEA R4, P4, R23, UR6, 0x2 ;  /* 0x0000000617048c11 */ /* 0x000fe2000f8810ff */
[----:B------:R-:W-:Y:S01]  /*04b0*/  ULEA UR4, UR5, UR4, 0x2 ;  /* 0x0000000405047291 */ /* 0x000fe2000f8e103f */
[----:B------:R-:W-:Y:S02]  /*04c0*/  @!P1 LEA.HI.X R3, R21, UR7, R6, 0x2, P5 ;  /* 0x0000000715039c11 */ /* 0x000fe4000a8f1406 */
[----:B------:R-:W-:Y:S01]  /*04d0*/  @!P0 LEA.HI.X R5, R23, UR7, R22, 0x2, P4 ;  /* 0x0000000717058c11 */ /* 0x000fe2000a0f1416 */
[----:B--2---:R-:W-:-:S05]  /*04e0*/  HADD2.F32 R7, -RZ, R12.H0_H0 ;  /* 0x2000000cff077230 */ /* 0x004fca0000004100 */
[----:B------:R1:W-:Y:S01]  /*04f0*/  @!P3 STG.E desc[UR10][R8.64], R7 ;  /* 0x000000070800b986 */ /* 0x0003e2000c10190a */
[----:B---3--:R-:W-:Y:S02]  /*0500*/  HADD2.F32 R13, -RZ, R18.H0_H0 ;  /* 0x20000012ff0d7230 */ /* 0x008fe40000004100 */
[----:B----4-:R-:W-:-:S03]  /*0510*/  HADD2.F32 R19, -RZ, R19.H0_H0 ;  /* 0x20000013ff137230 */ /* 0x010fc60000004100 */
[----:B------:R1:W-:Y:S01]  /*0520*/  @!P2 STG.E desc[UR10][R16.64], R13 ;  /* 0x0000000d1000a986 */ /* 0x0003e2000c10190a */
[----:B-----5:R-:W-:-:S03]  /*0530*/  HADD2.F32 R15, -RZ, R14.H0_H0 ;  /* 0x2000000eff0f7230 */ /* 0x020fc60000004100 */
[----:B------:R1:W-:Y:S04]  /*0540*/  @!P1 STG.E desc[UR10][R2.64], R19 ;  /* 0x0000001302009986 */ /* 0x0003e8000c10190a */
[----:B------:R1:W-:Y:S01]  /*0550*/  @!P0 STG.E desc[UR10][R4.64], R15 ;  /* 0x0000000f04008986 */ /* 0x0003e2000c10190a */
[----:B------:R-:W-:-:S13]  /*0560*/  ISETP.LE.AND P0, PT, R10, UR4, PT ;  /* 0x000000040a007c0c */ /* 0x000fda000bf03270 */
[----:B-1----:R-:W-:Y:S05]  /*0570*/  @!P0 BRA `(.L_x_16) ;  /* 0xfffffffc00148947 */ /* 0x002fea000383ffff */
[----:B------:R-:W-:Y:S05]  /*0580*/  EXIT ;  /* 0x000000000000794d */ /* 0x000fea0003800000 */
.L_x_17:
        /* <DEDUP_REMOVED lines=15> */
.L_x_580:


//--------------------- .text._Z25multi_tensor_apply_kernelI18TensorListMetadataILi2EE16MaybeCastFunctorILi2EfhEJEEvlPViT_T0_DpT1_ --------------------------
	.section	.text._Z25multi_tensor_apply_kernelI18TensorListMetadataILi2EE16MaybeCastFunctorILi2EfhEJEEvlPViT_T0_DpT1_,"ax",@progbits
	.align	128
        .global         _Z25multi_tensor_apply_kernelI18TensorListMetadataILi2EE16MaybeCastFunctorILi2EfhEJEEvlPViT_T0_DpT1_
        .type           _Z25multi_tensor_apply_kernelI18TensorListMetadataILi2EE16MaybeCastFunctorILi2EfhEJEEvlPViT_T0_DpT1_,@function
        .size           _Z25multi_tensor_apply_kernelI18TensorListMetadataILi2EE16MaybeCastFunctorILi2EfhEJEEvlPViT_T0_DpT1_,(.L_x_581 - _Z25multi_tensor_apply_kernelI18TensorListMetadataILi2EE16MaybeCastFunctorILi2EfhEJEEvlPViT_T0_DpT1_)
        .other          _Z25multi_tensor_apply_kernelI18TensorListMetadataILi2EE16MaybeCastFunctorILi2EfhEJEEvlPViT_T0_DpT1_,@"STO_CUDA_ENTRY STV_DEFAULT"
_Z25multi_tensor_apply_kernelI18TensorListMetadataILi2EE16MaybeCastFunctorILi2EfhEJEEvlPViT_T0_DpT1_:
.text._Z25multi_tensor_apply_kernelI18TensorListMetadataILi2EE16MaybeCastFunctorILi2EfhEJEEvlPViT_T0_DpT1_:
        /* <DEDUP_REMOVED lines=10> */
.L_x_18:
        /* <DEDUP_REMOVED lines=19> */
.L_x_19:
[----:B0-2---:R-:W-:Y:S02]  /*01d0*/  VIADD R15, R20, UR4 ;  /* 0x00000004140f7c36 */ /* 0x005fe40008000000 */
[----:B------:R-:W-:Y:S02]  /*01e0*/  IMAD.MOV.U32 R8, RZ, RZ, RZ ;  /* 0x000000ffff087224 */ /* 0x000fe400078e00ff */
        /* <DEDUP_REMOVED lines=8> */
[C---:B------:R-:W-:Y:S02]  /*0270*/  @!P2 LEA R18, P3, R3.reuse, UR8, 0x2 ;  /* 0x000000080312ac11 */ /* 0x040fe4000f8610ff */
[----:B------:R-:W-:Y:S02]  /*0280*/  @!P1 IADD3 R2, P4, R0, R11, RZ ;  /* 0x0000000b00029210 */ /* 0x000fe40007f9e0ff */
[----:B------:R-:W-:Y:S02]  /*0290*/  @!P2 LEA.HI.X R19, R3, UR9, R6, 0x2, P3 ;  /* 0x000000090313ac11 */ /* 0x000fe400098f1406 */
[----:B------:R-:W-:Y:S02]  /*02a0*/  ISETP.GE.AND P3, PT, R7, R4, PT ;  /* 0x000000040700720c */ /* 0x000fe40003f66270 */
[----:B------:R-:W-:Y:S01]  /*02b0*/  @!P1 LEA.HI.X.SX32 R13, R11, R5, 0x1, P4 ;  /* 0x000000050b0d9211 */ /* 0x000fe200020f0eff */
[----:B------:R-:W2:Y:S01]  /*02c0*/  @!P2 LDG.E R8, desc[UR10][R18.64] ;  /* 0x0000000a1208a981 */ /* 0x000ea2000c1e1900 */
[----:B------:R-:W-:-:S02]  /*02d0*/  @!P1 LEA R16, P4, R2, UR8, 0x2 ;  /* 0x0000000802109c11 */ /* 0x000fc4000f8810ff */
[----:B------:R-:W-:Y:S02]  /*02e0*/  @!P0 IADD3 R3, P5, R0, R9, RZ ;  /* 0x0000000900038210 */ /* 0x000fe40007fbe0ff */
[----:B------:R-:W-:Y:S02]  /*02f0*/  @!P1 LEA.HI.X R17, R2, UR9, R13, 0x2, P4 ;  /* 0x0000000902119c11 */ /* 0x000fe4000a0f140d */
[----:B------:R-:W-:Y:S02]  /*0300*/  @!P0 LEA.HI.X.SX32 R10, R9, R5, 0x1, P5 ;  /* 0x00000005090a8211 */ /* 0x000fe400028f0eff */
[C---:B------:R-:W-:Y:S01]  /*0310*/  @!P0 LEA R2, P4, R3.reuse, UR8, 0x2 ;  /* 0x0000000803028c11 */ /* 0x040fe2000f8810ff */
[----:B------:R-:W-:Y:S02]  /*0320*/  IMAD.MOV.U32 R6, RZ, RZ, RZ ;  /* 0x000000ffff067224 */ /* 0x000fe400078e00ff */
[----:B------:R-:W-:Y:S01]  /*0330*/  IMAD.MOV.U32 R14, RZ, RZ, RZ ;  /* 0x000000ffff0e7224 */ /* 0x000fe200078e00ff */
[----:B------:R-:W-:-:S02]  /*0340*/  @!P0 LEA.HI.X R3, R3, UR9, R10, 0x2, P4 ;  /* 0x0000000903038c11 */ /* 0x000fc4000a0f140a */
[----:B------:R-:W-:Y:S01]  /*0350*/  @!P3 IADD3 R10, P4, R0, R7, RZ ;  /* 0x00000007000ab210 */ /* 0x000fe20007f9e0ff */
[----:B------:R-:W3:Y:S03]  /*0360*/  @!P1 LDG.E R6, desc[UR10][R16.64] ;  /* 0x0000000a10069981 */ /* 0x000ee6000c1e1900 */
[----:B------:R-:W-:Y:S01]  /*0370*/  @!P3 LEA.HI.X.SX32 R13, R7, R5, 0x1, P4 ;  /* 0x00000005070db211 */ /* 0x000fe200020f0eff */
[----:B------:R0:W4:Y:S01]  /*0380*/  @!P0 LDG.E R14, desc[UR10][R2.64] ;  /* 0x0000000a020e8981 */ /* 0x000122000c1e1900 */
[----:B------:R-:W-:-:S04]  /*0390*/  @!P3 LEA R12, P4, R10, UR8, 0x2 ;  /* 0x000000080a0cbc11 */ /* 0x000fc8000f8810ff */
[----:B------:R-:W-:Y:S01]  /*03a0*/  @!P3 LEA.HI.X R13, R10, UR9, R13, 0x2, P4 ;  /* 0x000000090a0dbc11 */ /* 0x000fe2000a0f140d */
[----:B------:R-:W-:-:S06]  /*03b0*/  IMAD.MOV.U32 R10, RZ, RZ, RZ ;  /* 0x000000ffff0a7224 */ /* 0x000fcc00078e00ff */
[----:B------:R1:W5:Y:S01]  /*03c0*/  @!P3 LDG.E R10, desc[UR10][R12.64] ;  /* 0x0000000a0c0ab981 */ /* 0x000362000c1e1900 */
[----:B0-----:R-:W-:Y:S02]  /*03d0*/  @!P2 SHF.R.S32.HI R2, RZ, 0x1f, R15 ;  /* 0x0000001fff02a819 */ /* 0x001fe4000001140f */
[----:B-1----:R-:W-:-:S04]  /*03e0*/  @!P2 IADD3 R12, P4, P5, R15, UR6, R0 ;  /* 0x000000060f0cac10 */ /* 0x002fc8000fd9e000 */
[----:B------:R-:W-:Y:S02]  /*03f0*/  @!P2 IADD3.X R13, R2, UR7, R5, P4, P5 ;  /* 0x00000007020dac10 */ /* 0x000fe4000a7ea405 */
[----:B------:R-:W-:Y:S02]  /*0400*/  @!P1 IADD3 R2, P4, P5, R11, UR6, R0 ;  /* 0x000000060b029c10 */ /* 0x000fe4000fd9e000 */
[----:B------:R-:W-:Y:S02]  /*0410*/  @!P0 SHF.R.S32.HI R16, RZ, 0x1f, R9 ;  /* 0x0000001fff108819 */ /* 0x000fe40000011409 */
[----:B------:R-:W-:Y:S01]  /*0420*/  @!P3 SHF.R.S32.HI R18, RZ, 0x1f, R7 ;  /* 0x0000001fff12b819 */ /* 0x000fe20000011407 */
[----:B------:R-:W-:Y:S01]  /*0430*/  ULEA UR4, UR5, UR4, 0x2 ;  /* 0x0000000405047291 */ /* 0x000fe2000f8e103f */
[----:B--2---:R-:W-:-:S05]  /*0440*/  LOP3.LUT R19, R8, 0xff800000, RZ, 0xc0, !PT ;  /* 0xff80000008137812 */ /* 0x004fca00078ec0ff */
[----:B------:R-:W-:-:S06]  /*0450*/  FFMA.FTZ R19, R19, 0.125, R8 ;  /* 0x3e00000013137823 */ /* 0x000fcc0000010008 */
[----:B------:R-:W0:Y:S01]  /*0460*/  F2F.F16.F32 R19, R19 ;  /* 0x0000001300137304 */ /* 0x000e220000200800 */
[----:B---3--:R-:W-:Y:S02]  /*0470*/  LOP3.LUT R21, R6, 0xff800000, RZ, 0xc0, !PT ;  /* 0xff80000006157812 */ /* 0x008fe400078ec0ff */
[----:B----4-:R-:W-:-:S03]  /*0480*/  LOP3.LUT R17, R14, 0xff800000, RZ, 0xc0, !PT ;  /* 0xff8000000e117812 */ /* 0x010fc600078ec0ff */
[----:B------:R-:W-:Y:S02]  /*0490*/  FFMA.FTZ R6, R21, 0.125, R6 ;  /* 0x3e00000015067823 */ /* 0x000fe40000010006 */
[----:B------:R-:W-:-:S04]  /*04a0*/  FFMA.FTZ R17, R17, 0.125, R14 ;  /* 0x3e00000011117823 */ /* 0x000fc8000001000e */
[----:B------:R-:W1:Y:S01]  /*04b0*/  F2F.F16.F32 R6, R6 ;  /* 0x0000000600067304 */ /* 0x000e620000200800 */
[----:B0-----:R-:W-:Y:S02]  /*04c0*/  @!P2 SHF.R.U32.HI R15, RZ, 0x8, R19 ;  /* 0x00000008ff0fa819 */ /* 0x001fe40000011613 */
[----:B-----5:R-:W-:-:S05]  /*04d0*/  LOP3.LUT R3, R10, 0xff800000, RZ, 0xc0, !PT ;  /* 0xff8000000a037812 */ /* 0x020fca00078ec0ff */
[----:B------:R-:W0:Y:S01]  /*04e0*/  F2F.F16.F32 R17, R17 ;  /* 0x0000001100117304 */ /* 0x000e220000200800 */
[----:B------:R-:W-:Y:S01]  /*04f0*/  @!P1 SHF.R.S32.HI R8, RZ, 0x1f, R11 ;  /* 0x0000001fff089819 */ /* 0x000fe2000001140b */
[----:B------:R-:W-:Y:S01]  /*0500*/  FFMA.FTZ R14, R3, 0.125, R10 ;  /* 0x3e000000030e7823 */ /* 0x000fe2000001000a */
[----:B------:R2:W-:Y:S02]  /*0510*/  @!P2 STG.E.U8 desc[UR10][R12.64], R15 ;  /* 0x0000000f0c00a986 */ /* 0x0005e4000c10110a */
[----:B------:R-:W-:Y:S02]  /*0520*/  @!P1 IADD3.X R3, R8, UR7, R5, P4, P5 ;  /* 0x0000000708039c10 */ /* 0x000fe4000a7ea405 */
[--C-:B------:R-:W-:Y:S01]  /*0530*/  @!P0 IADD3 R8, P2, P4, R9, UR6, R0.reuse ;  /* 0x0000000609088c10 */ /* 0x100fe2000fc5e000 */
[----:B------:R-:W3:Y:S01]  /*0540*/  F2F.F16.F32 R14, R14 ;  /* 0x0000000e000e7304 */ /* 0x000ee20000200800 */
[----:B------:R-:W-:Y:S02]  /*0550*/  @!P3 IADD3 R10, P5, P6, R7, UR6, R0 ;  /* 0x00000006070abc10 */ /* 0x000fe4000febe000 */
[----:B-1----:R-:W-:-:S02]  /*0560*/  @!P1 SHF.R.U32.HI R7, RZ, 0x8, R6 ;  /* 0x00000008ff079819 */ /* 0x002fc40000011606 */
[----:B------:R-:W-:Y:S02]  /*0570*/  @!P0 IADD3.X R9, R16, UR7, R5, P2, P4 ;  /* 0x0000000710098c10 */ /* 0x000fe400097e8405 */
[----:B0-----:R-:W-:Y:S01]  /*0580*/  @!P0 SHF.R.U32.HI R17, RZ, 0x8, R17 ;  /* 0x00000008ff118819 */ /* 0x001fe20000011611 */
[----:B------:R2:W-:Y:S04]  /*0590*/  @!P1 STG.E.U8 desc[UR10][R2.64], R7 ;  /* 0x0000000702009986 */ /* 0x0005e8000c10110a */
[----:B------:R2:W-:Y:S01]  /*05a0*/  @!P0 STG.E.U8 desc[UR10][R8.64], R17 ;  /* 0x0000001108008986 */ /* 0x0005e2000c10110a */
[----:B------:R-:W-:Y:S02]  /*05b0*/  ISETP.LE.AND P0, PT, R4, UR4, PT ;  /* 0x0000000404007c0c */ /* 0x000fe4000bf03270 */
[----:B------:R-:W-:-:S02]  /*05c0*/  @!P3 IADD3.X R11, R18, UR7, R5, P5, P6 ;  /* 0x00000007120bbc10 */ /* 0x000fc4000afec405 */
[----:B---3--:R-:W-:-:S05]  /*05d0*/  @!P3 SHF.R.U32.HI R19, RZ, 0x8, R14 ;  /* 0x00000008ff13b819 */ /* 0x008fca000001160e */
[----:B------:R2:W-:Y:S04]  /*05e0*/  @!P3 STG.E.U8 desc[UR10][R10.64], R19 ;  /* 0x000000130a00b986 */ /* 0x0005e8000c10110a */
[----:B------:R-:W-:Y:S05]  /*05f0*/  @!P0 BRA `(.L_x_19) ;  /* 0xfffffff800f48947 */ /* 0x000fea000383ffff */
[----:B------:R-:W-:Y:S05]  /*0600*/  EXIT ;  /* 0x000000000000794d */ /* 0x000fea0003800000 */
.L_x_20:
        /* <DEDUP_REMOVED lines=15> */
.L_x_581:


//--------------------- .text._Z25multi_tensor_apply_kernelI18TensorListMetadataILi2EE16MaybeCastFunctorILi2EfN3c104HalfEEJEEvlPViT_T0_DpT1_ --------------------------
	.section	.text._Z25multi_tensor_apply_kernelI18TensorListMetadataILi2EE16MaybeCastFunctorILi2EfN3c104HalfEEJEEvlPViT_T0_DpT1_,"ax",@progbits
	.align	128
        .global         _Z25multi_tensor_apply_kernelI18TensorListMetadataILi2EE16MaybeCastFunctorILi2EfN3c104HalfEEJEEvlPViT_T0_DpT1_
        .type           _Z25multi_tensor_apply_kernelI18TensorListMetadataILi2EE16MaybeCastFunctorILi2EfN3c104HalfEEJEEvlPViT_T0_DpT1_,@function
        .size           _Z25multi_tensor_apply_kernelI18TensorListMetadataILi2EE16MaybeCastFunctorILi2EfN3c104HalfEEJEEvlPViT_T0_DpT1_,(.L_x_582 - _Z25multi_tensor_apply_kernelI18TensorListMetadataILi2EE16MaybeCastFunctorILi2EfN3c104HalfEEJEEvlPViT_T0_DpT1_)
        .other          _Z25multi_tensor_apply_kernelI18TensorListMetadataILi2EE16MaybeCastFunctorILi2EfN3c104HalfEEJEEvlPViT_T0_DpT1_,@"STO_CUDA_ENTRY STV_DEFAULT"
_Z25multi_tensor_apply_kernelI18TensorListMetadataILi2EE16MaybeCastFunctorILi2EfN3c104HalfEEJEEvlPViT_T0_DpT1_:
.text._Z25multi_tensor_apply_kernelI18TensorListMetadataILi2EE16MaybeCastFunctorILi2EfN3c104HalfEEJEEvlPViT_T0_DpT1_:
        /* <DEDUP_REMOVED lines=10> */
.L_x_21:
        /* <DEDUP_REMOVED lines=19> */
.L_x_22:
[----:B0-----:R-:W-:Y:S02]  /*01d0*/  VIADD R19, R16, UR4 ;  /* 0x0000000410137c36 */ /* 0x001fe40008000000 */
        /* <DEDUP_REMOVED lines=9> */
[----:B------:R-:W-:Y:S02]  /*0270*/  ISETP.GE.AND P0, PT, R13, R10, PT ;  /* 0x0000000a0d00720c */ /* 0x000fe40003f06270 */
[----:B------:R-:W-:Y:S02]  /*0280*/  @!P2 IADD3 R2, P5, R0, R17, RZ ;  /* 0x000000110002a210 */ /* 0x000fe40007fbe0ff */
[----:B------:R-:W-:Y:S02]  /*0290*/  @!P3 LEA R8, P4, R4, UR8, 0x2 ;  /* 0x000000080408bc11 */ /* 0x000fe4000f8810ff */
[----:B------:R-:W-:Y:S02]  /*02a0*/  @!P2 LEA.HI.X.SX32 R3, R17, R11, 0x1, P5 ;  /* 0x0000000b1103a211 */ /* 0x000fe400028f0eff */
[----:B------:R-:W-:-:S02]  /*02b0*/  @!P2 LEA R6, P5, R2, UR8, 0x2 ;  /* 0x000000080206ac11 */ /* 0x000fc4000f8a10ff */
[----:B------:R-:W-:Y:S02]  /*02c0*/  @!P3 LEA.HI.X R9, R4, UR9, R5, 0x2, P4 ;  /* 0x000000090409bc11 */ /* 0x000fe4000a0f1405 */
[----:B------:R-:W-:Y:S02]  /*02d0*/  @!P2 LEA.HI.X R7, R2, UR9, R3, 0x2, P5 ;  /* 0x000000090207ac11 */ /* 0x000fe4000a8f1403 */
[C---:B------:R-:W-:Y:S01]  /*02e0*/  @!P1 IADD3 R3, P5, R0.reuse, R15, RZ ;  /* 0x0000000f00039210 */ /* 0x040fe20007fbe0ff */
[----:B------:R-:W-:Y:S01]  /*02f0*/  IMAD.MOV.U32 R21, RZ, RZ, RZ ;  /* 0x000000ffff157224 */ /* 0x000fe200078e00ff */
[----:B------:R-:W-:Y:S01]  /*0300*/  @!P0 IADD3 R5, P4, R0, R13, RZ ;  /* 0x0000000d00058210 */ /* 0x000fe20007f9e0ff */
[----:B------:R-:W-:Y:S01]  /*0310*/  IMAD.MOV.U32 R23, RZ, RZ, RZ ;  /* 0x000000ffff177224 */ /* 0x000fe200078e00ff */
[----:B------:R-:W-:Y:S01]  /*0320*/  @!P1 LEA.HI.X.SX32 R14, R15, R11, 0x1, P5 ;  /* 0x0000000b0f0e9211 */ /* 0x000fe200028f0eff */
[----:B------:R0:W2:Y:S01]  /*0330*/  @!P3 LDG.E R12, desc[UR10][R8.64] ;  /* 0x0000000a080cb981 */ /* 0x0000a2000c1e1900 */
[----:B------:R-:W-:-:S02]  /*0340*/  @!P1 LEA R2, P5, R3, UR8, 0x2 ;  /* 0x0000000803029c11 */ /* 0x000fc4000f8a10ff */
[----:B------:R-:W-:Y:S01]  /*0350*/  @!P0 LEA.HI.X.SX32 R18, R13, R11, 0x1, P4 ;  /* 0x0000000b0d128211 */ /* 0x000fe200020f0eff */
[----:B------:R1:W2:Y:S01]  /*0360*/  @!P2 LDG.E R21, desc[UR10][R6.64] ;  /* 0x0000000a0615a981 */ /* 0x0002a2000c1e1900 */
[----:B------:R-:W-:Y:S02]  /*0370*/  @!P0 LEA R4, P4, R5, UR8, 0x2 ;  /* 0x0000000805048c11 */ /* 0x000fe4000f8810ff */
[----:B------:R-:W-:Y:S01]  /*0380*/  @!P1 LEA.HI.X R3, R3, UR9, R14, 0x2, P5 ;  /* 0x0000000903039c11 */ /* 0x000fe2000a8f140e */
[----:B------:R-:W-:Y:S01]  /*0390*/  IMAD.MOV.U32 R14, RZ, RZ, RZ ;  /* 0x000000ffff0e7224 */ /* 0x000fe200078e00ff */
[----:B------:R-:W-:-:S05]  /*03a0*/  @!P0 LEA.HI.X R5, R5, UR9, R18, 0x2, P4 ;  /* 0x0000000905058c11 */ /* 0x000fca000a0f1412 */
[----:B------:R3:W4:Y:S04]  /*03b0*/  @!P1 LDG.E R14, desc[UR10][R2.64] ;  /* 0x0000000a020e9981 */ /* 0x000728000c1e1900 */
[----:B------:R5:W4:Y:S01]  /*03c0*/  @!P0 LDG.E R23, desc[UR10][R4.64] ;  /* 0x0000000a04178981 */ /* 0x000b22000c1e1900 */
[C---:B0-----:R-:W-:Y:S02]  /*03d0*/  @!P3 IADD3 R9, P4, R0.reuse, R19, RZ ;  /* 0x000000130009b210 */ /* 0x041fe40007f9e0ff */
[----:B------:R-:W-:Y:S02]  /*03e0*/  @!P2 IADD3 R20, P5, R0, R17, RZ ;  /* 0x000000110014a210 */ /* 0x000fe40007fbe0ff */
[----:B------:R-:W-:Y:S02]  /*03f0*/  @!P3 LEA.HI.X.SX32 R18, R19, R11, 0x1, P4 ;  /* 0x0000000b1312b211 */ /* 0x000fe400020f0eff */
[----:B------:R-:W-:-:S02]  /*0400*/  @!P3 LEA R8, P4, R9, UR6, 0x1 ;  /* 0x000000060908bc11 */ /* 0x000fc4000f8808ff */
[----:B------:R-:W-:Y:S02]  /*0410*/  @!P2 LEA.HI.X.SX32 R17, R17, R11, 0x1, P5 ;  /* 0x0000000b1111a211 */ /* 0x000fe400028f0eff */
[----:B-1----:R-:W-:Y:S02]  /*0420*/  @!P2 LEA R6, P5, R20, UR6, 0x1 ;  /* 0x000000061406ac11 */ /* 0x002fe4000f8a08ff */
[----:B------:R-:W-:Y:S02]  /*0430*/  @!P3 LEA.HI.X R9, R9, UR7, R18, 0x1, P4 ;  /* 0x000000070909bc11 */ /* 0x000fe4000a0f0c12 */
[----:B------:R-:W-:Y:S02]  /*0440*/  @!P1 IADD3 R18, P4, R0, R15, RZ ;  /* 0x0000000f00129210 */ /* 0x000fe40007f9e0ff */
[----:B------:R-:W-:Y:S02]  /*0450*/  @!P2 LEA.HI.X R7, R20, UR7, R17, 0x1, P5 ;  /* 0x000000071407ac11 */ /* 0x000fe4000a8f0c11 */
[----:B------:R-:W-:-:S02]  /*0460*/  @!P0 IADD3 R17, P5, R0, R13, RZ ;  /* 0x0000000d00118210 */ /* 0x000fc40007fbe0ff */
[-C--:B------:R-:W-:Y:S02]  /*0470*/  @!P1 LEA.HI.X.SX32 R15, R15, R11.reuse, 0x1, P4 ;  /* 0x0000000b0f0f9211 */ /* 0x080fe400020f0eff */
[C---:B---3--:R-:W-:Y:S02]  /*0480*/  @!P1 LEA R2, P4, R18.reuse, UR6, 0x1 ;  /* 0x0000000612029c11 */ /* 0x048fe4000f8808ff */
[----:B------:R-:W-:Y:S02]  /*0490*/  @!P0 LEA.HI.X.SX32 R20, R13, R11, 0x1, P5 ;  /* 0x0000000b0d148211 */ /* 0x000fe400028f0eff */
[C---:B-----5:R-:W-:Y:S01]  /*04a0*/  @!P0 LEA R4, P5, R17.reuse, UR6, 0x1 ;  /* 0x0000000611048c11 */ /* 0x060fe2000f8a08ff */
[----:B------:R-:W-:Y:S01]  /*04b0*/  ULEA UR4, UR5, UR4, 0x2 ;  /* 0x0000000405047291 */ /* 0x000fe2000f8e103f */
[----:B------:R-:W-:Y:S02]  /*04c0*/  @!P1 LEA.HI.X R3, R18, UR7, R15, 0x1, P4 ;  /* 0x0000000712039c11 */ /* 0x000fe4000a0f0c0f */
[----:B------:R-:W-:-:S02]  /*04d0*/  @!P0 LEA.HI.X R5, R17, UR7, R20, 0x1, P5 ;  /* 0x0000000711058c11 */ /* 0x000fc4000a8f0c14 */
[----:B--2---:R-:W-:-:S04]  /*04e0*/  F2FP.F16.F32.PACK_AB R12, R21, R12 ;  /* 0x0000000c150c723e */ /* 0x004fc800000000ff */
[----:B------:R-:W-:Y:S01]  /*04f0*/  PRMT R13, R12, 0x7632, R13 ;  /* 0x000076320c0d7816 */ /* 0x000fe2000000000d */
[----:B------:R0:W-:Y:S01]  /*0500*/  @!P3 STG.E.U16 desc[UR10][R8.64], R12 ;  /* 0x0000000c0800b986 */ /* 0x0001e2000c10150a */
[----:B----4-:R-:W-:-:S03]  /*0510*/  F2FP.F16.F32.PACK_AB R14, R23, R14 ;  /* 0x0000000e170e723e */ /* 0x010fc600000000ff */
[----:B------:R1:W-:Y:S01]  /*0520*/  @!P2 STG.E.U16 desc[UR10][R6.64], R13 ;  /* 0x0000000d0600a986 */ /* 0x0003e2000c10150a */
[----:B0-----:R-:W-:-:S03]  /*0530*/  PRMT R9, R14, 0x7632, R9 ;  /* 0x000076320e097816 */ /* 0x001fc60000000009 */
[----:B------:R1:W-:Y:S04]  /*0540*/  @!P1 STG.E.U16 desc[UR10][R2.64], R14 ;  /* 0x0000000e02009986 */ /* 0x0003e8000c10150a */
[----:B------:R1:W-:Y:S01]  /*0550*/  @!P0 STG.E.U16 desc[UR10][R4.64], R9 ;  /* 0x0000000904008986 */ /* 0x0003e2000c10150a */
[----:B------:R-:W-:-:S13]  /*0560*/  ISETP.LE.AND P0, PT, R10, UR4, PT ;  /* 0x000000040a007c0c */ /* 0x000fda000bf03270 */
[----:B-1----:R-:W-:Y:S05]  /*0570*/  @!P0 BRA `(.L_x_22) ;  /* 0xfffffffc00148947 */ /* 0x002fea000383ffff */
[----:B------:R-:W-:Y:S05]  /*0580*/  EXIT ;  /* 0x000000000000794d */ /* 0x000fea0003800000 */
.L_x_23:
        /* <DEDUP_REMOVED lines=15> */
.L_x_582:


//--------------------- .text._Z25multi_tensor_apply_kernelI18TensorListMetadataILi2EE16MaybeCastFunctorILi2EffEJEEvlPViT_T0_DpT1_ --------------------------
	.section	.text._Z25multi_tensor_apply_kernelI18TensorListMetadataILi2EE16MaybeCastFunctorILi2EffEJEEvlPViT_T0_DpT1_,"ax",@progbits
	.align	128
        .global         _Z25multi_tensor_apply_kernelI18TensorListMetadataILi2EE16MaybeCastFunctorILi2EffEJEEvlPViT_T0_DpT1_
        .type           _Z25multi_tensor_apply_kernelI18TensorListMetadataILi2EE16MaybeCastFunctorILi2EffEJEEvlPViT_T0_DpT1_,@function
        .size           _Z25multi_tensor_apply_kernelI18TensorListMetadataILi2EE16MaybeCastFunctorILi2EffEJEEvlPViT_T0_DpT1_,(.L_x_583 - _Z25multi_tensor_apply_kernelI18TensorListMetadataILi2EE16MaybeCastFunctorILi2EffEJEEvlPViT_T0_DpT1_)
        .other          _Z25multi_tensor_apply_kernelI18TensorListMetadataILi2EE16MaybeCastFunctorILi2EffEJEEvlPViT_T0_DpT1_,@"STO_CUDA_ENTRY STV_DEFAULT"
_Z25multi_tensor_apply_kernelI18TensorListMetadataILi2EE16MaybeCastFunctorILi2EffEJEEvlPViT_T0_DpT1_:
.text._Z25multi_tensor_apply_kernelI18TensorListMetadataILi2EE16MaybeCastFunctorILi2EffEJEEvlPViT_T0_DpT1_:
        /* <DEDUP_REMOVED lines=10> */
.L_x_24:
        /* <DEDUP_REMOVED lines=19> */
.L_x_25:
[----:B0-----:R-:W-:Y:S02]  /*01d0*/  VIADD R21, R20, UR4 ;  /* 0x0000000414157c36 */ /* 0x001fe40008000000 */
[----:B------:R-:W-:Y:S02]  /*01e0*/  IMAD.MOV.U32 R13, RZ, RZ, RZ ;  /* 0x000000ffff0d7224 */ /* 0x000fe400078e00ff */
        /* <DEDUP_REMOVED lines=16> */
[----:B------:R-:W-:Y:S01]  /*02f0*/  IMAD.MOV.U32 R16, RZ, RZ, RZ ;  /* 0x000000ffff107224 */ /* 0x000fe200078e00ff */
[----:B------:R-:W-:Y:S01]  /*0300*/  @!P0 IADD3 R7, P5, R0, R15, RZ ;  /* 0x0000000f00078210 */ /* 0x000fe20007fbe0ff */
[----:B------:R0:W2:Y:S01]  /*0310*/  @!P3 LDG.E R13, desc[UR10][R8.64] ;  /* 0x0000000a080db981 */ /* 0x0000a2000c1e1900 */
[-C--:B------:R-:W-:Y:S02]  /*0320*/  @!P1 LEA.HI.X.SX32 R12, R17, R11.reuse, 0x1, P4 ;  /* 0x0000000b110c9211 */ /* 0x080fe400020f0eff */
[----:B------:R-:W-:Y:S02]  /*0330*/  @!P1 LEA R4, P4, R5, UR8, 0x2 ;  /* 0x0000000805049c11 */ /* 0x000fe4000f8810ff */
[----:B------:R-:W-:-:S02]  /*0340*/  @!P0 LEA.HI.X.SX32 R14, R15, R11, 0x1, P5 ;  /* 0x0000000b0f0e8211 */ /* 0x000fc400028f0eff */
[----:B------:R-:W-:Y:S02]  /*0350*/  @!P0 LEA R6, P5, R7, UR8, 0x2 ;  /* 0x0000000807068c11 */ /* 0x000fe4000f8a10ff */
[----:B------:R-:W-:Y:S01]  /*0360*/  @!P1 LEA.HI.X R5, R5, UR9, R12, 0x2, P4 ;  /* 0x0000000905059c11 */ /* 0x000fe2000a0f140c */
[----:B------:R-:W-:Y:S01]  /*0370*/  IMAD.MOV.U32 R12, RZ, RZ, RZ ;  /* 0x000000ffff0c7224 */ /* 0x000fe200078e00ff */
[----:B------:R-:W-:Y:S01]  /*0380*/  @!P0 LEA.HI.X R7, R7, UR9, R14, 0x2, P5 ;  /* 0x0000000907078c11 */ /* 0x000fe2000a8f140e */
[----:B------:R-:W-:Y:S02]  /*0390*/  IMAD.MOV.U32 R14, RZ, RZ, RZ ;  /* 0x000000ffff0e7224 */ /* 0x000fe400078e00ff */
[----:B------:R-:W3:Y:S04]  /*03a0*/  @!P1 LDG.E R16, desc[UR10][R4.64] ;  /* 0x0000000a04109981 */ /* 0x000ee8000c1e1900 */
[----:B------:R-:W4:Y:S04]  /*03b0*/  @!P2 LDG.E R12, desc[UR10][R2.64] ;  /* 0x0000000a020ca981 */ /* 0x000f28000c1e1900 */
[----:B------:R1:W5:Y:S01]  /*03c0*/  @!P0 LDG.E R14, desc[UR10][R6.64] ;  /* 0x0000000a060e8981 */ /* 0x000362000c1e1900 */
        /* <DEDUP_REMOVED lines=17> */
[----:B--2---:R1:W-:Y:S04]  /*04e0*/  @!P3 STG.E desc[UR10][R8.64], R13 ;  /* 0x0000000d0800b986 */ /* 0x0043e8000c10190a */
[----:B----4-:R1:W-:Y:S04]  /*04f0*/  @!P2 STG.E desc[UR10][R18.64], R12 ;  /* 0x0000000c1200a986 */ /* 0x0103e8000c10190a */
[----:B---3--:R1:W-:Y:S04]  /*0500*/  @!P1 STG.E desc[UR10][R2.64], R16 ;  /* 0x0000001002009986 */ /* 0x0083e8000c10190a */
[----:B-----5:R1:W-:Y:S01]  /*0510*/  @!P0 STG.E desc[UR10][R4.64], R14 ;  /* 0x0000000e04008986 */ /* 0x0203e2000c10190a */
[----:B------:R-:W-:-:S13]  /*0520*/  ISETP.LE.AND P0, PT, R10, UR4, PT ;  /* 0x000000040a007c0c */ /* 0x000fda000bf03270 */
[----:B-1----:R-:W-:Y:S05]  /*0530*/  @!P0 BRA `(.L_x_25) ;  /* 0xfffffffc00248947 */ /* 0x002fea000383ffff */
[----:B------:R-:W-:Y:S05]  /*0540*/  EXIT ;  /* 0x000000000000794d */ /* 0x000fea0003800000 */
.L_x_26:
        /* <DEDUP_REMOVED lines=11> */
.L_x_583:


//--------------------- .text._Z25multi_tensor_apply_kernelI18TensorListMetadataILi4EE11AdamFunctorILi4EddEJfffff10adamMode_tfEEvlPViT_T0_DpT1_ --------------------------
	.section	.text._Z25multi_tensor_apply_kernelI18TensorListMetadataILi4EE11AdamFunctorILi4EddEJfffff10adamMode_tfEEvlPViT_T0_DpT1_,"ax",@progbits
	.align	128
        .global         _Z25multi_tensor_apply_kernelI18TensorListMetadataILi4EE11AdamFunctorILi4EddEJfffff10adamMode_tfEEvlPViT_T0_DpT1_
        .type           _Z25multi_tensor_apply_kernelI18TensorListMetadataILi4EE11AdamFunctorILi4EddEJfffff10adamMode_tfEEvlPViT_T0_DpT1_,@function
        .size           _Z25multi_tensor_apply_kernelI18TensorListMetadataILi4EE11AdamFunctorILi4EddEJfffff10adamMode_tfEEvlPViT_T0_DpT1_,(.L_x_570 - _Z25multi_tensor_apply_kernelI18TensorListMetadataILi4EE11AdamFunctorILi4EddEJfffff10adamMode_tfEEvlPViT_T0_DpT1_)
        .other          _Z25multi_tensor_apply_kernelI18TensorListMetadataILi4EE11AdamFunctorILi4EddEJfffff10adamMode_tfEEvlPViT_T0_DpT1_,@"STO_CUDA_ENTRY STV_DEFAULT"
_Z25multi_tensor_apply_kernelI18TensorListMetadataILi4EE11AdamFunctorILi4EddEJfffff10adamMode_tfEEvlPViT_T0_DpT1_:
.text._Z25multi_tensor_apply_kernelI18TensorListMetadataILi4EE11AdamFunctorILi4EddEJfffff10adamMode_tfEEvlPViT_T0_DpT1_:
[----:B------:R-:W-:Y:S08]  /*0000*/  LDC R1, c[0x0][0x28] ;  /* 0x00000a00ff017b82 */ /* 0x000ff00000000800 */
[----:B------:R-:W0:Y:S01]  /*0010*/  S2UR UR5, SR_CTAID.X ;  /* 0x00000000000579c3 */ /* 0x000e220000002500 */
[----:B------:R-:W-:Y:S01]  /*0020*/  UMOV UR12, 0x10 ;  /* 0x00000010000c7882 */ /* 0x000fe20000000000 */
[----:B------:R-:W-:Y:S01]  /*0030*/  ULDC UR16, c[0x0][0x210] ;  /* 0x0000840000107ab9 */ /* 0x000fe20000000800 */
[----:B------:R-:W-:Y:S01]  /*0040*/  ULDC.64 UR14, c[0x0][0x208] ;  /* 0x00008200000e7ab9 */ /* 0x000fe20000000a00 */
[----:B0-----:R-:W-:-:S03]  /*0050*/  ULEA UR4, UR5, UR12, 0x2 ;  /* 0x0000000c05047291 */ /* 0x001fc6000f8e103f */
[----:B------:R-:W-:Y:S02]  /*0060*/  ULDC.U8 UR5, c[0x0][UR5+0x7c0] ;  /* 0x0001f00005057abb */ /* 0x000fe40008000000 */
[----:B------:R-:W-:-:S07]  /*0070*/  ULEA UR12, UR5, UR12, 0x3 ;  /* 0x0000000c050c7291 */ /* 0x000fce000f8e183f */
[----:B------:R-:W-:Y:S02]  /*0080*/  ULDC UR4, c[0x0][UR4+0x8f0] ;  /* 0x00023c0004047abb */ /* 0x000fe40008000800 */
[----:B------:R-:W-:-:S03]  /*0090*/  UIMAD UR4, UR4, UR16, URZ ;  /* 0x00000010040472a4 */ /* 0x000fc6000f8e023f */
[----:B------:R-:W-:Y:S01]  /*00a0*/  ULDC UR5, c[0x0][UR12+0x690] ;  /* 0x0001a4000c057abb */ /* 0x000fe20008000800 */
[----:B------:R-:W-:Y:S01]  /*00b0*/  ULDC.64 UR6, c[0x0][UR12+0x210] ;  /* 0x000084000c067abb */ /* 0x000fe20008000a00 */
[----:B------:R-:W-:Y:S02]  /*00c0*/  UIADD3 UR5, UR5, -UR4, URZ ;  /* 0x8000000405057290 */ /* 0x000fe4000fffe03f */
[----:B------:R-:W-:Y:S02]  /*00d0*/  UIMAD.WIDE UR6, UR4, 0x8, UR6 ;  /* 0x00000008040678a5 */ /* 0x000fe4000f8e0206 */
[----:B------:R-:W-:Y:S02]  /*00e0*/  ULOP3.LUT UP0, URZ, UR5, 0x3, UR16, 0xc8, !UPT ;  /* 0x00000003053f7892 */ /* 0x000fe4000f80c810 */
[----:B------:R-:W-:Y:S01]  /*00f0*/  ULOP3.LUT UP1, URZ, UR6, 0x1f, URZ, 0xc0, !UPT ;  /* 0x0000001f063f7892 */ /* 0x000fe2000f82c03f */
[----:B------:R-:W-:Y:S01]  /*0100*/  ULDC.64 UR8, c[0x0][UR12+0x330] ;  /* 0x0000cc000c087abb */ /* 0x000fe20008000a00 */
[----:B------:R-:W-:-:S02]  /*0110*/  ULDC.64 UR10, c[0x0][UR12+0x450] ;  /* 0x000114000c0a7abb */ /* 0x000fc40008000a00 */
[----:B------:R-:W-:Y:S01]  /*0120*/  UPLOP3.LUT UP0, UPT, UP0, UP1, UPT, 0xa8, 0x0 ;  /* 0x000000000000789c */ /* 0x000fe20000703570 */
[----:B------:R-:W-:Y:S01]  /*0130*/  ULDC.64 UR12, c[0x0][UR12+0x570] ;  /* 0x00015c000c0c7abb */ /* 0x000fe20008000a00 */
[----:B------:R-:W-:Y:S02]  /*0140*/  UIMAD.WIDE UR8, UR4, 0x8, UR8 ;  /* 0x00000008040878a5 */ /* 0x000fe4000f8e0208 */
[----:B------:R-:W-:Y:S02]  /*0150*/  UIMAD.WIDE UR10, UR4, 0x8, UR10 ;  /* 0x00000008040a78a5 */ /* 0x000fe4000f8e020a */
[----:B------:R-:W-:Y:S01]  /*0160*/  PLOP3.LUT P0, PT, PT, PT, UP0, 0x80, 0x0 ;  /* 0x000000000000781c */ /* 0x000fe20003f0f008 */
[----:B------:R-:W-:-:S12]  /*0170*/  UIMAD.WIDE UR12, UR4, 0x8, UR12 ;  /* 0x00000008040c78a5 */ /* 0x000fd8000f8e020c */
[----:B------:R-:W-:Y:S05]  /*0180*/  @P0 BRA `(.L_x_27) ;  /* 0x0000000000180947 */ /* 0x000fea0003800000 */
[----:B------:R-:W-:Y:S02]  /*0190*/  ULOP3.LUT UP0, URZ, UR8, 0x1f, URZ, 0xc0, !UPT ;  /* 0x0000001f083f7892 */ /* 0x000fe4000f80c03f */
[----:B------:R-:W-:Y:S02]  /*01a0*/  ULOP3.LUT UP1, URZ, UR10, 0x1f, URZ, 0xc0, !UPT ;  /* 0x0000001f0a3f7892 */ /* 0x000fe4000f82c03f */
[----:B------:R-:W-:-:S04]  /*01b0*/  ULOP3.LUT UP2, URZ, UR12, 0x1f, URZ, 0xc0, !UPT ;  /* 0x0000001f0c3f7892 */ /* 0x000fc8000f84c03f */
[----:B------:R-:W-:-:S06]  /*01c0*/  UPLOP3.LUT UP0, UPT, UP0, UP1, UP2, 0x1, 0x0 ;  /* 0x000000000000789c */ /* 0x000fcc0000702021 */
[----:B------:R-:W-:-:S13]  /*01d0*/  PLOP3.LUT P0, PT, PT, PT, UP0, 0x80, 0x0 ;  /* 0x000000000000781c */ /* 0x000fda0003f0f008 */
[----:B------:R-:W-:Y:S05]  /*01e0*/  @P0 BRA `(.L_x_28) ;  /* 0x0000002800fc0947 */ /* 0x000fea0003800000 */
.L_x_27:
[----:B------:R-:W-:-:S04]  /*01f0*/  UISETP.GE.AND UP0, UPT, UR16, 0x1, UPT ;  /* 0x000000011000788c */ /* 0x000fc8000bf06270 */
[----:B------:R-:W-:-:S06]  /*0200*/  UISETP.LT.OR UP0, UPT, UR5, 0x1, !UP0 ;  /* 0x000000010500788c */ /* 0x000fcc000c701670 */
[----:B------:R-:W-:-:S13]  /*0210*/  PLOP3.LUT P0, PT, PT, PT, UP0, 0x80, 0x0 ;  /* 0x000000000000781c */ /* 0x000fda0003f0f008 */
[----:B------:R-:W-:Y:S05]  /*0220*/  @P0 EXIT ;  /* 0x000000000000094d */ /* 0x000fea0003800000 */
[----:B------:R-:W0:Y:S01]  /*0230*/  LDC R2, c[0x0][0xe0c] ;  /* 0x00038300ff027b82 */ /* 0x000e220000000800 */
[----:B------:R-:W1:Y:S01]  /*0240*/  S2R R0, SR_TID.X ;  /* 0x0000000000007919 */ /* 0x000e620000002100 */
[----:B------:R-:W-:Y:S01]  /*0250*/  ULDC UR16, c[0x0][0x0] ;  /* 0x0000000000107ab9 */ /* 0x000fe20000000800 */
[----:B------:R-:W-:Y:S01]  /*0260*/  UMOV UR4, URZ ;  /* 0x0000003f00047c82 */ /* 0x000fe20008000000 */
[----:B------:R-:W-:Y:S01]  /*0270*/  ULDC UR20, c[0x0][0xe1c] ;  /* 0x0003870000147ab9 */ /* 0x000fe20000000800 */
[----:B------:R-:W-:Y:S01]  /*0280*/  ULDC UR22, c[0x0][0xe14] ;  /* 0x0003850000167ab9 */ /* 0x000fe20000000800 */
[----:B------:R-:W-:Y:S01]  /*0290*/  ULDC UR21, c[0x0][0x210] ;  /* 0x0000840000157ab9 */ /* 0x000fe20000000800 */
[----:B------:R-:W-:Y:S01]  /*02a0*/  ULDC UR17, c[0x0][0xe20] ;  /* 0x0003880000117ab9 */ /* 0x000fe20000000800 */
[----:B------:R-:W2:Y:S08]  /*02b0*/  LDC.64 R4, c[0x0][0xe10] ;  /* 0x00038400ff047b82 */ /* 0x000eb00000000a00 */
[----:B------:R-:W3:Y:S08]  /*02c0*/  LDC R86, c[0x0][0xe18] ;  /* 0x00038600ff567b82 */ /* 0x000ef00000000800 */
[----:B------:R-:W4:Y:S01]  /*02d0*/  LDC R74, c[0x0][0xe24] ;  /* 0x00038900ff4a7b82 */ /* 0x000f220000000800 */
[C---:B0-----:R-:W-:Y:S01]  /*02e0*/  FMUL.FTZ R84, R2.reuse, 1 ;  /* 0x3f80000002547820 */ /* 0x041fe20000410000 */
[----:B------:R-:W-:-:S04]  /*02f0*/  FADD.FTZ R2, -R2, 1 ;  /* 0x3f80000002027421 */ /* 0x000fc80000010100 */
[----:B------:R-:W-:Y:S01]  /*0300*/  FMUL.FTZ R2, R2, 1 ;  /* 0x3f80000002027820 */ /* 0x000fe20000410000 */
[----:B------:R-:W0:Y:S01]  /*0310*/  F2F.F64.F32 R84, R84 ;  /* 0x0000005400547310 */ /* 0x000e220000201800 */
[C---:B--2---:R-:W-:Y:S01]  /*0320*/  FADD.FTZ R3, -R4.reuse, 1 ;  /* 0x3f80000004037421 */ /* 0x044fe20000010100 */
[----:B------:R-:W-:Y:S01]  /*0330*/  FMUL.FTZ R80, R4, 1 ;  /* 0x3f80000004507820 */ /* 0x000fe20000410000 */
[----:B------:R-:W-:Y:S02]  /*0340*/  FMUL.FTZ R76, R5, 1 ;  /* 0x3f800000054c7820 */ /* 0x000fe40000410000 */
[----:B------:R-:W-:-:S03]  /*0350*/  FMUL.FTZ R3, R3, 1 ;  /* 0x3f80000003037820 */ /* 0x000fc60000410000 */
[----:B------:R-:W2:Y:S01]  /*0360*/  F2F.F64.F32 R80, R80 ;  /* 0x0000005000507310 */ /* 0x000ea20000201800 */
[----:B---3--:R-:W-:-:S07]  /*0370*/  FMUL.FTZ R86, R86, 1 ;  /* 0x3f80000056567820 */ /* 0x008fce0000410000 */
[----:B------:R-:W3:Y:S01]  /*0380*/  F2F.F64.F32 R76, R76 ;  /* 0x0000004c004c7310 */ /* 0x000ee20000201800 */
[----:B----4-:R-:W-:-:S07]  /*0390*/  FMUL.FTZ R74, R74, 1 ;  /* 0x3f8000004a4a7820 */ /* 0x010fce0000410000 */
[----:B------:R-:W4:Y:S08]  /*03a0*/  F2F.F64.F32 R86, R86 ;  /* 0x0000005600567310 */ /* 0x000f300000201800 */
[----:B------:R-:W0:Y:S08]  /*03b0*/  F2F.F64.F32 R74, R74 ;  /* 0x0000004a004a7310 */ /* 0x000e300000201800 */
[----:B------:R0:W0:Y:S08]  /*03c0*/  F2F.F64.F32 R82, R2 ;  /* 0x0000000200527310 */ /* 0x0000300000201800 */
[----:B-1234-:R0:W0:Y:S02]  /*03d0*/  F2F.F64.F32 R78, R3 ;  /* 0x00000003004e7310 */ /* 0x01e0240000201800 */
.L_x_76:
[----:B------:R-:W-:Y:S01]  /*03e0*/  VIADD R26, R0, UR4 ;  /* 0x00000004001a7c36 */ /* 0x000fe20008000000 */
[----:B-12345:R-:W-:Y:S01]  /*03f0*/  CS2R R4, SRZ ;  /* 0x0000000000047805 */ /* 0x03efe2000001ff00 */
[----:B0-----:R-:W-:Y:S01]  /*0400*/  IMAD.MOV.U32 R3, RZ, RZ, 0x8 ;  /* 0x00000008ff037424 */ /* 0x001fe200078e00ff */
[----:B------:R-:W-:Y:S01]  /*0410*/  CS2R R40, SRZ ;  /* 0x0000000000287805 */ /* 0x000fe2000001ff00 */
[C---:B------:R-:W-:Y:S01]  /*0420*/  VIADD R20, R26.reuse, UR16 ;  /* 0x000000101a147c36 */ /* 0x040fe20008000000 */
[----:B------:R-:W-:Y:S01]  /*0430*/  ISETP.GE.AND P3, PT, R26, UR21, PT ;  /* 0x000000151a007c0c */ /* 0x000fe2000bf66270 */
[----:B------:R-:W-:Y:S01]  /*0440*/  IMAD.MOV.U32 R11, RZ, RZ, 0x8 ;  /* 0x00000008ff0b7424 */ /* 0x000fe200078e00ff */
[----:B------:R-:W-:Y:S01]  /*0450*/  HFMA2.MMA R7, -RZ, RZ, 0, 4.76837158203125e-07 ;  /* 0x00000008ff077435 */ /* 0x000fe200000001ff */
[----:B------:R-:W-:Y:S01]  /*0460*/  IMAD.MOV.U32 R13, RZ, RZ, 0x8 ;  /* 0x00000008ff0d7424 */ /* 0x000fe200078e00ff */
[----:B------:R-:W-:Y:S02]  /*0470*/  IADD3 R14, R20, UR16, RZ ;  /* 0x00000010140e7c10 */ /* 0x000fe4000fffe0ff */
[----:B------:R-:W-:-:S02]  /*0480*/  CS2R R32, SRZ ;  /* 0x0000000000207805 */ /* 0x000fc4000001ff00 */
[----:B------:R-:W-:Y:S02]  /*0490*/  ISETP.LT.AND P3, PT, R26, UR5, !P3 ;  /* 0x000000051a007c0c */ /* 0x000fe4000df61270 */
[----:B------:R-:W-:Y:S02]  /*04a0*/  CS2R R50, SRZ ;  /* 0x0000000000327805 */ /* 0x000fe4000001ff00 */
[C---:B------:R-:W-:Y:S01]  /*04b0*/  ISETP.GE.AND P1, PT, R14.reuse, UR21, PT ;  /* 0x000000150e007c0c */ /* 0x040fe2000bf26270 */
[----:B------:R-:W-:Y:S01]  /*04c0*/  VIADD R8, R14, UR16 ;  /* 0x000000100e087c36 */ /* 0x000fe20008000000 */
[----:B------:R-:W-:Y:S02]  /*04d0*/  ISETP.GE.AND P0, PT, R20, UR21, PT ;  /* 0x0000001514007c0c */ /* 0x000fe4000bf06270 */
[----:B------:R-:W-:Y:S02]  /*04e0*/  ISETP.LT.AND P1, PT, R14, UR5, !P1 ;  /* 0x000000050e007c0c */ /* 0x000fe4000cf21270 */
[----:B------:R-:W-:-:S02]  /*04f0*/  ISETP.GE.AND P2, PT, R8, UR21, PT ;  /* 0x0000001508007c0c */ /* 0x000fc4000bf46270 */
[----:B------:R-:W-:Y:S02]  /*0500*/  ISETP.LT.AND P0, PT, R20, UR5, !P0 ;  /* 0x0000000514007c0c */ /* 0x000fe4000c701270 */
[----:B------:R-:W-:Y:S01]  /*0510*/  ISETP.LT.AND P2, PT, R8, UR5, !P2 ;  /* 0x0000000508007c0c */ /* 0x000fe2000d741270 */
[----:B------:R-:W-:Y:S01]  /*0520*/  @P3 IMAD.WIDE R2, R26, R3, UR12 ;  /* 0x0000000c1a023e25 */ /* 0x000fe2000f8e0203 */
[----:B------:R-:W-:-:S04]  /*0530*/  HFMA2.MMA R25, -RZ, RZ, 0, 4.76837158203125e-07 ;  /* 0x00000008ff197435 */ /* 0x000fc800000001ff */
[----:B------:R0:W5:Y:S01]  /*0540*/  @P3 LDG.E.64 R4, desc[UR14][R2.64] ;  /* 0x0000000e02043981 */ /* 0x000162000c1e1b00 */
[----:B------:R-:W-:Y:S01]  /*0550*/  @P1 IMAD.WIDE R10, R14, R11, UR12 ;  /* 0x0000000c0e0a1e25 */ /* 0x000fe2000f8e020b */
[----:B------:R-:W-:Y:S02]  /*0560*/  MOV R31, 0x8 ;  /* 0x00000008001f7802 */ /* 0x000fe40000000f00 */
[----:B------:R-:W-:Y:S01]  /*0570*/  MOV R19, 0x8 ;  /* 0x0000000800137802 */ /* 0x000fe20000000f00 */
[----:B------:R-:W-:Y:S01]  /*0580*/  IMAD.MOV.U32 R29, RZ, RZ, 0x8 ;  /* 0x00000008ff1d7424 */ /* 0x000fe200078e00ff */
[----:B------:R1:W5:Y:S01]  /*0590*/  @P1 LDG.E.64 R40, desc[UR14][R10.64] ;  /* 0x0000000e0a281981 */ /* 0x000362000c1e1b00 */
[----:B------:R-:W-:Y:S01]  /*05a0*/  @P2 IMAD.WIDE R12, R8, R13, UR12 ;  /* 0x0000000c080c2e25 */ /* 0x000fe2000f8e020d */
[----:B0-----:R-:W-:-:S03]  /*05b0*/  HFMA2.MMA R3, -RZ, RZ, 0, 4.76837158203125e-07 ;  /* 0x00000008ff037435 */ /* 0x001fc600000001ff */
[----:B------:R-:W-:Y:S01]  /*05c0*/  IMAD.MOV.U32 R23, RZ, RZ, 0x8 ;  /* 0x00000008ff177424 */ /* 0x000fe200078e00ff */
[----:B------:R0:W5:Y:S01]  /*05d0*/  @P2 LDG.E.64 R32, desc[UR14][R12.64] ;  /* 0x0000000e0c202981 */ /* 0x000162000c1e1b00 */
[----:B------:R-:W-:Y:S02]  /*05e0*/  IMAD.MOV.U32 R17, RZ, RZ, 0x8 ;  /* 0x00000008ff117424 */ /* 0x000fe400078e00ff */
[----:B------:R-:W-:Y:S02]  /*05f0*/  IMAD.MOV.U32 R27, RZ, RZ, 0x8 ;  /* 0x00000008ff1b7424 */ /* 0x000fe400078e00ff */
[----:B-1----:R-:W-:Y:S02]  /*0600*/  IMAD.MOV.U32 R11, RZ, RZ, 0x8 ;  /* 0x00000008ff0b7424 */ /* 0x002fe400078e00ff */
[----:B------:R-:W-:Y:S02]  /*0610*/  IMAD.MOV.U32 R21, RZ, RZ, 0x8 ;  /* 0x00000008ff157424 */ /* 0x000fe400078e00ff */
[----:B------:R-:W-:-:S02]  /*0620*/  IMAD.MOV.U32 R15, RZ, RZ, 0x8 ;  /* 0x00000008ff0f7424 */ /* 0x000fc400078e00ff */
[----:B------:R-:W-:Y:S01]  /*0630*/  IMAD.MOV.U32 R9, RZ, RZ, 0x8 ;  /* 0x00000008ff097424 */ /* 0x000fe200078e00ff */
[----:B------:R-:W-:Y:S01]  /*0640*/  CS2R R70, SRZ ;  /* 0x0000000000467805 */ /* 0x000fe2000001ff00 */
[----:B------:R-:W-:Y:S01]  /*0650*/  @P0 IMAD.WIDE R6, R20, R7, UR12 ;  /* 0x0000000c14060e25 */ /* 0x000fe2000f8e0207 */
[----:B------:R-:W-:Y:S02]  /*0660*/  CS2R R68, SRZ ;  /* 0x0000000000447805 */ /* 0x000fe4000001ff00 */
[----:B------:R-:W-:Y:S02]  /*0670*/  CS2R R66, SRZ ;  /* 0x0000000000427805 */ /* 0x000fe4000001ff00 */
[----:B------:R-:W-:Y:S02]  /*0680*/  CS2R R72, SRZ ;  /* 0x0000000000487805 */ /* 0x000fe4000001ff00 */
[----:B------:R-:W-:Y:S02]  /*0690*/  CS2R R54, SRZ ;  /* 0x0000000000367805 */ /* 0x000fe4000001ff00 */
[----:B------:R-:W-:-:S02]  /*06a0*/  CS2R R52, SRZ ;  /* 0x0000000000347805 */ /* 0x000fc4000001ff00 */
[----:B------:R-:W-:Y:S02]  /*06b0*/  CS2R R46, SRZ ;  /* 0x00000000002e7805 */ /* 0x000fe4000001ff00 */
[----:B------:R-:W-:Y:S02]  /*06c0*/  CS2R R44, SRZ ;  /* 0x00000000002c7805 */ /* 0x000fe4000001ff00 */
[----:B------:R-:W-:Y:S02]  /*06d0*/  CS2R R42, SRZ ;  /* 0x00000000002a7805 */ /* 0x000fe4000001ff00 */
[----:B------:R-:W-:Y:S02]  /*06e0*/  CS2R R48, SRZ ;  /* 0x0000000000307805 */ /* 0x000fe4000001ff00 */
[----:B------:R-:W-:Y:S02]  /*06f0*/  CS2R R38, SRZ ;  /* 0x0000000000267805 */ /* 0x000fe4000001ff00 */
[----:B------:R-:W-:Y:S01]  /*0700*/  CS2R R34, SRZ ;  /* 0x0000000000227805 */ /* 0x000fe2000001ff00 */
[C---:B------:R-:W-:Y:S01]  /*0710*/  IMAD.WIDE R30, R26.reuse, R31, UR6 ;  /* 0x000000061a1e7e25 */ /* 0x040fe2000f8e021f */
[----:B------:R1:W5:Y:S03]  /*0720*/  @P0 LDG.E.64 R50, desc[UR14][R6.64] ;  /* 0x0000000e06320981 */ /* 0x000366000c1e1b00 */
[----:B------:R-:W-:Y:S01]  /*0730*/  IMAD.WIDE R28, R26, R29, UR8 ;  /* 0x000000081a1c7e25 */ /* 0x000fe2000f8e021d */
[----:B------:R1:W5:Y:S03]  /*0740*/  @P3 LDG.E.64 R70, desc[UR14][R30.64] ;  /* 0x0000000e1e463981 */ /* 0x000366000c1e1b00 */
        /* <DEDUP_REMOVED lines=8> */
[C---:B0-----:R-:W-:Y:S01]  /*07d0*/  IMAD.WIDE R12, R8.reuse, R3, UR6 ;  /* 0x00000006080c7e25 */ /* 0x041fe2000f8e0203 */
[----:B------:R1:W5:Y:S03]  /*07e0*/  @P1 LDG.E.64 R44, desc[UR14][R16.64] ;  /* 0x0000000e102c1981 */ /* 0x000366000c1e1b00 */
[----:B------:R-:W-:Y:S01]  /*07f0*/  IMAD.WIDE R10, R8, R11, UR8 ;  /* 0x00000008080a7e25 */ /* 0x000fe2000f8e020b */
        /* <DEDUP_REMOVED lines=8> */
[----:B------:R1:W5:Y:S04]  /*0880*/  @P1 LDG.E.64 R42, desc[UR14][R14.64] ;  /* 0x0000000e0e2a1981 */ /* 0x000368000c1e1b00 */
[----:B------:R1:W5:Y:S01]  /*0890*/  @P2 LDG.E.64 R34, desc[UR14][R8.64] ;  /* 0x0000000e08222981 */ /* 0x000362000c1e1b00 */
[----:B------:R-:W-:Y:S01]  /*08a0*/  ISETP.NE.AND P4, PT, RZ, UR17, PT ;  /* 0x00000011ff007c0c */ /* 0x000fe2000bf85270 */
[----:B------:R-:W-:-:S12]  /*08b0*/  BSSY B0, `(.L_x_29) ;  /* 0x000024b000007945 */ /* 0x000fd80003800000 */
[----:B-1----:R-:W-:Y:S05]  /*08c0*/  @!P4 BRA `(.L_x_30) ;  /* 0x000000100094c947 */ /* 0x002fea0003800000 */
[----:B------:R-:W-:Y:S04]  /*08d0*/  BSSY B2, `(.L_x_31) ;  /* 0x0000047000027945 */ /* 0x000fe80003800000 */
[----:B------:R-:W-:Y:S05]  /*08e0*/  @!P3 BRA `(.L_x_32) ;  /* 0x000000040014b947 */ /* 0x000fea0003800000 */
[----:B------:R-:W0:Y:S01]  /*08f0*/  MUFU.RCP64H R3, R87 ;  /* 0x0000005700037308 */ /* 0x000e220000001800 */
[----:B------:R-:W-:Y:S01]  /*0900*/  MOV R2, 0x1 ;  /* 0x0000000100027802 */ /* 0x000fe20000000f00 */
[----:B------:R-:W-:Y:S01]  /*0910*/  BSSY B3, `(.L_x_33) ;  /* 0x0000012000037945 */ /* 0x000fe20003800000 */
[----:B-----5:R-:W-:-:S04]  /*0920*/  FSETP.GEU.AND P4, PT, |R5|, 6.5827683646048100446e-37, PT ;  /* 0x036000000500780b */ /* 0x020fc80003f8e200 */
[----:B0-----:R-:W-:-:S08]  /*0930*/  DFMA R6, -R86, R2, 1 ;  /* 0x3ff000005606742b */ /* 0x001fd00000000102 */
[----:B------:R-:W-:-:S08]  /*0940*/  DFMA R6, R6, R6, R6 ;  /* 0x000000060606722b */ /* 0x000fd00000000006 */
[----:B------:R-:W-:-:S08]  /*0950*/  DFMA R6, R2, R6, R2 ;  /* 0x000000060206722b */ /* 0x000fd00000000002 */
[----:B------:R-:W-:-:S08]  /*0960*/  DFMA R2, -R86, R6, 1 ;  /* 0x3ff000005602742b */ /* 0x000fd00000000106 */
[----:B------:R-:W-:-:S08]  /*0970*/  DFMA R2, R6, R2, R6 ;  /* 0x000000020602722b */ /* 0x000fd00000000006 */
[----:B------:R-:W-:-:S08]  /*0980*/  DMUL R6, R2, R4 ;  /* 0x0000000402067228 */ /* 0x000fd00000000000 */
[----:B------:R-:W-:-:S08]  /*0990*/  DFMA R36, -R86, R6, R4 ;  /* 0x000000065624722b */ /* 0x000fd00000000104 */
[----:B------:R-:W-:-:S10]  /*09a0*/  DFMA R2, R2, R36, R6 ;  /* 0x000000240202722b */ /* 0x000fd40000000006 */
[----:B------:R-:W-:-:S05]  /*09b0*/  FFMA R6, RZ, R87, R3 ;  /* 0x00000057ff067223 */ /* 0x000fca0000000003 */
[----:B------:R-:W-:-:S13]  /*09c0*/  FSETP.GT.AND P3, PT, |R6|, 1.469367938527859385e-39, PT ;  /* 0x001000000600780b */ /* 0x000fda0003f64200 */
[----:B------:R-:W-:Y:S05]  /*09d0*/  @P3 BRA P4, `(.L_x_34) ;  /* 0x0000000000143947 */ /* 0x000fea0002000000 */
[----:B------:R-:W-:Y:S01]  /*09e0*/  IMAD.MOV.U32 R2, RZ, RZ, R4 ;  /* 0x000000ffff027224 */ /* 0x000fe200078e0004 */
[----:B------:R-:W-:Y:S01]  /*09f0*/  MOV R3, R87 ;  /* 0x0000005700037202 */ /* 0x000fe20000000f00 */
[----:B------:R-:W-:Y:S01]  /*0a00*/  IMAD.MOV.U32 R6, RZ, RZ, R86 ;  /* 0x000000ffff067224 */ /* 0x000fe200078e0056 */
[----:B------:R-:W-:-:S07]  /*0a10*/  MOV R4, 0xa30 ;  /* 0x00000a3000047802 */ /* 0x000fce0000000f00 */
[----:B------:R-:W-:Y:S05]  /*0a20*/  CALL.REL.NOINC `($__internal_0_$__cuda_sm20_div_rn_f64_full) ;  /* 0x0000004800b47944 */ /* 0x000fea0003c00000 */
.L_x_34:
[----:B------:R-:W-:Y:S05]  /*0a30*/  BSYNC B3 ;  /* 0x0000000000037941 */ /* 0x000fea0003800000 */
.L_x_33:
[----:B------:R-:W-:Y:S02]  /*0a40*/  DMUL R4, R82, R2 ;  /* 0x0000000252047228 */ /* 0x000fe40000000000 */
[----:B------:R-:W-:Y:S02]  /*0a50*/  DMUL R66, R80, R66 ;  /* 0x0000004250427228 */ /* 0x000fe40000000000 */
[----:B------:R-:W-:-:S04]  /*0a60*/  DMUL R6, R78, R2 ;  /* 0x000000024e067228 */ /* 0x000fc80000000000 */
[----:B------:R-:W-:-:S04]  /*0a70*/  DFMA R68, R84, R68, R4 ;  /* 0x000000445444722b */ /* 0x000fc80000000004 */
[----:B------:R-:W-:-:S03]  /*0a80*/  DFMA R6, R6, R2, R66 ;  /* 0x000000020606722b */ /* 0x000fc60000000042 */
[----:B------:R-:W-:Y:S04]  /*0a90*/  STG.E.64 desc[UR14][R28.64], R68 ;  /* 0x000000441c007986 */ /* 0x000fe8000c101b0e */
[----:B------:R0:W-:Y:S04]  /*0aa0*/  STG.E.64 desc[UR14][R26.64], R6 ;  /* 0x000000061a007986 */ /* 0x0001e8000c101b0e */
[----:B------:R-:W2:Y:S01]  /*0ab0*/  LDG.E.64 R4, desc[UR14][R28.64] ;  /* 0x0000000e1c047981 */ /* 0x000ea2000c1e1b00 */
[----:B------:R-:W-:Y:S01]  /*0ac0*/  UMOV UR18, 0xf0000000 ;  /* 0xf000000000127882 */ /* 0x000fe20000000000 */
[----:B------:R-:W-:Y:S01]  /*0ad0*/  UMOV UR19, 0x380fffff ;  /* 0x380fffff00137882 */ /* 0x000fe20000000000 */
[----:B------:R-:W1:Y:S01]  /*0ae0*/  F2F.F32.F64 R56, R6 ;  /* 0x0000000600387310 */ /* 0x000e620000301000 */
[----:B------:R-:W-:Y:S01]  /*0af0*/  DSETP.GEU.AND P3, PT, |R6|, UR18, PT ;  /* 0x0000001206007e2a */ /* 0x000fe2000bf6e200 */
[----:B------:R-:W-:-:S13]  /*0b00*/  BSSY B3, `(.L_x_35) ;  /* 0x0000019000037945 */ /* 0x000fda0003800000 */
[----:B-1----:R-:W-:-:S06]  /*0b10*/  @!P3 FMUL R56, R56, 1.175494350822287508e-38 ;  /* 0x008000003838b820 */ /* 0x002fcc0000400000 */
[----:B------:R-:W1:Y:S02]  /*0b20*/  MUFU.SQRT R56, R56 ;  /* 0x0000003800387308 */ /* 0x000e640000002000 */
[----:B-1----:R-:W-:-:S04]  /*0b30*/  FADD.FTZ R2, R56, UR22 ;  /* 0x0000001638027e21 */ /* 0x002fc80008010000 */
[----:B------:R-:W-:Y:S01]  /*0b40*/  FMUL.FTZ R36, R2, 1 ;  /* 0x3f80000002247820 */ /* 0x000fe20000410000 */
[----:B------:R-:W-:-:S05]  /*0b50*/  IMAD.MOV.U32 R2, RZ, RZ, 0x1 ;  /* 0x00000001ff027424 */ /* 0x000fca00078e00ff */
[----:B------:R-:W1:Y:S08]  /*0b60*/  F2F.F64.F32 R36, R36 ;  /* 0x0000002400247310 */ /* 0x000e700000201800 */
[----:B-1----:R-:W0:Y:S02]  /*0b70*/  MUFU.RCP64H R3, R37 ;  /* 0x0000002500037308 */ /* 0x002e240000001800 */
[----:B0-----:R-:W-:-:S08]  /*0b80*/  DFMA R26, -R36, R2, 1 ;  /* 0x3ff00000241a742b */ /* 0x001fd00000000102 */
[----:B------:R-:W-:-:S08]  /*0b90*/  DFMA R26, R26, R26, R26 ;  /* 0x0000001a1a1a722b */ /* 0x000fd0000000001a */
[----:B------:R-:W-:-:S08]  /*0ba0*/  DFMA R26, R2, R26, R2 ;  /* 0x0000001a021a722b */ /* 0x000fd00000000002 */
[----:B------:R-:W-:-:S08]  /*0bb0*/  DFMA R2, -R36, R26, 1 ;  /* 0x3ff000002402742b */ /* 0x000fd0000000011a */
[----:B------:R-:W-:-:S08]  /*0bc0*/  DFMA R2, R26, R2, R26 ;  /* 0x000000021a02722b */ /* 0x000fd0000000001a */
[----:B--2---:R-:W-:Y:S01]  /*0bd0*/  DMUL R6, R4, R2 ;  /* 0x0000000204067228 */ /* 0x004fe20000000000 */
[----:B------:R-:W-:-:S07]  /*0be0*/  FSETP.GEU.AND P4, PT, |R5|, 6.5827683646048100446e-37, PT ;  /* 0x036000000500780b */ /* 0x000fce0003f8e200 */
        /* <DEDUP_REMOVED lines=10> */
.L_x_36:
[----:B------:R-:W-:Y:S05]  /*0c90*/  BSYNC B3 ;  /* 0x0000000000037941 */ /* 0x000fea0003800000 */
.L_x_35:
[----:B------:R-:W-:Y:S01]  /*0ca0*/  DFMA R2, R74, R70, R2 ;  /* 0x000000464a02722b */ /* 0x000fe20000000002 */
[----:B------:R-:W-:Y:S01]  /*0cb0*/  UMOV UR18, 0xf0000000 ;  /* 0xf000000000127882 */ /* 0x000fe20000000000 */
[----:B------:R-:W-:-:S04]  /*0cc0*/  UMOV UR19, 0x380fffff ;  /* 0x380fffff00137882 */ /* 0x000fc80000000000 */
[----:B------:R-:W0:Y:S02]  /*0cd0*/  F2F.F32.F64 R4, R2 ;  /* 0x0000000200047310 */ /* 0x000e240000301000 */
[----:B------:R-:W-:-:S14]  /*0ce0*/  DSETP.GEU.AND P3, PT, |R2|, UR18, PT ;  /* 0x0000001202007e2a */ /* 0x000fdc000bf6e200 */
[----:B0-----:R-:W-:-:S04]  /*0cf0*/  @!P3 FMUL R4, R4, 1.175494350822287508e-38 ;  /* 0x008000000404b820 */ /* 0x001fc80000400000 */
[----:B------:R-:W-:-:S04]  /*0d00*/  FMUL.FTZ R6, R4, UR20 ;  /* 0x0000001404067c20 */ /* 0x000fc80008410000 */
[----:B------:R-:W0:Y:S02]  /*0d10*/  F2F.F64.F32 R4, R6 ;  /* 0x0000000600047310 */ /* 0x000e240000201800 */
[----:B0-----:R-:W-:-:S07]  /*0d20*/  DADD R4, -R4, R70 ;  /* 0x0000000004047229 */ /* 0x001fce0000000146 */
[----:B------:R0:W-:Y:S04]  /*0d30*/  STG.E.64 desc[UR14][R30.64], R4 ;  /* 0x000000041e007986 */ /* 0x0001e8000c101b0e */
.L_x_32:
[----:B------:R-:W-:Y:S05]  /*0d40*/  BSYNC B2 ;  /* 0x0000000000027941 */ /* 0x000fea0003800000 */
.L_x_31:
[----:B------:R-:W-:Y:S04]  /*0d50*/  BSSY B2, `(.L_x_37) ;  /* 0x0000049000027945 */ /* 0x000fe80003800000 */
[----:B------:R-:W-:Y:S05]  /*0d60*/  @!P0 BRA `(.L_x_38) ;  /* 0x00000004001c8947 */ /* 0x000fea0003800000 */
[----:B------:R-:W0:Y:S01]  /*0d70*/  MUFU.RCP64H R3, R87 ;  /* 0x0000005700037308 */ /* 0x000e220000001800 */
[----:B------:R-:W-:Y:S01]  /*0d80*/  IMAD.MOV.U32 R2, RZ, RZ, 0x1 ;  /* 0x00000001ff027424 */ /* 0x000fe200078e00ff */
[----:B-----5:R-:W-:Y:S01]  /*0d90*/  FSETP.GEU.AND P3, PT, |R51|, 6.5827683646048100446e-37, PT ;  /* 0x036000003300780b */ /* 0x020fe20003f6e200 */
[----:B------:R-:W-:Y:S04]  /*0da0*/  BSSY B3, `(.L_x_39) ;  /* 0x0000012000037945 */ /* 0x000fe80003800000 */
        /* <DEDUP_REMOVED lines=11> */
[----:B------:R-:W-:Y:S01]  /*0e60*/  MOV R2, R50 ;  /* 0x0000003200027202 */ /* 0x000fe20000000f00 */
[----:B------:R-:W-:Y:S01]  /*0e70*/  IMAD.MOV.U32 R5, RZ, RZ, R51 ;  /* 0x000000ffff057224 */ /* 0x000fe200078e0033 */
[----:B------:R-:W-:Y:S01]  /*0e80*/  MOV R3, R87 ;  /* 0x0000005700037202 */ /* 0x000fe20000000f00 */
[----:B------:R-:W-:Y:S01]  /*0e90*/  IMAD.MOV.U32 R6, RZ, RZ, R86 ;  /* 0x000000ffff067224 */ /* 0x000fe200078e0056 */
[----:B------:R-:W-:-:S07]  /*0ea0*/  MOV R4, 0xec0 ;  /* 0x00000ec000047802 */ /* 0x000fce0000000f00 */
[----:B------:R-:W-:Y:S05]  /*0eb0*/  CALL.REL.NOINC `($__internal_0_$__cuda_sm20_div_rn_f64_full) ;  /* 0x0000004400907944 */ /* 0x000fea0003c00000 */
.L_x_40:
[----:B------:R-:W-:Y:S05]  /*0ec0*/  BSYNC B3 ;  /* 0x0000000000037941 */ /* 0x000fea0003800000 */
.L_x_39:
[----:B------:R-:W-:Y:S02]  /*0ed0*/  DMUL R4, R82, R2 ;  /* 0x0000000252047228 */ /* 0x000fe40000000000 */
[----:B------:R-:W-:Y:S02]  /*0ee0*/  DMUL R52, R80, R52 ;  /* 0x0000003450347228 */ /* 0x000fe40000000000 */
[----:B------:R-:W-:-:S04]  /*0ef0*/  DMUL R6, R78, R2 ;  /* 0x000000024e067228 */ /* 0x000fc80000000000 */
[----:B------:R-:W-:-:S04]  /*0f00*/  DFMA R4, R84, R54, R4 ;  /* 0x000000365404722b */ /* 0x000fc80000000004 */
[----:B------:R-:W-:-:S03]  /*0f10*/  DFMA R6, R6, R2, R52 ;  /* 0x000000020606722b */ /* 0x000fc60000000034 */
[----:B------:R0:W-:Y:S04]  /*0f20*/  STG.E.64 desc[UR14][R22.64], R4 ;  /* 0x0000000416007986 */ /* 0x0001e8000c101b0e */
[----:B------:R1:W-:Y:S04]  /*0f30*/  STG.E.64 desc[UR14][R20.64], R6 ;  /* 0x0000000614007986 */ /* 0x0003e8000c101b0e */
[----:B------:R-:W2:Y:S01]  /*0f40*/  LDG.E.64 R28, desc[UR14][R22.64] ;  /* 0x0000000e161c7981 */ /* 0x000ea2000c1e1b00 */
[----:B------:R-:W-:Y:S01]  /*0f50*/  UMOV UR18, 0xf0000000 ;  /* 0xf000000000127882 */ /* 0x000fe20000000000 */
[----:B------:R-:W-:Y:S01]  /*0f60*/  UMOV UR19, 0x380fffff ;  /* 0x380fffff00137882 */ /* 0x000fe20000000000 */
[----:B------:R-:W3:Y:S01]  /*0f70*/  F2F.F32.F64 R30, R6 ;  /* 0x00000006001e7310 */ /* 0x000ee20000301000 */
[----:B------:R-:W-:Y:S01]  /*0f80*/  DSETP.GEU.AND P0, PT, |R6|, UR18, PT ;  /* 0x0000001206007e2a */ /* 0x000fe2000bf0e200 */
[----:B------:R-:W-:-:S13]  /*0f90*/  BSSY B3, `(.L_x_41) ;  /* 0x000001a000037945 */ /* 0x000fda0003800000 */
[----:B---3--:R-:W-:-:S06]  /*0fa0*/  @!P0 FMUL R30, R30, 1.175494350822287508e-38 ;  /* 0x008000001e1e8820 */ /* 0x008fcc0000400000 */
[----:B------:R-:W3:Y:S02]  /*0fb0*/  MUFU.SQRT R30, R30 ;  /* 0x0000001e001e7308 */ /* 0x000ee40000002000 */
[----:B---3--:R-:W-:-:S04]  /*0fc0*/  FADD.FTZ R2, R30, UR22 ;  /* 0x000000161e027e21 */ /* 0x008fc80008010000 */
[----:B------:R-:W-:Y:S01]  /*0fd0*/  FMUL.FTZ R26, R2, 1 ;  /* 0x3f800000021a7820 */ /* 0x000fe20000410000 */
[----:B------:R-:W-:-:S05]  /*0fe0*/  IMAD.MOV.U32 R2, RZ, RZ, 0x1 ;  /* 0x00000001ff027424 */ /* 0x000fca00078e00ff */
[----:B------:R-:W3:Y:S08]  /*0ff0*/  F2F.F64.F32 R26, R26 ;  /* 0x0000001a001a7310 */ /* 0x000ef00000201800 */
[----:B---3--:R-:W0:Y:S02]  /*1000*/  MUFU.RCP64H R3, R27 ;  /* 0x0000001b00037308 */ /* 0x008e240000001800 */
[----:B0-----:R-:W-:-:S08]  /*1010*/  DFMA R4, -R26, R2, 1 ;  /* 0x3ff000001a04742b */ /* 0x001fd00000000102 */
[----:B------:R-:W-:-:S08]  /*1020*/  DFMA R4, R4, R4, R4 ;  /* 0x000000040404722b */ /* 0x000fd00000000004 */
[----:B------:R-:W-:-:S08]  /*1030*/  DFMA R4, R2, R4, R2 ;  /* 0x000000040204722b */ /* 0x000fd00000000002 */
[----:B------:R-:W-:-:S08]  /*1040*/  DFMA R2, -R26, R4, 1 ;  /* 0x3ff000001a02742b */ /* 0x000fd00000000104 */
[----:B------:R-:W-:-:S08]  /*1050*/  DFMA R2, R4, R2, R4 ;  /* 0x000000020402722b */ /* 0x000fd00000000004 */
[----:B--2---:R-:W-:Y:S01]  /*1060*/  DMUL R4, R28, R2 ;  /* 0x000000021c047228 */ /* 0x004fe20000000000 */
[----:B------:R-:W-:-:S07]  /*1070*/  FSETP.GEU.AND P3, PT, |R29|, 6.5827683646048100446e-37, PT ;  /* 0x036000001d00780b */ /* 0x000fce0003f6e200 */
[----:B-1----:R-:W-:-:S08]  /*1080*/  DFMA R6, -R26, R4, R28 ;  /* 0x000000041a06722b */ /* 0x002fd0000000011c */
[----:B------:R-:W-:-:S10]  /*1090*/  DFMA R2, R2, R6, R4 ;  /* 0x000000060202722b */ /* 0x000fd40000000004 */
[----:B------:R-:W-:-:S05]  /*10a0*/  FFMA R4, RZ, R27, R3 ;  /* 0x0000001bff047223 */ /* 0x000fca0000000003 */
[----:B------:R-:W-:-:S13]  /*10b0*/  FSETP.GT.AND P0, PT, |R4|, 1.469367938527859385e-39, PT ;  /* 0x001000000400780b */ /* 0x000fda0003f04200 */
[----:B------:R-:W-:Y:S05]  /*10c0*/  @P0 BRA P3, `(.L_x_42) ;  /* 0x0000000000180947 */ /* 0x000fea0001800000 */
[----:B------:R-:W-:Y:S01]  /*10d0*/  IMAD.MOV.U32 R2, RZ, RZ, R28 ;  /* 0x000000ffff027224 */ /* 0x000fe200078e001c */
[----:B------:R-:W-:Y:S01]  /*10e0*/  MOV R5, R29 ;  /* 0x0000001d00057202 */ /* 0x000fe20000000f00 */
[----:B------:R-:W-:Y:S01]  /*10f0*/  IMAD.MOV.U32 R6, RZ, RZ, R26 ;  /* 0x000000ffff067224 */ /* 0x000fe200078e001a */
[----:B------:R-:W-:Y:S01]  /*1100*/  MOV R4, 0x1130 ;  /* 0x0000113000047802 */ /* 0x000fe20000000f00 */
[----:B------:R-:W-:-:S07]  /*1110*/  IMAD.MOV.U32 R3, RZ, RZ, R27 ;  /* 0x000000ffff037224 */ /* 0x000fce00078e001b */
[----:B------:R-:W-:Y:S05]  /*1120*/  CALL.REL.NOINC `($__internal_0_$__cuda_sm20_div_rn_f64_full) ;  /* 0x0000004000f47944 */ /* 0x000fea0003c00000 */
.L_x_42:
[----:B------:R-:W-:Y:S05]  /*1130*/  BSYNC B3 ;  /* 0x0000000000037941 */ /* 0x000fea0003800000 */
.L_x_41:
        /* <DEDUP_REMOVED lines=10> */
.L_x_38:
[----:B------:R-:W-:Y:S05]  /*11e0*/  BSYNC B2 ;  /* 0x0000000000027941 */ /* 0x000fea0003800000 */
.L_x_37:
[----:B------:R-:W-:Y:S04]  /*11f0*/  BSSY B2, `(.L_x_43) ;  /* 0x0000049000027945 */ /* 0x000fe80003800000 */
[----:B------:R-:W-:Y:S05]  /*1200*/  @!P1 BRA `(.L_x_44) ;  /* 0x00000004001c9947 */ /* 0x000fea0003800000 */
[----:B------:R-:W0:Y:S01]  /*1210*/  MUFU.RCP64H R3, R87 ;  /* 0x0000005700037308 */ /* 0x000e220000001800 */
[----:B------:R-:W-:Y:S01]  /*1220*/  MOV R2, 0x1 ;  /* 0x0000000100027802 */ /* 0x000fe20000000f00 */
[----:B------:R-:W-:Y:S01]  /*1230*/  BSSY B3, `(.L_x_45) ;  /* 0x0000013000037945 */ /* 0x000fe20003800000 */
[----:B-----5:R-:W-:-:S04]  /*1240*/  FSETP.GEU.AND P1, PT, |R41|, 6.5827683646048100446e-37, PT ;  /* 0x036000002900780b */ /* 0x020fc80003f2e200 */
[----:B01----:R-:W-:-:S08]  /*1250*/  DFMA R4, -R86, R2, 1 ;  /* 0x3ff000005604742b */ /* 0x003fd00000000102 */
        /* <DEDUP_REMOVED lines=16> */
.L_x_46:
[----:B------:R-:W-:Y:S05]  /*1360*/  BSYNC B3 ;  /* 0x0000000000037941 */ /* 0x000fea0003800000 */
.L_x_45:
        /* <DEDUP_REMOVED lines=38> */
.L_x_48:
[----:B------:R-:W-:Y:S05]  /*15d0*/  BSYNC B3 ;  /* 0x0000000000037941 */ /* 0x000fea0003800000 */
.L_x_47:
        /* <DEDUP_REMOVED lines=10> */
.L_x_44:
[----:B------:R-:W-:Y:S05]  /*1680*/  BSYNC B2 ;  /* 0x0000000000027941 */ /* 0x000fea0003800000 */
.L_x_43:
[----:B------:R-:W-:Y:S05]  /*1690*/  @!P2 BRA `(.L_x_49) ;  /* 0x0000001400b0a947 */ /* 0x000fea0003800000 */
[----:B------:R-:W0:Y:S01]  /*16a0*/  MUFU.RCP64H R3, R87 ;  /* 0x0000005700037308 */ /* 0x000e220000001800 */
[----:B------:R-:W-:Y:S01]  /*16b0*/  IMAD.MOV.U32 R2, RZ, RZ, 0x1 ;  /* 0x00000001ff027424 */ /* 0x000fe200078e00ff */
[----:B-----5:R-:W-:Y:S01]  /*16c0*/  FSETP.GEU.AND P1, PT, |R33|, 6.5827683646048100446e-37, PT ;  /* 0x036000002100780b */ /* 0x020fe20003f2e200 */
[----:B------:R-:W-:Y:S04]  /*16d0*/  BSSY B2, `(.L_x_50) ;  /* 0x0000012000027945 */ /* 0x000fe80003800000 */
[----:B012---:R-:W-:-:S08]  /*16e0*/  DFMA R4, -R86, R2, 1 ;  /* 0x3ff000005604742b */ /* 0x007fd00000000102 */
        /* <DEDUP_REMOVED lines=16> */
.L_x_51:
[----:B------:R-:W-:Y:S05]  /*17f0*/  BSYNC B2 ;  /* 0x0000000000027941 */ /* 0x000fea0003800000 */
.L_x_50:
        /* <DEDUP_REMOVED lines=17> */
[----:B------:R-:W-:-:S05]  /*1910*/  MOV R2, 0x1 ;  /* 0x0000000100027802 */ /* 0x000fca0000000f00 */
        /* <DEDUP_REMOVED lines=20> */
.L_x_53:
[----:B------:R-:W-:Y:S05]  /*1a60*/  BSYNC B2 ;  /* 0x0000000000027941 */ /* 0x000fea0003800000 */
.L_x_52:
        /* <DEDUP_REMOVED lines=9> */
[----:B------:R4:W-:Y:S01]  /*1b00*/  STG.E.64 desc[UR14][R12.64], R4 ;  /* 0x000000040c007986 */ /* 0x0009e2000c101b0e */
[----:B------:R-:W-:Y:S05]  /*1b10*/  BRA `(.L_x_49) ;  /* 0x0000001000907947 */ /* 0x000fea0003800000 */
.L_x_30:
        /* <DEDUP_REMOVED lines=19> */
[----:B------:R-:W-:Y:S01]  /*1c50*/  MOV R4, 0x1c80 ;  /* 0x00001c8000047802 */ /* 0x000fe20000000f00 */
[----:B------:R-:W-:-:S07]  /*1c60*/  IMAD.MOV.U32 R3, RZ, RZ, R87 ;  /* 0x000000ffff037224 */ /* 0x000fce00078e0057 */
[----:B------:R-:W-:Y:S05]  /*1c70*/  CALL.REL.NOINC `($__internal_0_$__cuda_sm20_div_rn_f64_full) ;  /* 0x0000003800207944 */ /* 0x000fea0003c00000 */
.L_x_57:
[----:B------:R-:W-:Y:S05]  /*1c80*/  BSYNC B3 ;  /* 0x0000000000037941 */ /* 0x000fea0003800000 */
.L_x_56:
        /* <DEDUP_REMOVED lines=8> */
[----:B------:R-:W-:Y:S01]  /*1d10*/  DADD R2, R76, R6 ;  /* 0x000000004c027229 */ /* 0x000fe20000000006 */
[----:B------:R-:W-:Y:S01]  /*1d20*/  UMOV UR18, 0xf0000000 ;  /* 0xf000000000127882 */ /* 0x000fe20000000000 */
[----:B------:R-:W-:Y:S01]  /*1d30*/  UMOV UR19, 0x380fffff ;  /* 0x380fffff00137882 */ /* 0x000fe20000000000 */
[----:B------:R-:W-:Y:S01]  /*1d40*/  MOV R36, 0x1 ;  /* 0x0000000100247802 */ /* 0x000fe20000000f00 */
[----:B------:R-:W-:Y:S02]  /*1d50*/  BSSY B3, `(.L_x_58) ;  /* 0x0000019000037945 */ /* 0x000fe40003800000 */
[----:B------:R-:W1:Y:S02]  /*1d60*/  F2F.F32.F64 R58, R2 ;  /* 0x00000002003a7310 */ /* 0x000e640000301000 */
[----:B------:R-:W-:-:S14]  /*1d70*/  DSETP.GEU.AND P3, PT, |R2|, UR18, PT ;  /* 0x0000001202007e2a */ /* 0x000fdc000bf6e200 */
[----:B-1----:R-:W-:-:S06]  /*1d80*/  @!P3 FMUL R58, R58, 1.175494350822287508e-38 ;  /* 0x008000003a3ab820 */ /* 0x002fcc0000400000 */
[----:B------:R-:W1:Y:S02]  /*1d90*/  MUFU.SQRT R58, R58 ;  /* 0x0000003a003a7308 */ /* 0x000e640000002000 */
[----:B-1----:R-:W-:-:S06]  /*1da0*/  FMUL.FTZ R56, R58, 1 ;  /* 0x3f8000003a387820 */ /* 0x002fcc0000410000 */
        /* <DEDUP_REMOVED lines=19> */
.L_x_59:
[----:B------:R-:W-:Y:S05]  /*1ee0*/  BSYNC B3 ;  /* 0x0000000000037941 */ /* 0x000fea0003800000 */
.L_x_58:
        /* <DEDUP_REMOVED lines=10> */
.L_x_55:
[----:B------:R-:W-:Y:S05]  /*1f90*/  BSYNC B2 ;  /* 0x0000000000027941 */ /* 0x000fea0003800000 */
.L_x_54:
        /* <DEDUP_REMOVED lines=20> */
[----:B------:R-:W-:Y:S02]  /*20e0*/  MOV R3, R87 ;  /* 0x0000005700037202 */ /* 0x000fe40000000f00 */
[----:B------:R-:W-:-:S07]  /*20f0*/  MOV R4, 0x2110 ;  /* 0x0000211000047802 */ /* 0x000fce0000000f00 */
[----:B------:R-:W-:Y:S05]  /*2100*/  CALL.REL.NOINC `($__internal_0_$__cuda_sm20_div_rn_f64_full) ;  /* 0x0000003000fc7944 */ /* 0x000fea0003c00000 */
.L_x_63:
[----:B------:R-:W-:Y:S05]  /*2110*/  BSYNC B3 ;  /* 0x0000000000037941 */ /* 0x000fea0003800000 */
.L_x_62:
        /* <DEDUP_REMOVED lines=8> */
[----:B------:R-:W-:Y:S01]  /*21a0*/  DADD R2, R76, R6 ;  /* 0x000000004c027229 */ /* 0x000fe20000000006 */
[----:B------:R-:W-:Y:S01]  /*21b0*/  UMOV UR18, 0xf0000000 ;  /* 0xf000000000127882 */ /* 0x000fe20000000000 */
[----:B------:R-:W-:Y:S01]  /*21c0*/  UMOV UR19, 0x380fffff ;  /* 0x380fffff00137882 */ /* 0x000fe20000000000 */
[----:B------:R-:W-:Y:S01]  /*21d0*/  BSSY B3, `(.L_x_64) ;  /* 0x000001b000037945 */ /* 0x000fe20003800000 */
[----:B0-----:R-:W-:-:S02]  /*21e0*/  IMAD.MOV.U32 R4, RZ, RZ, 0x1 ;  /* 0x00000001ff047424 */ /* 0x001fc400078e00ff */
[----:B------:R-:W0:Y:S02]  /*21f0*/  F2F.F32.F64 R30, R2 ;  /* 0x00000002001e7310 */ /* 0x000e240000301000 */
[----:B------:R-:W-:-:S14]  /*2200*/  DSETP.GEU.AND P0, PT, |R2|, UR18, PT ;  /* 0x0000001202007e2a */ /* 0x000fdc000bf0e200 */
[----:B0-----:R-:W-:-:S06]  /*2210*/  @!P0 FMUL R30, R30, 1.175494350822287508e-38 ;  /* 0x008000001e1e8820 */ /* 0x001fcc0000400000 */
[----:B------:R-:W0:Y:S02]  /*2220*/  MUFU.SQRT R30, R30 ;  /* 0x0000001e001e7308 */ /* 0x000e240000002000 */
[----:B0-----:R-:W-:-:S06]  /*2230*/  FMUL.FTZ R26, R30, 1 ;  /* 0x3f8000001e1a7820 */ /* 0x001fcc0000410000 */
[----:B------:R-:W0:Y:S08]  /*2240*/  F2F.F64.F32 R26, R26 ;  /* 0x0000001a001a7310 */ /* 0x000e300000201800 */
[----:B0-----:R-:W1:Y:S02]  /*2250*/  MUFU.RCP64H R5, R27 ;  /* 0x0000001b00057308 */ /* 0x001e640000001800 */
[----:B-1----:R-:W-:-:S08]  /*2260*/  DFMA R6, -R26, R4, 1 ;  /* 0x3ff000001a06742b */ /* 0x002fd00000000104 */
        /* <DEDUP_REMOVED lines=17> */
.L_x_65:
[----:B------:R-:W-:Y:S05]  /*2380*/  BSYNC B3 ;  /* 0x0000000000037941 */ /* 0x000fea0003800000 */
.L_x_64:
        /* <DEDUP_REMOVED lines=10> */
.L_x_61:
[----:B------:R-:W-:Y:S05]  /*2430*/  BSYNC B2 ;  /* 0x0000000000027941 */ /* 0x000fea0003800000 */
.L_x_60:
        /* <DEDUP_REMOVED lines=23> */
.L_x_69:
[----:B------:R-:W-:Y:S05]  /*25b0*/  BSYNC B3 ;  /* 0x0000000000037941 */ /* 0x000fea0003800000 */
.L_x_68:
        /* <DEDUP_REMOVED lines=38> */
.L_x_71:
[----:B------:R-:W-:Y:S05]  /*2820*/  BSYNC B3 ;  /* 0x0000000000037941 */ /* 0x000fea0003800000 */
.L_x_70:
        /* <DEDUP_REMOVED lines=10> */
.L_x_67:
[----:B------:R-:W-:Y:S05]  /*28d0*/  BSYNC B2 ;  /* 0x0000000000027941 */ /* 0x000fea0003800000 */
.L_x_66:
[----:B------:R-:W-:Y:S05]  /*28e0*/  @!P2 BRA `(.L_x_49) ;  /* 0x00000004001ca947 */ /* 0x000fea0003800000 */
[----:B------:R-:W0:Y:S01]  /*28f0*/  MUFU.RCP64H R3, R87 ;  /* 0x0000005700037308 */ /* 0x000e220000001800 */
[----:B------:R-:W-:Y:S01]  /*2900*/  MOV R2, 0x1 ;  /* 0x0000000100027802 */ /* 0x000fe20000000f00 */
[----:B------:R-:W-:Y:S01]  /*2910*/  BSSY B2, `(.L_x_72) ;  /* 0x0000013000027945 */ /* 0x000fe20003800000 */
[----:B-----5:R-:W-:-:S04]  /*2920*/  FSETP.GEU.AND P1, PT, |R33|, 6.5827683646048100446e-37, PT ;  /* 0x036000002100780b */ /* 0x020fc80003f2e200 */
        /* <DEDUP_REMOVED lines=17> */
.L_x_73:
[----:B------:R-:W-:Y:S05]  /*2a40*/  BSYNC B2 ;  /* 0x0000000000027941 */ /* 0x000fea0003800000 */
.L_x_72:
        /* <DEDUP_REMOVED lines=38> */
.L_x_75:
[----:B------:R-:W-:Y:S05]  /*2cb0*/  BSYNC B2 ;  /* 0x0000000000027941 */ /* 0x000fea0003800000 */
.L_x_74:
        /* <DEDUP_REMOVED lines=10> */
.L_x_49:
[----:B------:R-:W-:Y:S05]  /*2d60*/  BSYNC B0 ;  /* 0x0000000000007941 */ /* 0x000fea0003800000 */
.L_x_29:
[----:B------:R-:W0:Y:S01]  /*2d70*/  LDC R2, c[0x0][0x210] ;  /* 0x00008400ff027b82 */ /* 0x000e220000000800 */
[----:B------:R-:W-:-:S06]  /*2d80*/  ULEA UR4, UR16, UR4, 0x2 ;  /* 0x0000000410047291 */ /* 0x000fcc000f8e103f */
[----:B------:R-:W-:-:S04]  /*2d90*/  MOV R3, UR4 ;  /* 0x0000000400037c02 */ /* 0x000fc80008000f00 */
[----:B------:R-:W-:Y:S02]  /*2da0*/  ISETP.LT.AND P1, PT, R3, UR5, PT ;  /* 0x0000000503007c0c */ /* 0x000fe4000bf21270 */
[----:B0-----:R-:W-:-:S13]  /*2db0*/  ISETP.LE.AND P0, PT, R2, UR4, PT ;  /* 0x0000000402007c0c */ /* 0x001fda000bf03270 */
[----:B------:R-:W-:Y:S05]  /*2dc0*/  @!P0 BRA P1, `(.L_x_76) ;  /* 0xffffffd400848947 */ /* 0x000fea000083ffff */
[----:B------:R-:W-:Y:S05]  /*2dd0*/  EXIT ;  /* 0x000000000000794d */ /* 0x000fea0003800000 */
.L_x_28:
[----:B------:R-:W0:Y:S02]  /*2de0*/  S2R R0, SR_TID.X ;  /* 0x0000000000007919 */ /* 0x000e240000002100 */
[----:B0-----:R-:W-:-:S05]  /*2df0*/  IMAD.SHL.U32 R2, R0, 0x4, RZ ;  /* 0x0000000400027824 */ /* 0x001fca00078e00ff */
[----:B------:R-:W-:-:S04]  /*2e00*/  ISETP.GE.AND P0, PT, R2, UR16, PT ;  /* 0x0000001002007c0c */ /* 0x000fc8000bf06270 */
[----:B------:R-:W-:-:S13]  /*2e10*/  ISETP.GE.OR P0, PT, R2, UR5, P0 ;  /* 0x0000000502007c0c */ /* 0x000fda0008706670 */
[----:B------:R-:W-:Y:S05]  /*2e20*/  @P0 EXIT ;  /* 0x000000000000094d */ /* 0x000fea0003800000 */
[----:B------:R-:W0:Y:S01]  /*2e30*/  LDC R3, c[0x0][0xe0c] ;  /* 0x00038300ff037b82 */ /* 0x000e220000000800 */
[----:B------:R-:W-:Y:S01]  /*2e40*/  ULDC UR4, c[0x0][0x0] ;  /* 0x0000000000047ab9 */ /* 0x000fe20000000800 */
[----:B------:R-:W-:Y:S01]  /*2e50*/  ULDC UR18, c[0x0][0xe1c] ;  /* 0x0003870000127ab9 */ /* 0x000fe20000000800 */
[----:B------:R-:W-:Y:S01]  /*2e60*/  ULDC UR19, c[0x0][0xe14] ;  /* 0x0003850000137ab9 */ /* 0x000fe20000000800 */
[----:B------:R-:W-:-:S04]  /*2e70*/  ULDC UR20, c[0x0][0x210] ;  /* 0x0000840000147ab9 */ /* 0x000fc80000000800 */
[----:B------:R-:W1:Y:S08]  /*2e80*/  LDC R4, c[0x0][0xe10] ;  /* 0x00038400ff047b82 */ /* 0x000e700000000800 */
[----:B------:R-:W2:Y:S08]  /*2e90*/  LDC.64 R6, c[0x0][0xe20] ;  /* 0x00038800ff067b82 */ /* 0x000eb00000000a00 */
[----:B------:R-:W3:Y:S01]  /*2ea0*/  LDC R2, c[0x0][0xe18] ;  /* 0x00038600ff027b82 */ /* 0x000ee20000000800 */
[C---:B0-----:R-:W-:Y:S01]  /*2eb0*/  FMUL.FTZ R14, R3.reuse, 1 ;  /* 0x3f800000030e7820 */ /* 0x041fe20000410000 */
[----:B------:R-:W-:-:S04]  /*2ec0*/  FADD.FTZ R3, -R3, 1 ;  /* 0x3f80000003037421 */ /* 0x000fc80000010100 */
[----:B------:R-:W-:Y:S01]  /*2ed0*/  FMUL.FTZ R3, R3, 1 ;  /* 0x3f80000003037820 */ /* 0x000fe20000410000 */
[----:B------:R-:W0:Y:S01]  /*2ee0*/  F2F.F64.F32 R14, R14 ;  /* 0x0000000e000e7310 */ /* 0x000e220000201800 */
[C---:B-1----:R-:W-:Y:S01]  /*2ef0*/  FMUL.FTZ R12, R4.reuse, 1 ;  /* 0x3f800000040c7820 */ /* 0x042fe20000410000 */
[----:B------:R-:W-:-:S04]  /*2f00*/  FADD.FTZ R4, -R4, 1 ;  /* 0x3f80000004047421 */ /* 0x000fc80000010100 */
[----:B------:R-:W-:Y:S02]  /*2f10*/  FMUL.FTZ R4, R4, 1 ;  /* 0x3f80000004047820 */ /* 0x000fe40000410000 */
[----:B------:R-:W1:Y:S01]  /*2f20*/  F2F.F64.F32 R12, R12 ;  /* 0x0000000c000c7310 */ /* 0x000e620000201800 */
[----:B--2---:R-:W-:Y:S01]  /*2f30*/  FMUL.FTZ R44, R7, 1 ;  /* 0x3f800000072c7820 */ /* 0x004fe20000410000 */
[----:B------:R-:W-:-:S06]  /*2f40*/  ISETP.NE.AND P0, PT, R6, RZ, PT ;  /* 0x000000ff0600720c */ /* 0x000fcc0003f05270 */
[----:B------:R-:W2:Y:S01]  /*2f50*/  F2F.F64.F32 R44, R44 ;  /* 0x0000002c002c7310 */ /* 0x000ea20000201800 */
[----:B---3--:R-:W-:-:S07]  /*2f60*/  FMUL.FTZ R2, R2, 1 ;  /* 0x3f80000002027820 */ /* 0x008fce0000410000 */
[----:B------:R3:W4:Y:S08]  /*2f70*/  F2F.F64.F32 R46, R2 ;  /* 0x00000002002e7310 */ /* 0x0007300000201800 */
[----:B------:R3:W0:Y:S08]  /*2f80*/  F2F.F64.F32 R10, R3 ;  /* 0x00000003000a7310 */ /* 0x0006300000201800 */
[----:B------:R3:W0:Y:S01]  /*2f90*/  F2F.F64.F32 R8, R4 ;  /* 0x0000000400087310 */ /* 0x0006220000201800 */
[----:B-12-4-:R-:W-:Y:S05]  /*2fa0*/  @!P0 BRA `(.L_x_77) ;  /* 0x0000001000a08947 */ /* 0x016fea0003800000 */
.L_x_94:
[----:B-1----:R-:W-:-:S05]  /*2fb0*/  MOV R33, 0x20 ;  /* 0x0000002000217802 */ /* 0x002fca0000000f00 */
[----:B------:R-:W-:-:S05]  /*2fc0*/  IMAD.WIDE R32, R0, R33, UR12 ;  /* 0x0000000c00207e25 */ /* 0x000fca000f8e0221 */
[----:B------:R-:W2:Y:S01]  /*2fd0*/  LDG.E.128 R24, desc[UR14][R32.64] ;  /* 0x0000000e20187981 */ /* 0x000ea2000c1e1d00 */
[----:B---3--:R-:W1:Y:S01]  /*2fe0*/  MUFU.RCP64H R3, R47 ;  /* 0x0000002f00037308 */ /* 0x008e620000001800 */
[----:B------:R-:W-:Y:S01]  /*2ff0*/  IMAD.MOV.U32 R2, RZ, RZ, 0x1 ;  /* 0x00000001ff027424 */ /* 0x000fe200078e00ff */
[----:B------:R-:W-:Y:S01]  /*3000*/  HFMA2.MMA R49, -RZ, RZ, 0, 1.9073486328125e-06 ;  /* 0x00000020ff317435 */ /* 0x000fe200000001ff */
[----:B------:R-:W-:Y:S01]  /*3010*/  MOV R53, 0x20 ;  /* 0x0000002000357802 */ /* 0x000fe20000000f00 */
[----:B------:R-:W-:Y:S01]  /*3020*/  IMAD.MOV.U32 R51, RZ, RZ, 0x20 ;  /* 0x00000020ff337424 */ /* 0x000fe200078e00ff */
[----:B------:R-:W-:Y:S03]  /*3030*/  BSSY B0, `(.L_x_78) ;  /* 0x0000016000007945 */ /* 0x000fe60003800000 */
[----:B------:R-:W-:-:S04]  /*3040*/  IMAD.WIDE R52, R0, R53, UR6 ;  /* 0x0000000600347e25 */ /* 0x000fc8000f8e0235 */
[----:B------:R-:W-:-:S04]  /*3050*/  IMAD.WIDE R50, R0, R51, UR8 ;  /* 0x0000000800327e25 */ /* 0x000fc8000f8e0233 */
[----:B------:R-:W-:Y:S01]  /*3060*/  IMAD.WIDE R48, R0, R49, UR10 ;  /* 0x0000000a00307e25 */ /* 0x000fe2000f8e0231 */
        /* <DEDUP_REMOVED lines=17> */
[----:B0-----:R-:W-:Y:S05]  /*3180*/  CALL.REL.NOINC `($__internal_0_$__cuda_sm20_div_rn_f64_full) ;  /* 0x0000002000dc7944 */ /* 0x001fea0003c00000 */
.L_x_79:
[----:B------:R-:W-:Y:S05]  /*3190*/  BSYNC B0 ;  /* 0x0000000000007941 */ /* 0x000fea0003800000 */
.L_x_78:
[----:B------:R-:W2:Y:S04]  /*31a0*/  LDG.E.128 R16, desc[UR14][R48.64] ;  /* 0x0000000e30107981 */ /* 0x000ea8000c1e1d00 */
[----:B------:R-:W3:Y:S01]  /*31b0*/  LDG.E.128 R20, desc[UR14][R50.64] ;  /* 0x0000000e32147981 */ /* 0x000ee2000c1e1d00 */
[----:B0-----:R-:W-:Y:S01]  /*31c0*/  DMUL R4, R8, R2 ;  /* 0x0000000208047228 */ /* 0x001fe20000000000 */
[----:B------:R-:W-:Y:S01]  /*31d0*/  UMOV UR16, 0xf0000000 ;  /* 0xf000000000107882 */ /* 0x000fe20000000000 */
[----:B------:R-:W-:Y:S01]  /*31e0*/  UMOV UR17, 0x380fffff ;  /* 0x380fffff00117882 */ /* 0x000fe20000000000 */
[----:B------:R-:W-:Y:S01]  /*31f0*/  BSSY B0, `(.L_x_80) ;  /* 0x0000020000007945 */ /* 0x000fe20003800000 */
[----:B--2---:R-:W-:Y:S02]  /*3200*/  DMUL R16, R12, R16 ;  /* 0x000000100c107228 */ /* 0x004fe40000000000 */
[----:B---3--:R-:W-:-:S06]  /*3210*/  DMUL R20, R14, R20 ;  /* 0x000000140e147228 */ /* 0x008fcc0000000000 */
[-C--:B------:R-:W-:Y:S02]  /*3220*/  DFMA R16, R4, R2.reuse, R16 ;  /* 0x000000020410722b */ /* 0x080fe40000000010 */
[----:B------:R-:W-:-:S04]  /*3230*/  DFMA R20, R10, R2, R20 ;  /* 0x000000020a14722b */ /* 0x000fc80000000014 */
[----:B------:R-:W0:Y:S02]  /*3240*/  F2F.F32.F64 R28, R16 ;  /* 0x00000010001c7310 */ /* 0x000e240000301000 */
[----:B------:R-:W-:-:S04]  /*3250*/  DSETP.GEU.AND P0, PT, |R16|, UR16, PT ;  /* 0x0000001010007e2a */ /* 0x000fc8000bf0e200 */
[----:B------:R-:W-:-:S10]  /*3260*/  FSETP.GEU.AND P1, PT, |R21|, 6.5827683646048100446e-37, PT ;  /* 0x036000001500780b */ /* 0x000fd40003f2e200 */
[----:B0-----:R-:W-:-:S06]  /*3270*/  @!P0 FMUL R28, R28, 1.175494350822287508e-38 ;  /* 0x008000001c1c8820 */ /* 0x001fcc0000400000 */
[----:B------:R-:W0:Y:S02]  /*3280*/  MUFU.SQRT R28, R28 ;  /* 0x0000001c001c7308 */ /* 0x000e240000002000 */
[----:B0-----:R-:W-:-:S04]  /*3290*/  FADD.FTZ R4, R28, UR19 ;  /* 0x000000131c047e21 */ /* 0x001fc80008010000 */
[----:B------:R-:W-:Y:S01]  /*32a0*/  FMUL.FTZ R24, R4, 1 ;  /* 0x3f80000004187820 */ /* 0x000fe20000410000 */
[----:B------:R-:W-:-:S05]  /*32b0*/  IMAD.MOV.U32 R4, RZ, RZ, 0x1 ;  /* 0x00000001ff047424 */ /* 0x000fca00078e00ff */
[----:B------:R-:W0:Y:S08]  /*32c0*/  F2F.F64.F32 R24, R24 ;  /* 0x0000001800187310 */ /* 0x000e300000201800 */
[----:B0-----:R-:W0:Y:S02]  /*32d0*/  MUFU.RCP64H R5, R25 ;  /* 0x0000001900057308 */ /* 0x001e240000001800 */
        /* <DEDUP_REMOVED lines=17> */
.L_x_81:
[----:B------:R-:W-:Y:S05]  /*33f0*/  BSYNC B0 ;  /* 0x0000000000007941 */ /* 0x000fea0003800000 */
.L_x_80:
[----:B------:R-:W2:Y:S01]  /*3400*/  LDG.E.128 R28, desc[UR14][R52.64] ;  /* 0x0000000e341c7981 */ /* 0x000ea2000c1e1d00 */
[----:B------:R-:W0:Y:S01]  /*3410*/  MUFU.RCP64H R5, R47 ;  /* 0x0000002f00057308 */ /* 0x000e220000001800 */
[----:B------:R-:W-:Y:S01]  /*3420*/  MOV R4, 0x1 ;  /* 0x0000000100047802 */ /* 0x000fe20000000f00 */
[----:B------:R-:W-:Y:S01]  /*3430*/  UMOV UR16, 0xf0000000 ;  /* 0xf000000000107882 */ /* 0x000fe20000000000 */
[----:B------:R-:W-:Y:S01]  /*3440*/  UMOV UR17, 0x380fffff ;  /* 0x380fffff00117882 */ /* 0x000fe20000000000 */
[----:B------:R-:W-:Y:S01]  /*3450*/  FSETP.GEU.AND P1, PT, |R27|, 6.5827683646048100446e-37, PT ;  /* 0x036000001b00780b */ /* 0x000fe20003f2e200 */
[----:B------:R-:W-:Y:S02]  /*3460*/  BSSY B0, `(.L_x_82) ;  /* 0x0000019000007945 */ /* 0x000fe40003800000 */
[----:B0-----:R-:W-:-:S08]  /*3470*/  DFMA R6, -R46, R4, 1 ;  /* 0x3ff000002e06742b */ /* 0x001fd00000000104 */
[----:B------:R-:W-:-:S08]  /*3480*/  DFMA R6, R6, R6, R6 ;  /* 0x000000060606722b */ /* 0x000fd00000000006 */
[----:B------:R-:W-:-:S08]  /*3490*/  DFMA R6, R4, R6, R4 ;  /* 0x000000060406722b */ /* 0x000fd00000000004 */
[----:B------:R-:W-:-:S08]  /*34a0*/  DFMA R24, -R46, R6, 1 ;  /* 0x3ff000002e18742b */ /* 0x000fd00000000106 */
[----:B------:R-:W-:Y:S02]  /*34b0*/  DFMA R24, R6, R24, R6 ;  /* 0x000000180618722b */ /* 0x000fe40000000006 */
[----:B--2---:R-:W-:-:S06]  /*34c0*/  DFMA R4, R44, R28, R2 ;  /* 0x0000001c2c04722b */ /* 0x004fcc0000000002 */
[----:B------:R-:W-:Y:S01]  /*34d0*/  DMUL R2, R24, R26 ;  /* 0x0000001a18027228 */ /* 0x000fe20000000000 */
[----:B------:R-:W0:Y:S01]  /*34e0*/  F2F.F32.F64 R34, R4 ;  /* 0x0000000400227310 */ /* 0x000e220000301000 */
[----:B------:R-:W-:-:S06]  /*34f0*/  DSETP.GEU.AND P0, PT, |R4|, UR16, PT ;  /* 0x0000001004007e2a */ /* 0x000fcc000bf0e200 */
[----:B------:R-:W-:-:S08]  /*3500*/  DFMA R6, -R46, R2, R26 ;  /* 0x000000022e06722b */ /* 0x000fd0000000011a */
[----:B------:R-:W-:Y:S01]  /*3510*/  DFMA R2, R24, R6, R2 ;  /* 0x000000061802722b */ /* 0x000fe20000000002 */
[----:B0-----:R-:W-:-:S04]  /*3520*/  @!P0 FMUL R34, R34, 1.175494350822287508e-38 ;  /* 0x0080000022228820 */ /* 0x001fc80000400000 */
[----:B------:R-:W-:-:S05]  /*3530*/  FMUL.FTZ R34, R34, UR18 ;  /* 0x0000001222227c20 */ /* 0x000fca0008410000 */
[----:B------:R-:W-:Y:S01]  /*3540*/  FFMA R24, RZ, R47, R3 ;  /* 0x0000002fff187223 */ /* 0x000fe20000000003 */
[----:B------:R-:W0:Y:S04]  /*3550*/  F2F.F64.F32 R6, R34 ;  /* 0x0000002200067310 */ /* 0x000e280000201800 */
[----:B------:R-:W-:Y:S01]  /*3560*/  FSETP.GT.AND P0, PT, |R24|, 1.469367938527859385e-39, PT ;  /* 0x001000001800780b */ /* 0x000fe20003f04200 */
[----:B0-----:R-:W-:-:S12]  /*3570*/  DADD R28, R28, -R6 ;  /* 0x000000001c1c7229 */ /* 0x001fd80000000806 */
[----:B------:R-:W-:Y:S05]  /*3580*/  @P0 BRA P1, `(.L_x_83) ;  /* 0x0000000000180947 */ /* 0x000fea0000800000 */
[----:B------:R-:W-:Y:S01]  /*3590*/  IMAD.MOV.U32 R2, RZ, RZ, R26 ;  /* 0x000000ffff027224 */ /* 0x000fe200078e001a */
[----:B------:R-:W-:Y:S01]  /*35a0*/  MOV R5, R27 ;  /* 0x0000001b00057202 */ /* 0x000fe20000000f00 */
[----:B------:R-:W-:Y:S01]  /*35b0*/  IMAD.MOV.U32 R6, RZ, RZ, R46 ;  /* 0x000000ffff067224 */ /* 0x000fe200078e002e */
[----:B------:R-:W-:Y:S02]  /*35c0*/  MOV R3, R47 ;  /* 0x0000002f00037202 */ /* 0x000fe40000000f00 */
[----:B------:R-:W-:-:S07]  /*35d0*/  MOV R4, 0x35f0 ;  /* 0x000035f000047802 */ /* 0x000fce0000000f00 */
[----:B------:R-:W-:Y:S05]  /*35e0*/  CALL.REL.NOINC `($__internal_0_$__cuda_sm20_div_rn_f64_full) ;  /* 0x0000001c00c47944 */ /* 0x000fea0003c00000 */
.L_x_83:
[----:B------:R-:W-:Y:S05]  /*35f0*/  BSYNC B0 ;  /* 0x0000000000007941 */ /* 0x000fea0003800000 */
.L_x_82:
[----:B------:R-:W-:Y:S01]  /*3600*/  DMUL R18, R12, R18 ;  /* 0x000000120c127228 */ /* 0x000fe20000000000 */
[----:B------:R-:W-:Y:S01]  /*3610*/  UMOV UR16, 0xf0000000 ;  /* 0xf000000000107882 */ /* 0x000fe20000000000 */
[----:B------:R-:W-:Y:S01]  /*3620*/  DMUL R4, R8, R2 ;  /* 0x0000000208047228 */ /* 0x000fe20000000000 */
[----:B------:R-:W-:Y:S01]  /*3630*/  UMOV UR17, 0x380fffff ;  /* 0x380fffff00117882 */ /* 0x000fe20000000000 */
[----:B------:R-:W-:Y:S01]  /*3640*/  DMUL R22, R14, R22 ;  /* 0x000000160e167228 */ /* 0x000fe20000000000 */
[----:B------:R-:W-:Y:S05]  /*3650*/  BSSY B0, `(.L_x_84) ;  /* 0x000001e000007945 */ /* 0x000fea0003800000 */
[----:B------:R-:W-:-:S02]  /*3660*/  DFMA R18, R4, R2, R18 ;  /* 0x000000020412722b */ /* 0x000fc40000000012 */
        /* <DEDUP_REMOVED lines=28> */
.L_x_85:
[----:B------:R-:W-:Y:S05]  /*3830*/  BSYNC B0 ;  /* 0x0000000000007941 */ /* 0x000fea0003800000 */
.L_x_84:
[----:B------:R-:W2:Y:S01]  /*3840*/  LDG.E.128 R24, desc[UR14][R32.64+0x10] ;  /* 0x0000100e20187981 */ /* 0x000ea2000c1e1d00 */
[----:B------:R-:W0:Y:S01]  /*3850*/  MUFU.RCP64H R5, R47 ;  /* 0x0000002f00057308 */ /* 0x000e220000001800 */
[----:B------:R-:W-:Y:S01]  /*3860*/  MOV R4, 0x1 ;  /* 0x0000000100047802 */ /* 0x000fe20000000f00 */
[----:B------:R-:W-:Y:S01]  /*3870*/  UMOV UR16, 0xf0000000 ;  /* 0xf000000000107882 */ /* 0x000fe20000000000 */
[----:B------:R-:W-:Y:S01]  /*3880*/  UMOV UR17, 0x380fffff ;  /* 0x380fffff00117882 */ /* 0x000fe20000000000 */
[----:B------:R-:W-:Y:S03]  /*3890*/  BSSY B0, `(.L_x_86) ;  /* 0x000001a000007945 */ /* 0x000fe60003800000 */
[----:B0-----:R-:W-:-:S08]  /*38a0*/  DFMA R6, -R46, R4, 1 ;  /* 0x3ff000002e06742b */ /* 0x001fd00000000104 */
[----:B------:R-:W-:-:S08]  /*38b0*/  DFMA R6, R6, R6, R6 ;  /* 0x000000060606722b */ /* 0x000fd00000000006 */
[----:B------:R-:W-:Y:S02]  /*38c0*/  DFMA R6, R4, R6, R4 ;  /* 0x000000060406722b */ /* 0x000fe40000000004 */
[----:B------:R-:W-:-:S06]  /*38d0*/  DFMA R4, R44, R30, R2 ;  /* 0x0000001e2c04722b */ /* 0x000fcc0000000002 */
[----:B------:R-:W-:Y:S01]  /*38e0*/  DFMA R34, -R46, R6, 1 ;  /* 0x3ff000002e22742b */ /* 0x000fe20000000106 */
[----:B------:R-:W0:Y:S01]  /*38f0*/  F2F.F32.F64 R36, R4 ;  /* 0x0000000400247310 */ /* 0x000e220000301000 */
[----:B------:R-:W-:-:S06]  /*3900*/  DSETP.GEU.AND P0, PT, |R4|, UR16, PT ;  /* 0x0000001004007e2a */ /* 0x000fcc000bf0e200 */
[----:B------:R-:W-:-:S08]  /*3910*/  DFMA R34, R6, R34, R6 ;  /* 0x000000220622722b */ /* 0x000fd00000000006 */
[----:B0-----:R-:W-:-:S04]  /*3920*/  @!P0 FMUL R36, R36, 1.175494350822287508e-38 ;  /* 0x0080000024248820 */ /* 0x001fc80000400000 */
[----:B------:R-:W-:Y:S01]  /*3930*/  FMUL.FTZ R36, R36, UR18 ;  /* 0x0000001224247c20 */ /* 0x000fe20008410000 */
[----:B--2---:R-:W-:Y:S01]  /*3940*/  DMUL R2, R34, R24 ;  /* 0x0000001822027228 */ /* 0x004fe20000000000 */
[----:B------:R-:W-:-:S07]  /*3950*/  FSETP.GEU.AND P1, PT, |R25|, 6.5827683646048100446e-37, PT ;  /* 0x036000001900780b */ /* 0x000fce0003f2e200 */
[----:B------:R-:W-:-:S08]  /*3960*/  DFMA R6, -R46, R2, R24 ;  /* 0x000000022e06722b */ /* 0x000fd00000000118 */
[----:B------:R-:W-:Y:S02]  /*3970*/  DFMA R2, R34, R6, R2 ;  /* 0x000000062202722b */ /* 0x000fe40000000002 */
[----:B------:R-:W0:Y:S08]  /*3980*/  F2F.F64.F32 R6, R36 ;  /* 0x0000002400067310 */ /* 0x000e300000201800 */
[----:B------:R-:W-:-:S05]  /*3990*/  FFMA R32, RZ, R47, R3 ;  /* 0x0000002fff207223 */ /* 0x000fca0000000003 */
        /* <DEDUP_REMOVED lines=9> */
.L_x_87:
[----:B------:R-:W-:Y:S05]  /*3a30*/  BSYNC B0 ;  /* 0x0000000000007941 */ /* 0x000fea0003800000 */
.L_x_86:
[----:B------:R-:W2:Y:S04]  /*3a40*/  LDG.E.128 R32, desc[UR14][R48.64+0x10] ;  /* 0x0000100e30207981 */ /* 0x000ea8000c1e1d00 */
[----:B------:R-:W3:Y:S01]  /*3a50*/  LDG.E.128 R36, desc[UR14][R50.64+0x10] ;  /* 0x0000100e32247981 */ /* 0x000ee2000c1e1d00 */
[----:B------:R-:W-:Y:S01]  /*3a60*/  DMUL R4, R8, R2 ;  /* 0x0000000208047228 */ /* 0x000fe20000000000 */
        /* <DEDUP_REMOVED lines=34> */
.L_x_89:
[----:B------:R-:W-:Y:S05]  /*3c90*/  BSYNC B0 ;  /* 0x0000000000007941 */ /* 0x000fea0003800000 */
.L_x_88:
        /* <DEDUP_REMOVED lines=31> */
.L_x_91:
[----:B------:R-:W-:Y:S05]  /*3e90*/  BSYNC B0 ;  /* 0x0000000000007941 */ /* 0x000fea0003800000 */
.L_x_90:
        /* <DEDUP_REMOVED lines=35> */
.L_x_93:
[----:B------:R-:W-:Y:S05]  /*40d0*/  BSYNC B0 ;  /* 0x0000000000007941 */ /* 0x000fea0003800000 */
.L_x_92:
[----:B------:R-:W-:Y:S01]  /*40e0*/  DFMA R2, R44, R42, R2 ;  /* 0x0000002a2c02722b */ /* 0x000fe20000000002 */
[----:B------:R-:W-:Y:S01]  /*40f0*/  UMOV UR16, 0xf0000000 ;  /* 0xf000000000107882 */ /* 0x000fe20000000000 */
[----:B------:R-:W-:Y:S01]  /*4100*/  UMOV UR17, 0x380fffff ;  /* 0x380fffff00117882 */ /* 0x000fe20000000000 */
[----:B------:R-:W-:Y:S01]  /*4110*/  IADD3 R0, R0, UR4, RZ ;  /* 0x0000000400007c10 */ /* 0x000fe2000fffe0ff */
[----:B------:R1:W-:Y:S02]  /*4120*/  STG.E.128 desc[UR14][R52.64], R28 ;  /* 0x0000001c34007986 */ /* 0x0003e4000c101d0e */
[----:B------:R0:W2:Y:S02]  /*4130*/  F2F.F32.F64 R4, R2 ;  /* 0x0000000200047310 */ /* 0x0000a40000301000 */
[----:B------:R-:W-:Y:S01]  /*4140*/  DSETP.GEU.AND P0, PT, |R2|, UR16, PT ;  /* 0x0000001002007e2a */ /* 0x000fe2000bf0e200 */
[----:B0-----:R-:W-:-:S05]  /*4150*/  IMAD.SHL.U32 R2, R0, 0x4, RZ ;  /* 0x0000000400027824 */ /* 0x001fca00078e00ff */
[----:B------:R-:W-:-:S08]  /*4160*/  ISETP.LT.AND P1, PT, R2, UR5, PT ;  /* 0x0000000502007c0c */ /* 0x000fd0000bf21270 */
[----:B--2---:R-:W-:Y:S01]  /*4170*/  @!P0 FMUL R4, R4, 1.175494350822287508e-38 ;  /* 0x0080000004048820 */ /* 0x004fe20000400000 */
[----:B------:R-:W-:-:S03]  /*4180*/  ISETP.GE.AND P0, PT, R2, UR20, PT ;  /* 0x0000001402007c0c */ /* 0x000fc6000bf06270 */
[----:B------:R-:W-:-:S06]  /*4190*/  FMUL.FTZ R4, R4, UR18 ;  /* 0x0000001204047c20 */ /* 0x000fcc0008410000 */
[----:B------:R-:W0:Y:S02]  /*41a0*/  F2F.F64.F32 R4, R4 ;  /* 0x0000000400047310 */ /* 0x000e240000201800 */
[----:B0-----:R-:W-:-:S07]  /*41b0*/  DADD R42, R42, -R4 ;  /* 0x000000002a2a7229 */ /* 0x001fce0000000804 */
[----:B------:R1:W-:Y:S04]  /*41c0*/  STG.E.128 desc[UR14][R52.64+0x10], R40 ;  /* 0x0000102834007986 */ /* 0x0003e8000c101d0e */
[----:B------:R1:W-:Y:S04]  /*41d0*/  STG.E.128 desc[UR14][R50.64], R20 ;  /* 0x0000001432007986 */ /* 0x0003e8000c101d0e */
[----:B------:R1:W-:Y:S04]  /*41e0*/  STG.E.128 desc[UR14][R50.64+0x10], R32 ;  /* 0x0000102032007986 */ /* 0x0003e8000c101d0e */
[----:B------:R1:W-:Y:S04]  /*41f0*/  STG.E.128 desc[UR14][R48.64], R16 ;  /* 0x0000001030007986 */ /* 0x0003e8000c101d0e */
[----:B------:R1:W-:Y:S01]  /*4200*/  STG.E.128 desc[UR14][R48.64+0x10], R24 ;  /* 0x0000101830007986 */ /* 0x0003e2000c101d0e */
[----:B------:R-:W-:Y:S05]  /*4210*/  @!P0 BRA P1, `(.L_x_94) ;  /* 0xffffffec00648947 */ /* 0x000fea000083ffff */
[----:B------:R-:W-:Y:S05]  /*4220*/  EXIT ;  /* 0x000000000000794d */ /* 0x000fea0003800000 */
.L_x_77:
[----:B---3--:R-:W1:Y:S01]  /*4230*/  LDC R2, c[0x0][0xe14] ;  /* 0x00038500ff027b82 */ /* 0x008e620000000800 */
[----:B------:R-:W-:Y:S01]  /*4240*/  ULDC UR18, c[0x0][0xe1c] ;  /* 0x0003870000127ab9 */ /* 0x000fe20000000800 */
[----:B------:R-:W-:Y:S01]  /*4250*/  ULDC UR19, c[0x0][0x210] ;  /* 0x0000840000137ab9 */ /* 0x000fe20000000800 */
[----:B-1----:R-:W-:-:S04]  /*4260*/  FMUL.FTZ R2, R2, 1 ;  /* 0x3f80000002027820 */ /* 0x002fc80000410000 */
[----:B------:R1:W2:Y:S03]  /*4270*/  F2F.F64.F32 R48, R2 ;  /* 0x0000000200307310 */ /* 0x0002a60000201800 */
.L_x_111:
[----:B---3--:R-:W-:-:S05]  /*4280*/  MOV R33, 0x20 ;  /* 0x0000002000217802 */ /* 0x008fca0000000f00 */
[----:B------:R-:W-:-:S05]  /*4290*/  IMAD.WIDE R32, R0, R33, UR12 ;  /* 0x0000000c00207e25 */ /* 0x000fca000f8e0221 */
[----:B------:R-:W3:Y:S01]  /*42a0*/  LDG.E.128 R24, desc[UR14][R32.64] ;  /* 0x0000000e20187981 */ /* 0x000ee2000c1e1d00 */
[----:B------:R-:W4:Y:S01]  /*42b0*/  MUFU.RCP64H R3, R47 ;  /* 0x0000002f00037308 */ /* 0x000f220000001800 */
[----:B-1----:R-:W-:Y:S01]  /*42c0*/  IMAD.MOV.U32 R2, RZ, RZ, 0x1 ;  /* 0x00000001ff027424 */ /* 0x002fe200078e00ff */
[----:B------:R-:W-:Y:S01]  /*42d0*/  HFMA2.MMA R51, -RZ, RZ, 0, 1.9073486328125e-06 ;  /* 0x00000020ff337435 */ /* 0x000fe200000001ff */
[----:B------:R-:W-:Y:S01]  /*42e0*/  MOV R55, 0x20 ;  /* 0x0000002000377802 */ /* 0x000fe20000000f00 */
[----:B------:R-:W-:Y:S01]  /*42f0*/  IMAD.MOV.U32 R53, RZ, RZ, 0x20 ;  /* 0x00000020ff357424 */ /* 0x000fe200078e00ff */
[----:B------:R-:W-:Y:S03]  /*4300*/  BSSY B0, `(.L_x_95) ;  /* 0x0000016000007945 */ /* 0x000fe60003800000 */
[----:B------:R-:W-:-:S04]  /*4310*/  IMAD.WIDE R54, R0, R55, UR6 ;  /* 0x0000000600367e25 */ /* 0x000fc8000f8e0237 */
[----:B------:R-:W-:-:S04]  /*4320*/  IMAD.WIDE R52, R0, R53, UR8 ;  /* 0x0000000800347e25 */ /* 0x000fc8000f8e0235 */
[----:B------:R-:W-:Y:S01]  /*4330*/  IMAD.WIDE R50, R0, R51, UR10 ;  /* 0x0000000a00327e25 */ /* 0x000fe2000f8e0233 */
[----:B----4-:R-:W-:-:S08]  /*4340*/  DFMA R4, -R46, R2, 1 ;  /* 0x3ff000002e04742b */ /* 0x010fd00000000102 */
[----:B------:R-:W-:-:S08]  /*4350*/  DFMA R4, R4, R4, R4 ;  /* 0x000000040404722b */ /* 0x000fd00000000004 */
[----:B------:R-:W-:-:S08]  /*4360*/  DFMA R4, R2, R4, R2 ;  /* 0x000000040204722b */ /* 0x000fd00000000002 */
[----:B------:R-:W-:-:S08]  /*4370*/  DFMA R2, -R46, R4, 1 ;  /* 0x3ff000002e02742b */ /* 0x000fd00000000104 */
[----:B------:R-:W-:-:S08]  /*4380*/  DFMA R6, R4, R2, R4 ;  /* 0x000000020406722b */ /* 0x000fd00000000004 */
[----:B---3--:R-:W-:Y:S01]  /*4390*/  DMUL R2, R6, R24 ;  /* 0x0000001806027228 */ /* 0x008fe20000000000 */
        /* <DEDUP_REMOVED lines=11> */
[----:B0-2---:R-:W-:Y:S05]  /*4450*/  CALL.REL.NOINC `($__internal_0_$__cuda_sm20_div_rn_f64_full) ;  /* 0x0000001000287944 */ /* 0x005fea0003c00000 */
.L_x_96:
[----:B------:R-:W-:Y:S05]  /*4460*/  BSYNC B0 ;  /* 0x0000000000007941 */ /* 0x000fea0003800000 */
.L_x_95:
[----:B------:R-:W3:Y:S04]  /*4470*/  LDG.E.128 R16, desc[UR14][R50.64] ;  /* 0x0000000e32107981 */ /* 0x000ee8000c1e1d00 */
[----:B------:R-:W4:Y:S01]  /*4480*/  LDG.E.128 R20, desc[UR14][R52.64] ;  /* 0x0000000e34147981 */ /* 0x000f22000c1e1d00 */
[----:B0-----:R-:W-:Y:S01]  /*4490*/  DMUL R4, R8, R2 ;  /* 0x0000000208047228 */ /* 0x001fe20000000000 */
[----:B------:R-:W-:Y:S01]  /*44a0*/  UMOV UR16, 0xf0000000 ;  /* 0xf000000000107882 */ /* 0x000fe20000000000 */
[----:B------:R-:W-:Y:S01]  /*44b0*/  UMOV UR17, 0x380fffff ;  /* 0x380fffff00117882 */ /* 0x000fe20000000000 */
[----:B------:R-:W-:Y:S01]  /*44c0*/  IMAD.MOV.U32 R6, RZ, RZ, 0x1 ;  /* 0x00000001ff067424 */ /* 0x000fe200078e00ff */
[----:B------:R-:W-:Y:S01]  /*44d0*/  BSSY B0, `(.L_x_97) ;  /* 0x000001f000007945 */ /* 0x000fe20003800000 */
[----:B---3--:R-:W-:-:S02]  /*44e0*/  DMUL R16, R12, R16 ;  /* 0x000000100c107228 */ /* 0x008fc40000000000 */
[----:B----4-:R-:W-:-:S06]  /*44f0*/  DMUL R20, R14, R20 ;  /* 0x000000140e147228 */ /* 0x010fcc0000000000 */
[-C--:B------:R-:W-:Y:S02]  /*4500*/  DFMA R16, R4, R2.reuse, R16 ;  /* 0x000000020410722b */ /* 0x080fe40000000010 */
[----:B------:R-:W-:-:S06]  /*4510*/  DFMA R20, R10, R2, R20 ;  /* 0x000000020a14722b */ /* 0x000fcc0000000014 */
[----:B--2---:R-:W-:-:S06]  /*4520*/  DADD R4, R48, R16 ;  /* 0x0000000030047229 */ /* 0x004fcc0000000010 */
[----:B------:R-:W0:Y:S01]  /*4530*/  F2F.F32.F64 R30, R4 ;  /* 0x00000004001e7310 */ /* 0x000e220000301000 */
[----:B------:R-:W-:Y:S01]  /*4540*/  FSETP.GEU.AND P1, PT, |R21|, 6.5827683646048100446e-37, PT ;  /* 0x036000001500780b */ /* 0x000fe20003f2e200 */
[----:B------:R-:W-:-:S14]  /*4550*/  DSETP.GEU.AND P0, PT, |R4|, UR16, PT ;  /* 0x0000001004007e2a */ /* 0x000fdc000bf0e200 */
[----:B0-----:R-:W-:-:S06]  /*4560*/  @!P0 FMUL R30, R30, 1.175494350822287508e-38 ;  /* 0x008000001e1e8820 */ /* 0x001fcc0000400000 */
[----:B------:R-:W0:Y:S02]  /*4570*/  MUFU.SQRT R30, R30 ;  /* 0x0000001e001e7308 */ /* 0x000e240000002000 */
[----:B0-----:R-:W-:-:S06]  /*4580*/  FMUL.FTZ R28, R30, 1 ;  /* 0x3f8000001e1c7820 */ /* 0x001fcc0000410000 */
        /* <DEDUP_REMOVED lines=19> */
.L_x_98:
[----:B------:R-:W-:Y:S05]  /*46c0*/  BSYNC B0 ;  /* 0x0000000000007941 */ /* 0x000fea0003800000 */
.L_x_97:
        /* <DEDUP_REMOVED lines=31> */
.L_x_100:
[----:B------:R-:W-:Y:S05]  /*48c0*/  BSYNC B0 ;  /* 0x0000000000007941 */ /* 0x000fea0003800000 */
.L_x_99:
[----:B------:R-:W-:Y:S01]  /*48d0*/  DMUL R18, R12, R18 ;  /* 0x000000120c127228 */ /* 0x000fe20000000000 */
[----:B------:R-:W-:Y:S01]  /*48e0*/  UMOV UR16, 0xf0000000 ;  /* 0xf000000000107882 */ /* 0x000fe20000000000 */
[----:B------:R-:W-:Y:S01]  /*48f0*/  DMUL R4, R8, R2 ;  /* 0x0000000208047228 */ /* 0x000fe20000000000 */
[----:B------:R-:W-:Y:S01]  /*4900*/  UMOV UR17, 0x380fffff ;  /* 0x380fffff00117882 */ /* 0x000fe20000000000 */
[----:B------:R-:W-:Y:S01]  /*4910*/  IMAD.MOV.U32 R6, RZ, RZ, 0x1 ;  /* 0x00000001ff067424 */ /* 0x000fe200078e00ff */
[----:B------:R-:W-:Y:S01]  /*4920*/  DMUL R22, R14, R22 ;  /* 0x000000160e167228 */ /* 0x000fe20000000000 */
[----:B------:R-:W-:Y:S04]  /*4930*/  BSSY B0, `(.L_x_101) ;  /* 0x000001d000007945 */ /* 0x000fe80003800000 */
[----:B------:R-:W-:-:S03]  /*4940*/  DFMA R18, R4, R2, R18 ;  /* 0x000000020412722b */ /* 0x000fc60000000012 */
[----:B------:R-:W-:-:S05]  /*4950*/  DFMA R22, R10, R2, R22 ;  /* 0x000000020a16722b */ /* 0x000fca0000000016 */
[----:B------:R-:W-:-:S05]  /*4960*/  DADD R4, R48, R18 ;  /* 0x0000000030047229 */ /* 0x000fca0000000012 */
[----:B------:R-:W-:Y:S01]  /*4970*/  FSETP.GEU.AND P1, PT, |R23|, 6.5827683646048100446e-37, PT ;  /* 0x036000001700780b */ /* 0x000fe20003f2e200 */
[----:B------:R-:W0:Y:S02]  /*4980*/  F2F.F32.F64 R34, R4 ;  /* 0x0000000400227310 */ /* 0x000e240000301000 */
        /* <DEDUP_REMOVED lines=23> */
.L_x_102:
[----:B------:R-:W-:Y:S05]  /*4b00*/  BSYNC B0 ;  /* 0x0000000000007941 */ /* 0x000fea0003800000 */
.L_x_101:
        /* <DEDUP_REMOVED lines=31> */
.L_x_104:
[----:B------:R-:W-:Y:S05]  /*4d00*/  BSYNC B0 ;  /* 0x0000000000007941 */ /* 0x000fea0003800000 */
.L_x_103:
[----:B------:R-:W2:Y:S04]  /*4d10*/  LDG.E.128 R32, desc[UR14][R50.64+0x10] ;  /* 0x0000100e32207981 */ /* 0x000ea8000c1e1d00 */
[----:B------:R-:W3:Y:S01]  /*4d20*/  LDG.E.128 R36, desc[UR14][R52.64+0x10] ;  /* 0x0000100e34247981 */ /* 0x000ee2000c1e1d00 */
[----:B------:R-:W-:Y:S01]  /*4d30*/  DMUL R4, R8, R2 ;  /* 0x0000000208047228 */ /* 0x000fe20000000000 */
[----:B------:R-:W-:Y:S01]  /*4d40*/  UMOV UR16, 0xf0000000 ;  /* 0xf000000000107882 */ /* 0x000fe20000000000 */
[----:B------:R-:W-:Y:S01]  /*4d50*/  UMOV UR17, 0x380fffff ;  /* 0x380fffff00117882 */ /* 0x000fe20000000000 */
[----:B------:R-:W-:Y:S01]  /*4d60*/  IMAD.MOV.U32 R6, RZ, RZ, 0x1 ;  /* 0x00000001ff067424 */ /* 0x000fe200078e00ff */
[----:B------:R-:W-:Y:S01]  /*4d70*/  BSSY B0, `(.L_x_105) ;  /* 0x000001f000007945 */ /* 0x000fe20003800000 */
[----:B--2---:R-:W-:-:S08]  /*4d80*/  DMUL R24, R12, R32 ;  /* 0x000000200c187228 */ /* 0x004fd00000000000 */
[----:B------:R-:W-:-:S08]  /*4d90*/  DFMA R24, R4, R2, R24 ;  /* 0x000000020418722b */ /* 0x000fd00000000018 */
[----:B------:R-:W-:-:S06]  /*4da0*/  DADD R4, R48, R24 ;  /* 0x0000000030047229 */ /* 0x000fcc0000000018 */
        /* <DEDUP_REMOVED lines=9> */
[----:B------:R-:W-:Y:S02]  /*4e40*/  DFMA R6, R6, R32, R6 ;  /* 0x000000200606722b */ /* 0x000fe40000000006 */
[----:B---3--:R-:W-:-:S06]  /*4e50*/  DMUL R32, R14, R36 ;  /* 0x000000240e207228 */ /* 0x008fcc0000000000 */
[----:B------:R-:W-:Y:S02]  /*4e60*/  DFMA R4, -R40, R6, 1 ;  /* 0x3ff000002804742b */ /* 0x000fe40000000106 */
[----:B------:R-:W-:-:S06]  /*4e70*/  DFMA R32, R10, R2, R32 ;  /* 0x000000020a20722b */ /* 0x000fcc0000000020 */
[----:B------:R-:W-:-:S04]  /*4e80*/  DFMA R4, R6, R4, R6 ;  /* 0x000000040604722b */ /* 0x000fc80000000006 */
[----:B------:R-:W-:-:S04]  /*4e90*/  FSETP.GEU.AND P1, PT, |R33|, 6.5827683646048100446e-37, PT ;  /* 0x036000002100780b */ /* 0x000fc80003f2e200 */
        /* <DEDUP_REMOVED lines=12> */
.L_x_106:
[----:B------:R-:W-:Y:S05]  /*4f60*/  BSYNC B0 ;  /* 0x0000000000007941 */ /* 0x000fea0003800000 */
.L_x_105:
        /* <DEDUP_REMOVED lines=31> */
.L_x_108:
[----:B------:R-:W-:Y:S05]  /*5160*/  BSYNC B0 ;  /* 0x0000000000007941 */ /* 0x000fea0003800000 */
.L_x_107:
[----:B------:R-:W-:Y:S01]  /*5170*/  DMUL R26, R12, R34 ;  /* 0x000000220c1a7228 */ /* 0x000fe20000000000 */
[----:B------:R-:W-:Y:S01]  /*5180*/  UMOV UR16, 0xf0000000 ;  /* 0xf000000000107882 */ /* 0x000fe20000000000 */
[-C--:B------:R-:W-:Y:S01]  /*5190*/  DMUL R4, R8, R2.reuse ;  /* 0x0000000208047228 */ /* 0x080fe20000000000 */
[----:B------:R-:W-:Y:S01]  /*51a0*/  UMOV UR17, 0x380fffff ;  /* 0x380fffff00117882 */ /* 0x000fe20000000000 */
[----:B------:R-:W-:Y:S01]  /*51b0*/  IMAD.MOV.U32 R6, RZ, RZ, 0x1 ;  /* 0x00000001ff067424 */ /* 0x000fe200078e00ff */
[----:B------:R-:W-:Y:S05]  /*51c0*/  BSSY B0, `(.L_x_109) ;  /* 0x000001e000007945 */ /* 0x000fea0003800000 */
        /* <DEDUP_REMOVED lines=12> */
[----:B------:R-:W-:-:S06]  /*5290*/  DMUL R34, R14, R38 ;  /* 0x000000260e227228 */ /* 0x000fcc0000000000 */
        /* <DEDUP_REMOVED lines=16> */
.L_x_110:
[----:B------:R-:W-:Y:S05]  /*53a0*/  BSYNC B0 ;  /* 0x0000000000007941 */ /* 0x000fea0003800000 */
.L_x_109:
[----:B------:R-:W-:Y:S01]  /*53b0*/  DFMA R2, R44, R42, R2 ;  /* 0x0000002a2c02722b */ /* 0x000fe20000000002 */
[----:B------:R-:W-:Y:S01]  /*53c0*/  UMOV UR16, 0xf0000000 ;  /* 0xf000000000107882 */ /* 0x000fe20000000000 */
[----:B------:R-:W-:Y:S01]  /*53d0*/  UMOV UR17, 0x380fffff ;  /* 0x380fffff00117882 */ /* 0x000fe20000000000 */
[----:B------:R-:W-:Y:S01]  /*53e0*/  IADD3 R0, R0, UR4, RZ ;  /* 0x0000000400007c10 */ /* 0x000fe2000fffe0ff */
[----:B------:R3:W-:Y:S02]  /*53f0*/  STG.E.128 desc[UR14][R54.64], R28 ;  /* 0x0000001c36007986 */ /* 0x0007e4000c101d0e */
[----:B------:R0:W1:Y:S02]  /*5400*/  F2F.F32.F64 R4, R2 ;  /* 0x0000000200047310 */ /* 0x0000640000301000 */
[----:B------:R-:W-:Y:S01]  /*5410*/  DSETP.GEU.AND P0, PT, |R2|, UR16, PT ;  /* 0x0000001002007e2a */ /* 0x000fe2000bf0e200 */
[----:B0-----:R-:W-:-:S05]  /*5420*/  IMAD.SHL.U32 R2, R0, 0x4, RZ ;  /* 0x0000000400027824 */ /* 0x001fca00078e00ff */
[----:B------:R-:W-:-:S08]  /*5430*/  ISETP.LT.AND P1, PT, R2, UR5, PT ;  /* 0x0000000502007c0c */ /* 0x000fd0000bf21270 */
[----:B-1----:R-:W-:Y:S01]  /*5440*/  @!P0 FMUL R4, R4, 1.175494350822287508e-38 ;  /* 0x0080000004048820 */ /* 0x002fe20000400000 */
        /* <DEDUP_REMOVED lines=11> */
        .weak           $__internal_0_$__cuda_sm20_div_rn_f64_full
        .type           $__internal_0_$__cuda_sm20_div_rn_f64_full,@function
        .size           $__internal_0_$__cuda_sm20_div_rn_f64_full,(.L_x_570 - $__internal_0_$__cuda_sm20_div_rn_f64_full)
$__internal_0_$__cuda_sm20_div_rn_f64_full:
[C---:B------:R-:W-:Y:S01]  /*5500*/  FSETP.GEU.AND P3, PT, |R3|.reuse, 1.469367938527859385e-39, PT ;  /* 0x001000000300780b */ /* 0x040fe20003f6e200 */
[----:B------:R-:W-:Y:S01]  /*5510*/  IMAD.MOV.U32 R37, RZ, RZ, R3 ;  /* 0x000000ffff257224 */ /* 0x000fe200078e0003 */
[-C--:B------:R-:W-:Y:S01]  /*5520*/  MOV R36, R6.reuse ;  /* 0x0000000600247202 */ /* 0x080fe20000000f00 */
[----:B------:R-:W-:Y:S01]  /*5530*/  IMAD.MOV.U32 R58, RZ, RZ, 0x1 ;  /* 0x00000001ff3a7424 */ /* 0x000fe200078e00ff */
[----:B------:R-:W-:Y:S01]  /*5540*/  LOP3.LUT R7, R3, 0x800fffff, RZ, 0xc0, !PT ;  /* 0x800fffff03077812 */ /* 0x000fe200078ec0ff */
[----:B------:R-:W-:Y:S01]  /*5550*/  IMAD.MOV.U32 R60, RZ, RZ, R2 ;  /* 0x000000ffff3c7224 */ /* 0x000fe200078e0002 */
[----:B------:R-:W-:Y:S01]  /*5560*/  MOV R56, R6 ;  /* 0x0000000600387202 */ /* 0x000fe20000000f00 */
[----:B------:R-:W-:Y:S01]  /*5570*/  BSSY B1, `(.L_x_112) ;  /* 0x0000059000017945 */ /* 0x000fe20003800000 */
[----:B------:R-:W-:Y:S02]  /*5580*/  LOP3.LUT R57, R7, 0x3ff00000, RZ, 0xfc, !PT ;  /* 0x3ff0000007397812 */ /* 0x000fe400078efcff */
[----:B------:R-:W-:-:S02]  /*5590*/  MOV R61, R5 ;  /* 0x00000005003d7202 */ /* 0x000fc40000000f00 */
[----:B------:R-:W-:Y:S01]  /*55a0*/  LOP3.LUT R5, R3, 0x7ff00000, RZ, 0xc0, !PT ;  /* 0x7ff0000003057812 */ /* 0x000fe200078ec0ff */
[----:B------:R-:W-:Y:S01]  /*55b0*/  @!P3 DMUL R56, R36, 8.98846567431157953865e+307 ;  /* 0x7fe000002438b828 */ /* 0x000fe20000000000 */
[C---:B------:R-:W-:Y:S02]  /*55c0*/  FSETP.GEU.AND P5, PT, |R61|.reuse, 1.469367938527859385e-39, PT ;  /* 0x001000003d00780b */ /* 0x040fe40003fae200 */
[----:B------:R-:W-:Y:S02]  /*55d0*/  LOP3.LUT R2, R61, 0x7ff00000, RZ, 0xc0, !PT ;  /* 0x7ff000003d027812 */ /* 0x000fe400078ec0ff */
[----:B------:R-:W-:Y:S01]  /*55e0*/  MOV R3, 0x1ca00000 ;  /* 0x1ca0000000037802 */ /* 0x000fe20000000f00 */
[----:B------:R-:W0:Y:S01]  /*55f0*/  MUFU.RCP64H R59, R57 ;  /* 0x00000039003b7308 */ /* 0x000e220000001800 */
[----:B------:R-:W-:-:S03]  /*5600*/  ISETP.GE.U32.AND P4, PT, R2, R5, PT ;  /* 0x000000050200720c */ /* 0x000fc60003f86070 */
[----:B------:R-:W-:Y:S02]  /*5610*/  @!P3 LOP3.LUT R5, R57, 0x7ff00000, RZ, 0xc0, !PT ;  /* 0x7ff000003905b812 */ /* 0x000fe400078ec0ff */
[----:B------:R-:W-:Y:S02]  /*5620*/  SEL R6, R3, 0x63400000, !P4 ;  /* 0x6340000003067807 */ /* 0x000fe40006000000 */
[----:B------:R-:W-:-:S04]  /*5630*/  @!P5 LOP3.LUT R7, R37, 0x7ff00000, RZ, 0xc0, !PT ;  /* 0x7ff000002507d812 */ /* 0x000fc800078ec0ff */
[----:B------:R-:W-:-:S04]  /*5640*/  @!P5 ISETP.GE.U32.AND P6, PT, R2, R7, PT ;  /* 0x000000070200d20c */ /* 0x000fc80003fc6070 */
[----:B------:R-:W-:Y:S01]  /*5650*/  @!P5 SEL R7, R3, 0x63400000, !P6 ;  /* 0x634000000307d807 */ /* 0x000fe20007000000 */
[----:B0-----:R-:W-:-:S03]  /*5660*/  DFMA R62, R58, -R56, 1 ;  /* 0x3ff000003a3e742b */ /* 0x001fc60000000838 */
[----:B------:R-:W-:-:S04]  /*5670*/  @!P5 LOP3.LUT R7, R7, 0x80000000, R61, 0xf8, !PT ;  /* 0x800000000707d812 */ /* 0x000fc800078ef83d */
[----:B------:R-:W-:Y:S01]  /*5680*/  @!P5 LOP3.LUT R7, R7, 0x100000, RZ, 0xfc, !PT ;  /* 0x001000000707d812 */ /* 0x000fe200078efcff */
[----:B------:R-:W-:-:S08]  /*5690*/  DFMA R62, R62, R62, R62 ;  /* 0x0000003e3e3e722b */ /* 0x000fd0000000003e */
[----:B------:R-:W-:Y:S01]  /*56a0*/  DFMA R58, R58, R62, R58 ;  /* 0x0000003e3a3a722b */ /* 0x000fe2000000003a */
[----:B------:R-:W-:Y:S01]  /*56b0*/  LOP3.LUT R63, R6, 0x800fffff, R61, 0xf8, !PT ;  /* 0x800fffff063f7812 */ /* 0x000fe200078ef83d */
[----:B------:R-:W-:Y:S01]  /*56c0*/  IMAD.MOV.U32 R62, RZ, RZ, R60 ;  /* 0x000000ffff3e7224 */ /* 0x000fe200078e003c */
[----:B------:R-:W-:-:S05]  /*56d0*/  @!P5 MOV R6, RZ ;  /* 0x000000ff0006d202 */ /* 0x000fca0000000f00 */
[----:B------:R-:W-:Y:S02]  /*56e0*/  DFMA R64, R58, -R56, 1 ;  /* 0x3ff000003a40742b */ /* 0x000fe40000000838 */
[----:B------:R-:W-:-:S06]  /*56f0*/  @!P5 DFMA R62, R62, 2, -R6 ;  /* 0x400000003e3ed82b */ /* 0x000fcc0000000806 */
[----:B------:R-:W-:-:S08]  /*5700*/  DFMA R64, R58, R64, R58 ;  /* 0x000000403a40722b */ /* 0x000fd0000000003a */
[----:B------:R-:W-:-:S08]  /*5710*/  DMUL R6, R64, R62 ;  /* 0x0000003e40067228 */ /* 0x000fd00000000000 */
[----:B------:R-:W-:-:S08]  /*5720*/  DFMA R58, R6, -R56, R62 ;  /* 0x80000038063a722b */ /* 0x000fd0000000003e */
[----:B------:R-:W-:Y:S01]  /*5730*/  DFMA R58, R64, R58, R6 ;  /* 0x0000003a403a722b */ /* 0x000fe20000000006 */
[----:B------:R-:W-:Y:S01]  /*5740*/  IMAD.MOV.U32 R6, RZ, RZ, R2 ;  /* 0x000000ffff067224 */ /* 0x000fe200078e0002 */
[----:B------:R-:W-:-:S04]  /*5750*/  @!P5 LOP3.LUT R6, R63, 0x7ff00000, RZ, 0xc0, !PT ;  /* 0x7ff000003f06d812 */ /* 0x000fc800078ec0ff */
[----:B------:R-:W-:-:S04]  /*5760*/  IADD3 R7, R6, -0x1, RZ ;  /* 0xffffffff06077810 */ /* 0x000fc80007ffe0ff */
[----:B------:R-:W-:Y:S01]  /*5770*/  ISETP.GT.U32.AND P3, PT, R7, 0x7feffffe, PT ;  /* 0x7feffffe0700780c */ /* 0x000fe20003f64070 */
[----:B------:R-:W-:-:S05]  /*5780*/  VIADD R7, R5, 0xffffffff ;  /* 0xffffffff05077836 */ /* 0x000fca0000000000 */
[----:B------:R-:W-:-:S13]  /*5790*/  ISETP.GT.U32.OR P3, PT, R7, 0x7feffffe, P3 ;  /* 0x7feffffe0700780c */ /* 0x000fda0001f64470 */
[----:B------:R-:W-:Y:S05]  /*57a0*/  @P3 BRA `(.L_x_113) ;  /* 0x0000000000743947 */ /* 0x000fea0003800000 */
[----:B------:R-:W-:-:S04]  /*57b0*/  LOP3.LUT R5, R37, 0x7ff00000, RZ, 0xc0, !PT ;  /* 0x7ff0000025057812 */ /* 0x000fc800078ec0ff */
[CC--:B------:R-:W-:Y:S02]  /*57c0*/  VIADDMNMX R6, R2.reuse, -R5.reuse, 0xb9600000, !PT ;  /* 0xb960000002067446 */ /* 0x0c0fe40007800905 */
[----:B------:R-:W-:Y:S02]  /*57d0*/  ISETP.GE.U32.AND P3, PT, R2, R5, PT ;  /* 0x000000050200720c */ /* 0x000fe40003f66070 */
[----:B------:R-:W-:Y:S02]  /*57e0*/  VIMNMX R2, R6, 0x46a00000, PT ;  /* 0x46a0000006027848 */ /* 0x000fe40003fe0100 */
[----:B------:R-:W-:Y:S02]  /*57f0*/  SEL R3, R3, 0x63400000, !P3 ;  /* 0x6340000003037807 */ /* 0x000fe40005800000 */
[----:B------:R-:W-:Y:S02]  /*5800*/  MOV R6, RZ ;  /* 0x000000ff00067202 */ /* 0x000fe40000000f00 */
[----:B------:R-:W-:-:S05]  /*5810*/  IADD3 R2, -R3, R2, RZ ;  /* 0x0000000203027210 */ /* 0x000fca0007ffe1ff */
[----:B------:R-:W-:-:S06]  /*5820*/  VIADD R7, R2, 0x7fe00000 ;  /* 0x7fe0000002077836 */ /* 0x000fcc0000000000 */
[----:B------:R-:W-:-:S10]  /*5830*/  DMUL R64, R58, R6 ;  /* 0x000000063a407228 */ /* 0x000fd40000000000 */
[----:B------:R-:W-:-:S13]  /*5840*/  FSETP.GTU.AND P3, PT, |R65|, 1.469367938527859385e-39, PT ;  /* 0x001000004100780b */ /* 0x000fda0003f6c200 */
[----:B------:R-:W-:Y:S05]  /*5850*/  @P3 BRA `(.L_x_114) ;  /* 0x0000000000a83947 */ /* 0x000fea0003800000 */
[----:B------:R-:W-:Y:S01]  /*5860*/  DFMA R56, R58, -R56, R62 ;  /* 0x800000383a38722b */ /* 0x000fe2000000003e */
[----:B------:R-:W-:-:S09]  /*5870*/  IMAD.MOV.U32 R36, RZ, RZ, RZ ;  /* 0x000000ffff247224 */ /* 0x000fd200078e00ff */
[C---:B------:R-:W-:Y:S02]  /*5880*/  FSETP.NEU.AND P3, PT, R57.reuse, RZ, PT ;  /* 0x000000ff3900720b */ /* 0x040fe40003f6d000 */
[----:B------:R-:W-:-:S04]  /*5890*/  LOP3.LUT R3, R57, 0x80000000, R37, 0x48, !PT ;  /* 0x8000000039037812 */ /* 0x000fc800078e4825 */
[----:B------:R-:W-:-:S07]  /*58a0*/  LOP3.LUT R37, R3, R7, RZ, 0xfc, !PT ;  /* 0x0000000703257212 */ /* 0x000fce00078efcff */
[----:B------:R-:W-:Y:S05]  /*58b0*/  @!P3 BRA `(.L_x_114) ;  /* 0x000000000090b947 */ /* 0x000fea0003800000 */
[C---:B------:R-:W-:Y:S01]  /*58c0*/  IADD3 R7, -R2.reuse, RZ, RZ ;  /* 0x000000ff02077210 */ /* 0x040fe20007ffe1ff */
[----:B------:R-:W-:Y:S01]  /*58d0*/  IMAD.MOV.U32 R6, RZ, RZ, RZ ;  /* 0x000000ffff067224 */ /* 0x000fe200078e00ff */
[----:B------:R-:W-:-:S05]  /*58e0*/  IADD3 R2, -R2, -0x43300000, RZ ;  /* 0xbcd0000002027810 */ /* 0x000fca0007ffe1ff */
[----:B------:R-:W-:Y:S02]  /*58f0*/  DFMA R6, R64, -R6, R58 ;  /* 0x800000064006722b */ /* 0x000fe4000000003a */
[----:B------:R-:W-:-:S08]  /*5900*/  DMUL.RP R58, R58, R36 ;  /* 0x000000243a3a7228 */ /* 0x000fd00000008000 */
[----:B------:R-:W-:Y:S02]  /*5910*/  FSETP.NEU.AND P3, PT, |R7|, R2, PT ;  /* 0x000000020700720b */ /* 0x000fe40003f6d200 */
[----:B------:R-:W-:Y:S02]  /*5920*/  LOP3.LUT R3, R59, R3, RZ, 0x3c, !PT ;  /* 0x000000033b037212 */ /* 0x000fe400078e3cff */
[----:B------:R-:W-:Y:S02]  /*5930*/  FSEL R2, R58, R64, !P3 ;  /* 0x000000403a027208 */ /* 0x000fe40005800000 */
[----:B------:R-:W-:Y:S02]  /*5940*/  FSEL R3, R3, R65, !P3 ;  /* 0x0000004103037208 */ /* 0x000fe40005800000 */
[----:B------:R-:W-:-:S03]  /*5950*/  MOV R64, R2 ;  /* 0x0000000200407202 */ /* 0x000fc60000000f00 */
[----:B------:R-:W-:Y:S01]  /*5960*/  IMAD.MOV.U32 R65, RZ, RZ, R3 ;  /* 0x000000ffff417224 */ /* 0x000fe200078e0003 */
[----:B------:R-:W-:Y:S06]  /*5970*/  BRA `(.L_x_114) ;  /* 0x0000000000607947 */ /* 0x000fec0003800000 */
.L_x_113:
[----:B------:R-:W-:-:S14]  /*5980*/  DSETP.NAN.AND P3, PT, R60, R60, PT ;  /* 0x0000003c3c00722a */ /* 0x000fdc0003f68000 */
[----:B------:R-:W-:Y:S05]  /*5990*/  @P3 BRA `(.L_x_115) ;  /* 0x00000000004c3947 */ /* 0x000fea0003800000 */
[----:B------:R-:W-:-:S14]  /*59a0*/  DSETP.NAN.AND P3, PT, R36, R36, PT ;  /* 0x000000242400722a */ /* 0x000fdc0003f68000 */
[----:B------:R-:W-:Y:S05]  /*59b0*/  @P3 BRA `(.L_x_116) ;  /* 0x0000000000343947 */ /* 0x000fea0003800000 */
[----:B------:R-:W-:Y:S01]  /*59c0*/  ISETP.NE.AND P3, PT, R6, R5, PT ;  /* 0x000000050600720c */ /* 0x000fe20003f65270 */
[----:B------:R-:W-:Y:S01]  /*59d0*/  IMAD.MOV.U32 R65, RZ, RZ, -0x80000 ;  /* 0xfff80000ff417424 */ /* 0x000fe200078e00ff */
[----:B------:R-:W-:-:S11]  /*59e0*/  MOV R64, 0x0 ;  /* 0x0000000000407802 */ /* 0x000fd60000000f00 */
[----:B------:R-:W-:Y:S05]  /*59f0*/  @!P3 BRA `(.L_x_114) ;  /* 0x000000000040b947 */ /* 0x000fea0003800000 */
[----:B------:R-:W-:Y:S02]  /*5a00*/  ISETP.NE.AND P3, PT, R6, 0x7ff00000, PT ;  /* 0x7ff000000600780c */ /* 0x000fe40003f65270 */
[----:B------:R-:W-:Y:S02]  /*5a10*/  LOP3.LUT R3, R61, 0x80000000, R37, 0x48, !PT ;  /* 0x800000003d037812 */ /* 0x000fe400078e4825 */
[----:B------:R-:W-:-:S13]  /*5a20*/  ISETP.EQ.OR P3, PT, R5, RZ, !P3 ;  /* 0x000000ff0500720c */ /* 0x000fda0005f62670 */
[----:B------:R-:W-:Y:S01]  /*5a30*/  @P3 LOP3.LUT R2, R3, 0x7ff00000, RZ, 0xfc, !PT ;  /* 0x7ff0000003023812 */ /* 0x000fe200078efcff */
[----:B------:R-:W-:Y:S01]  /*5a40*/  @!P3 IMAD.MOV.U32 R65, RZ, RZ, R3 ;  /* 0x000000ffff41b224 */ /* 0x000fe200078e0003 */
[----:B------:R-:W-:Y:S02]  /*5a50*/  @!P3 MOV R64, RZ ;  /* 0x000000ff0040b202 */ /* 0x000fe40000000f00 */
[----:B------:R-:W-:Y:S01]  /*5a60*/  @P3 MOV R64, RZ ;  /* 0x000000ff00403202 */ /* 0x000fe20000000f00 */
[----:B------:R-:W-:Y:S01]  /*5a70*/  @P3 IMAD.MOV.U32 R65, RZ, RZ, R2 ;  /* 0x000000ffff413224 */ /* 0x000fe200078e0002 */
[----:B------:R-:W-:Y:S06]  /*5a80*/  BRA `(.L_x_114) ;  /* 0x00000000001c7947 */ /* 0x000fec0003800000 */
.L_x_116:
[----:B------:R-:W-:Y:S02]  /*5a90*/  LOP3.LUT R3, R37, 0x80000, RZ, 0xfc, !PT ;  /* 0x0008000025037812 */ /* 0x000fe400078efcff */
[----:B------:R-:W-:-:S03]  /*5aa0*/  MOV R64, R36 ;  /* 0x0000002400407202 */ /* 0x000fc60000000f00 */
[----:B------:R-:W-:Y:S01]  /*5ab0*/  IMAD.MOV.U32 R65, RZ, RZ, R3 ;  /* 0x000000ffff417224 */ /* 0x000fe200078e0003 */
[----:B------:R-:W-:Y:S06]  /*5ac0*/  BRA `(.L_x_114) ;  /* 0x00000000000c7947 */ /* 0x000fec0003800000 */
.L_x_115:
[----:B------:R-:W-:Y:S02]  /*5ad0*/  LOP3.LUT R3, R61, 0x80000, RZ, 0xfc, !PT ;  /* 0x000800003d037812 */ /* 0x000fe400078efcff */
[----:B------:R-:W-:-:S03]  /*5ae0*/  MOV R64, R60 ;  /* 0x0000003c00407202 */ /* 0x000fc60000000f00 */
[----:B------:R-:W-:-:S07]  /*5af0*/  IMAD.MOV.U32 R65, RZ, RZ, R3 ;  /* 0x000000ffff417224 */ /* 0x000fce00078e0003 */
.L_x_114:
[----:B------:R-:W-:Y:S05]  /*5b00*/  BSYNC B1 ;  /* 0x0000000000017941 */ /* 0x000fea0003800000 */
.L_x_112:
[----:B------:R-:W-:Y:S01]  /*5b10*/  HFMA2.MMA R5, -RZ, RZ, 0, 0 ;  /* 0x00000000ff057435 */ /* 0x000fe200000001ff */
[----:B------:R-:W-:Y:S01]  /*5b20*/  MOV R2, R64 ;  /* 0x0000004000027202 */ /* 0x000fe20000000f00 */
[----:B------:R-:W-:-:S04]  /*5b30*/  IMAD.MOV.U32 R3, RZ, RZ, R65 ;  /* 0x000000ffff037224 */ /* 0x000fc800078e0041 */
[----:B------:R-:W-:Y:S05]  /*5b40*/  RET.REL.NODEC R4 `(_Z25multi_tensor_apply_kernelI18TensorListMetadataILi4EE11AdamFunctorILi4EddEJfffff10adamMode_tfEEvlPViT_T0_DpT1_) ;  /* 0xffffffa4042c7950 */ /* 0x000fea0003c3ffff */
.L_x_117:
        /* <DEDUP_REMOVED lines=11> */
.L_x_570:


//--------------------- .text._Z25multi_tensor_apply_kernelI18TensorListMetadataILi5EE11AdamFunctorILi5EddEJfffff10adamMode_tfEEvlPViT_T0_DpT1_ --------------------------
	.section	.text._Z25multi_tensor_apply_kernelI18TensorListMetadataILi5EE11AdamFunctorILi5EddEJfffff10adamMode_tfEEvlPViT_T0_DpT1_,"ax",@progbits
	.align	128
        .global         _Z25multi_tensor_apply_kernelI18TensorListMetadataILi5EE11AdamFunctorILi5EddEJfffff10adamMode_tfEEvlPViT_T0_DpT1_
        .type           _Z25multi_tensor_apply_kernelI18TensorListMetadataILi5EE11AdamFunctorILi5EddEJfffff10adamMode_tfEEvlPViT_T0_DpT1_,@function
        .size           _Z25multi_tensor_apply_kernelI18TensorListMetadataILi5EE11AdamFunctorILi5EddEJfffff10adamMode_tfEEvlPViT_T0_DpT1_,(.L_x_571 - _Z25multi_tensor_apply_kernelI18TensorListMetadataILi5EE11AdamFunctorILi5EddEJfffff10adamMode_tfEEvlPViT_T0_DpT1_)
        .other          _Z25multi_tensor_apply_kernelI18TensorListMetadataILi5EE11AdamFunctorILi5EddEJfffff10adamMode_tfEEvlPViT_T0_DpT1_,@"STO_CUDA_ENTRY STV_DEFAULT"
_Z25multi_tensor_apply_kernelI18TensorListMetadataILi5EE11AdamFunctorILi5EddEJfffff10adamMode_tfEEvlPViT_T0_DpT1_:
.text._Z25multi_tensor_apply_kernelI18TensorListMetadataILi5EE11AdamFunctorILi5EddEJfffff10adamMode_tfEEvlPViT_T0_DpT1_:
        /* <DEDUP_REMOVED lines=12> */
[----:B------:R-:W-:Y:S01]  /*00c0*/  ULDC.64 UR8, c[0x0][UR14+0x300] ;  /* 0x0000c0000e087abb */ /* 0x000fe20008000a00 */
[----:B------:R-:W-:Y:S02]  /*00d0*/  UIMAD.WIDE UR6, UR4, 0x8, UR6 ;  /* 0x00000008040678a5 */ /* 0x000fe4000f8e0206 */
[----:B------:R-:W-:Y:S02]  /*00e0*/  UIADD3 UR5, UR5, -UR4, URZ ;  /* 0x8000000405057290 */ /* 0x000fe4000fffe03f */
[----:B------:R-:W-:Y:S02]  /*00f0*/  UIMAD.WIDE UR8, UR4, 0x8, UR8 ;  /* 0x00000008040878a5 */ /* 0x000fe4000f8e0208 */
[----:B------:R-:W-:Y:S02]  /*0100*/  ULOP3.LUT UP0, URZ, UR5, 0x3, UR18, 0xc8, !UPT ;  /* 0x00000003053f7892 */ /* 0x000fe4000f80c812 */
[----:B------:R-:W-:-:S02]  /*0110*/  ULOP3.LUT UP1, URZ, UR6, 0x1f, URZ, 0xc0, !UPT ;  /* 0x0000001f063f7892 */ /* 0x000fc4000f82c03f */
[----:B------:R-:W-:Y:S01]  /*0120*/  ULOP3.LUT UP2, URZ, UR8, 0x1f, URZ, 0xc0, !UPT ;  /* 0x0000001f083f7892 */ /* 0x000fe2000f84c03f */
[----:B------:R-:W-:Y:S01]  /*0130*/  ULDC.64 UR10, c[0x0][UR14+0x3f0] ;  /* 0x0000fc000e0a7abb */ /* 0x000fe20008000a00 */
[----:B------:R-:W-:Y:S02]  /*0140*/  ULDC.64 UR12, c[0x0][UR14+0x4e0] ;  /* 0x000138000e0c7abb */ /* 0x000fe40008000a00 */
[----:B------:R-:W-:Y:S01]  /*0150*/  UPLOP3.LUT UP0, UPT, UP0, UP1, UP2, 0xfe, 0x0 ;  /* 0x000000000000789c */ /* 0x000fe20000703f26 */
        /* <DEDUP_REMOVED lines=12> */
.L_x_118:
        /* <DEDUP_REMOVED lines=31> */
.L_x_167:
[----:B------:R-:W-:Y:S01]  /*0410*/  VIADD R13, R0, UR4 ;  /* 0x00000004000d7c36 */ /* 0x000fe20008000000 */
[----:B------:R-:W-:Y:S01]  /*0420*/  HFMA2.MMA R7, -RZ, RZ, 0, 4.76837158203125e-07 ;  /* 0x00000008ff077435 */ /* 0x000fe200000001ff */
[----:B------:R-:W-:Y:S01]  /*0430*/  IMAD.MOV.U32 R9, RZ, RZ, 0x8 ;  /* 0x00000008ff097424 */ /* 0x000fe200078e00ff */
[----:B------:R-:W-:Y:S01]  /*0440*/  CS2R R62, SRZ ;  /* 0x00000000003e7805 */ /* 0x000fe2000001ff00 */
[C---:B------:R-:W-:Y:S01]  /*0450*/  VIADD R30, R13.reuse, UR18 ;  /* 0x000000120d1e7c36 */ /* 0x040fe20008000000 */
[----:B------:R-:W-:Y:S01]  /*0460*/  ISETP.GE.AND P3, PT, R13, UR23, PT ;  /* 0x000000170d007c0c */ /* 0x000fe2000bf66270 */
[----:B------:R-:W-:Y:S01]  /*0470*/  IMAD.MOV.U32 R11, RZ, RZ, 0x8 ;  /* 0x00000008ff0b7424 */ /* 0x000fe200078e00ff */
[----:B------:R-:W-:Y:S01]  /*0480*/  CS2R R72, SRZ ;  /* 0x0000000000487805 */ /* 0x000fe2000001ff00 */
[----:B------:R-:W-:Y:S01]  /*0490*/  IMAD.MOV.U32 R4, RZ, RZ, 0x8 ;  /* 0x00000008ff047424 */ /* 0x000fe200078e00ff */
[----:B------:R-:W-:Y:S02]  /*04a0*/  IADD3 R24, R30, UR18, RZ ;  /* 0x000000121e187c10 */ /* 0x000fe4000fffe0ff */
[----:B0-----:R-:W-:-:S02]  /*04b0*/  CS2R R2, SRZ ;  /* 0x0000000000027805 */ /* 0x001fc4000001ff00 */
[----:B------:R-:W-:Y:S02]  /*04c0*/  ISETP.GE.AND P0, PT, R30, UR23, PT ;  /* 0x000000171e007c0c */ /* 0x000fe4000bf06270 */
[----:B------:R-:W-:Y:S02]  /*04d0*/  CS2R R46, SRZ ;  /* 0x00000000002e7805 */ /* 0x000fe4000001ff00 */
[C---:B------:R-:W-:Y:S01]  /*04e0*/  ISETP.GE.AND P1, PT, R24.reuse, UR23, PT ;  /* 0x0000001718007c0c */ /* 0x040fe2000bf26270 */
[----:B------:R-:W-:Y:S01]  /*04f0*/  VIADD R18, R24, UR18 ;  /* 0x0000001218127c36 */ /* 0x000fe20008000000 */
[----:B------:R-:W-:Y:S02]  /*0500*/  ISETP.LT.AND P0, PT, R30, UR5, !P0 ;  /* 0x000000051e007c0c */ /* 0x000fe4000c701270 */
[----:B------:R-:W-:Y:S02]  /*0510*/  ISETP.LT.AND P1, PT, R24, UR5, !P1 ;  /* 0x0000000518007c0c */ /* 0x000fe4000cf21270 */
[----:B------:R-:W-:Y:S01]  /*0520*/  ISETP.GE.AND P2, PT, R18, UR23, PT ;  /* 0x0000001712007c0c */ /* 0x000fe2000bf46270 */
[----:B------:R-:W-:Y:S01]  /*0530*/  HFMA2.MMA R29, -RZ, RZ, 0, 4.76837158203125e-07 ;  /* 0x00000008ff1d7435 */ /* 0x000fe200000001ff */
[----:B------:R-:W-:-:S02]  /*0540*/  ISETP.LT.AND P3, PT, R13, UR5, !P3 ;  /* 0x000000050d007c0c */ /* 0x000fc4000df61270 */
[----:B------:R-:W-:Y:S01]  /*0550*/  ISETP.LT.AND P2, PT, R18, UR5, !P2 ;  /* 0x0000000512007c0c */ /* 0x000fe2000d741270 */
[----:B------:R-:W-:Y:S01]  /*0560*/  HFMA2.MMA R40, -RZ, RZ, 0, 4.76837158203125e-07 ;  /* 0x00000008ff287435 */ /* 0x000fe200000001ff */
[----:B------:R-:W-:Y:S01]  /*0570*/  MOV R35, 0x8 ;  /* 0x0000000800237802 */ /* 0x000fe20000000f00 */
[----:B------:R-:W-:Y:S01]  /*0580*/  IMAD.MOV.U32 R33, RZ, RZ, 0x8 ;  /* 0x00000008ff217424 */ /* 0x000fe200078e00ff */
[----:B------:R-:W-:Y:S01]  /*0590*/  MOV R23, 0x8 ;  /* 0x0000000800177802 */ /* 0x000fe20000000f00 */
[----:B------:R-:W-:Y:S02]  /*05a0*/  IMAD.MOV.U32 R27, RZ, RZ, 0x8 ;  /* 0x00000008ff1b7424 */ /* 0x000fe400078e00ff */
[----:B------:R-:W-:Y:S02]  /*05b0*/  IMAD.MOV.U32 R21, RZ, RZ, 0x8 ;  /* 0x00000008ff157424 */ /* 0x000fe400078e00ff */
[----:B------:R-:W-:Y:S02]  /*05c0*/  IMAD.MOV.U32 R31, RZ, RZ, 0x8 ;  /* 0x00000008ff1f7424 */ /* 0x000fe400078e00ff */
[----:B------:R-:W-:-:S02]  /*05d0*/  IMAD.MOV.U32 R25, RZ, RZ, 0x8 ;  /* 0x00000008ff197424 */ /* 0x000fc400078e00ff */
[----:B------:R-:W-:Y:S02]  /*05e0*/  IMAD.MOV.U32 R19, RZ, RZ, 0x8 ;  /* 0x00000008ff137424 */ /* 0x000fe400078e00ff */
[----:B------:R-:W-:Y:S02]  /*05f0*/  IMAD.MOV.U32 R38, RZ, RZ, 0x8 ;  /* 0x00000008ff267424 */ /* 0x000fe400078e00ff */
[----:B------:R-:W-:Y:S01]  /*0600*/  IMAD.MOV.U32 R36, RZ, RZ, 0x8 ;  /* 0x00000008ff247424 */ /* 0x000fe200078e00ff */
[----:B------:R-:W-:Y:S01]  /*0610*/  CS2R R84, SRZ ;  /* 0x0000000000547805 */ /* 0x000fe2000001ff00 */
[----:B------:R-:W-:Y:S01]  /*0620*/  @P0 IMAD.WIDE R6, R30, R7, UR12 ;  /* 0x0000000c1e060e25 */ /* 0x000fe2000f8e0207 */
[----:B------:R-:W-:Y:S02]  /*0630*/  CS2R R76, SRZ ;  /* 0x00000000004c7805 */ /* 0x000fe4000001ff00 */
[----:B------:R-:W-:Y:S02]  /*0640*/  CS2R R74, SRZ ;  /* 0x00000000004a7805 */ /* 0x000fe4000001ff00 */
[----:B------:R-:W-:Y:S01]  /*0650*/  CS2R R68, SRZ ;  /* 0x0000000000447805 */ /* 0x000fe2000001ff00 */
[----:B------:R-:W-:Y:S01]  /*0660*/  @P1 IMAD.WIDE R8, R24, R9, UR12 ;  /* 0x0000000c18081e25 */ /* 0x000fe2000f8e0209 */
[----:B------:R-:W-:-:S02]  /*0670*/  CS2R R66, SRZ ;  /* 0x0000000000427805 */ /* 0x000fc4000001ff00 */
[----:B------:R-:W-:Y:S02]  /*0680*/  CS2R R64, SRZ ;  /* 0x0000000000407805 */ /* 0x000fe4000001ff00 */
[----:B------:R-:W-:Y:S01]  /*0690*/  CS2R R70, SRZ ;  /* 0x0000000000467805 */ /* 0x000fe2000001ff00 */
[----:B------:R-:W-:Y:S01]  /*06a0*/  @P2 IMAD.WIDE R10, R18, R11, UR12 ;  /* 0x0000000c120a2e25 */ /* 0x000fe2000f8e020b */
[----:B------:R-:W-:Y:S02]  /*06b0*/  CS2R R48, SRZ ;  /* 0x0000000000307805 */ /* 0x000fe4000001ff00 */
[----:B------:R-:W-:Y:S02]  /*06c0*/  CS2R R42, SRZ ;  /* 0x00000000002a7805 */ /* 0x000fe4000001ff00 */
[----:B------:R-:W-:Y:S02]  /*06d0*/  CS2R R82, SRZ ;  /* 0x0000000000527805 */ /* 0x000fe4000001ff00 */
[----:B------:R-:W-:-:S02]  /*06e0*/  CS2R R80, SRZ ;  /* 0x0000000000507805 */ /* 0x000fc4000001ff00 */
[----:B------:R-:W-:Y:S01]  /*06f0*/  CS2R R78, SRZ ;  /* 0x00000000004e7805 */ /* 0x000fe2000001ff00 */
[C---:B------:R-:W-:Y:S01]  /*0700*/  IMAD.WIDE R34, R30.reuse, R35, UR6 ;  /* 0x000000061e227e25 */ /* 0x040fe2000f8e0223 */
[----:B------:R-:W5:Y:S03]  /*0710*/  @P1 LDG.E.64 R62, desc[UR16][R8.64] ;  /* 0x00000010083e1981 */ /* 0x000f66000c1e1b00 */
[----:B------:R-:W-:Y:S01]  /*0720*/  IMAD.WIDE R32, R30, R33, UR8 ;  /* 0x000000081e207e25 */ /* 0x000fe2000f8e0221 */
[----:B------:R-:W5:Y:S03]  /*0730*/  @P0 LDG.E.64 R84, desc[UR16][R34.64] ;  /* 0x0000001022540981 */ /* 0x000f66000c1e1b00 */
        /* <DEDUP_REMOVED lines=10> */
[C---:B------:R-:W-:Y:S01]  /*07e0*/  IMAD.WIDE R38, R13.reuse, R38, UR8 ;  /* 0x000000080d267e25 */ /* 0x040fe2000f8e0226 */
[----:B------:R-:W5:Y:S03]  /*07f0*/  @P3 LDG.E.64 R82, desc[UR16][R40.64] ;  /* 0x0000001028523981 */ /* 0x000f66000c1e1b00 */
[C---:B------:R-:W-:Y:S01]  /*0800*/  IMAD.WIDE R36, R13.reuse, R36, UR10 ;  /* 0x0000000a0d247e25 */ /* 0x040fe2000f8e0224 */
[----:B------:R-:W5:Y:S03]  /*0810*/  @P3 LDG.E.64 R80, desc[UR16][R38.64] ;  /* 0x0000001026503981 */ /* 0x000f66000c1e1b00 */
[----:B------:R-:W-:Y:S01]  /*0820*/  IMAD.WIDE R30, R30, R31, UR10 ;  /* 0x0000000a1e1e7e25 */ /* 0x000fe2000f8e021f */
[----:B------:R-:W5:Y:S03]  /*0830*/  @P3 LDG.E.64 R78, desc[UR16][R36.64] ;  /* 0x00000010244e3981 */ /* 0x000f66000c1e1b00 */
[----:B------:R-:W-:Y:S01]  /*0840*/  IMAD.WIDE R24, R24, R25, UR10 ;  /* 0x0000000a18187e25 */ /* 0x000fe2000f8e0219 */
[----:B------:R-:W5:Y:S03]  /*0850*/  @P0 LDG.E.64 R74, desc[UR16][R30.64] ;  /* 0x000000101e4a0981 */ /* 0x000f66000c1e1b00 */
[----:B------:R-:W-:Y:S01]  /*0860*/  IMAD.WIDE R18, R18, R19, UR10 ;  /* 0x0000000a12127e25 */ /* 0x000fe2000f8e0213 */
[----:B------:R-:W5:Y:S03]  /*0870*/  @P1 LDG.E.64 R64, desc[UR16][R24.64] ;  /* 0x0000001018401981 */ /* 0x000f66000c1e1b00 */
[C---:B------:R-:W-:Y:S01]  /*0880*/  @P3 IMAD.WIDE R4, R13.reuse, R4, UR12 ;  /* 0x0000000c0d043e25 */ /* 0x040fe2000f8e0204 */
[----:B------:R-:W5:Y:S01]  /*0890*/  @P2 LDG.E.64 R42, desc[UR16][R18.64] ;  /* 0x00000010122a2981 */ /* 0x000f62000c1e1b00 */
[----:B------:R-:W-:-:S03]  /*08a0*/  LEA R16, P4, R13, UR14, 0x3 ;  /* 0x0000000e0d107c11 */ /* 0x000fc6000f8818ff */
[----:B------:R0:W5:Y:S04]  /*08b0*/  @P0 LDG.E.64 R72, desc[UR16][R6.64] ;  /* 0x0000001006480981 */ /* 0x000168000c1e1b00 */
[----:B------:R1:W5:Y:S01]  /*08c0*/  @P3 LDG.E.64 R2, desc[UR16][R4.64] ;  /* 0x0000001004023981 */ /* 0x000362000c1e1b00 */
[----:B------:R-:W-:Y:S03]  /*08d0*/  BSSY B0, `(.L_x_120) ;  /* 0x000025d000007945 */ /* 0x000fe60003800000 */
[----:B------:R2:W5:Y:S01]  /*08e0*/  @P2 LDG.E.64 R46, desc[UR16][R10.64] ;  /* 0x000000100a2e2981 */ /* 0x000562000c1e1b00 */
[----:B0-----:R-:W-:Y:S02]  /*08f0*/  SHF.R.S32.HI R6, RZ, 0x1f, R13 ;  /* 0x0000001fff067819 */ /* 0x001fe4000001140d */
[----:B-1----:R-:W-:-:S02]  /*0900*/  IADD3 R4, R13, UR18, RZ ;  /* 0x000000120d047c10 */ /* 0x002fc4000fffe0ff */
[----:B------:R-:W-:Y:S02]  /*0910*/  LEA.HI.X R17, R13, UR15, R6, 0x3, P4 ;  /* 0x0000000f0d117c11 */ /* 0x000fe4000a0f1c06 */
[----:B------:R-:W-:Y:S01]  /*0920*/  ISETP.NE.AND P4, PT, RZ, UR19, PT ;  /* 0x00000013ff007c0c */ /* 0x000fe2000bf85270 */
[C---:B------:R-:W-:Y:S01]  /*0930*/  VIADD R5, R4.reuse, UR18 ;  /* 0x0000001204057c36 */ /* 0x040fe20008000000 */
[----:B------:R-:W-:Y:S02]  /*0940*/  SHF.R.S32.HI R7, RZ, 0x1f, R4 ;  /* 0x0000001fff077819 */ /* 0x000fe40000011404 */
[----:B------:R-:W-:Y:S01]  /*0950*/  LEA R14, P5, R4, UR14, 0x3 ;  /* 0x0000000e040e7c11 */ /* 0x000fe2000f8a18ff */
[----:B------:R-:W-:-:S03]  /*0960*/  VIADD R6, R5, UR18 ;  /* 0x0000001205067c36 */ /* 0x000fc60008000000 */
[----:B------:R-:W-:Y:S02]  /*0970*/  LEA.HI.X R15, R4, UR15, R7, 0x3, P5 ;  /* 0x0000000f040f7c11 */ /* 0x000fe4000a8f1c07 */
[----:B------:R-:W-:Y:S02]  /*0980*/  SHF.R.S32.HI R4, RZ, 0x1f, R5 ;  /* 0x0000001fff047819 */ /* 0x000fe40000011405 */
[C---:B------:R-:W-:Y:S02]  /*0990*/  LEA R12, P5, R5.reuse, UR14, 0x3 ;  /* 0x0000000e050c7c11 */ /* 0x040fe4000f8a18ff */
[----:B------:R-:W-:Y:S02]  /*09a0*/  SHF.R.S32.HI R7, RZ, 0x1f, R6 ;  /* 0x0000001fff077819 */ /* 0x000fe40000011406 */
[----:B--2---:R-:W-:Y:S02]  /*09b0*/  LEA R10, P6, R6, UR14, 0x3 ;  /* 0x0000000e060a7c11 */ /* 0x004fe4000f8c18ff */
[----:B------:R-:W-:-:S02]  /*09c0*/  LEA.HI.X R13, R5, UR15, R4, 0x3, P5 ;  /* 0x0000000f050d7c11 */ /* 0x000fc4000a8f1c04 */
[----:B------:R-:W-:Y:S01]  /*09d0*/  LEA.HI.X R11, R6, UR15, R7, 0x3, P6 ;  /* 0x0000000f060b7c11 */ /* 0x000fe2000b0f1c07 */
[----:B------:R-:W-:Y:S08]  /*09e0*/  @!P4 BRA `(.L_x_121) ;  /* 0x000000100098c947 */ /* 0x000ff00003800000 */
        /* <DEDUP_REMOVED lines=21> */
[----:B------:R-:W-:Y:S05]  /*0b40*/  CALL.REL.NOINC `($__internal_1_$__cuda_sm20_div_rn_f64_full) ;  /* 0x0000004800cc7944 */ /* 0x000fea0003c00000 */
.L_x_125:
[----:B------:R-:W-:Y:S05]  /*0b50*/  BSYNC B3 ;  /* 0x0000000000037941 */ /* 0x000fea0003800000 */
.L_x_124:
        /* <DEDUP_REMOVED lines=12> */
[----:B------:R-:W-:Y:S01]  /*0c20*/  BSSY B3, `(.L_x_126) ;  /* 0x0000019000037945 */ /* 0x000fe20003800000 */
[----:B0-----:R-:W-:-:S12]  /*0c30*/  IMAD.MOV.U32 R2, RZ, RZ, 0x1 ;  /* 0x00000001ff027424 */ /* 0x001fd800078e00ff */
[----:B---3--:R-:W-:-:S06]  /*0c40*/  @!P3 FMUL R50, R50, 1.175494350822287508e-38 ;  /* 0x008000003232b820 */ /* 0x008fcc0000400000 */
[----:B------:R-:W0:Y:S02]  /*0c50*/  MUFU.SQRT R50, R50 ;  /* 0x0000003200327308 */ /* 0x000e240000002000 */
[----:B0-----:R-:W-:-:S04]  /*0c60*/  FADD.FTZ R6, R50, UR24 ;  /* 0x0000001832067e21 */ /* 0x001fc80008010000 */
[----:B------:R-:W-:-:S06]  /*0c70*/  FMUL.FTZ R44, R6, 1 ;  /* 0x3f800000062c7820 */ /* 0x000fcc0000410000 */
[----:B------:R-:W0:Y:S08]  /*0c80*/  F2F.F64.F32 R44, R44 ;  /* 0x0000002c002c7310 */ /* 0x000e300000201800 */
[----:B0-----:R-:W0:Y:S02]  /*0c90*/  MUFU.RCP64H R3, R45 ;  /* 0x0000002d00037308 */ /* 0x001e240000001800 */
        /* <DEDUP_REMOVED lines=17> */
.L_x_127:
[----:B------:R-:W-:Y:S05]  /*0db0*/  BSYNC B3 ;  /* 0x0000000000037941 */ /* 0x000fea0003800000 */
.L_x_126:
        /* <DEDUP_REMOVED lines=10> */
[----:B------:R0:W-:Y:S02]  /*0e60*/  STG.E.64 desc[UR16][R16.64], R2 ;  /* 0x0000000210007986 */ /* 0x0001e4000c101b10 */
.L_x_123:
[----:B------:R-:W-:Y:S05]  /*0e70*/  BSYNC B2 ;  /* 0x0000000000027941 */ /* 0x000fea0003800000 */
.L_x_122:
[----:B------:R-:W-:Y:S04]  /*0e80*/  BSSY B2, `(.L_x_128) ;  /* 0x0000049000027945 */ /* 0x000fe80003800000 */
[----:B------:R-:W-:Y:S05]  /*0e90*/  @!P0 BRA `(.L_x_129) ;  /* 0x00000004001c8947 */ /* 0x000fea0003800000 */
[----:B0----5:R-:W0:Y:S01]  /*0ea0*/  MUFU.RCP64H R3, R99 ;  /* 0x0000006300037308 */ /* 0x021e220000001800 */
[----:B------:R-:W-:Y:S01]  /*0eb0*/  IMAD.MOV.U32 R2, RZ, RZ, 0x1 ;  /* 0x00000001ff027424 */ /* 0x000fe200078e00ff */
[----:B------:R-:W-:Y:S01]  /*0ec0*/  FSETP.GEU.AND P3, PT, |R73|, 6.5827683646048100446e-37, PT ;  /* 0x036000004900780b */ /* 0x000fe20003f6e200 */
        /* <DEDUP_REMOVED lines=17> */
[----:B------:R-:W-:Y:S05]  /*0fe0*/  CALL.REL.NOINC `($__internal_1_$__cuda_sm20_div_rn_f64_full) ;  /* 0x0000004400a47944 */ /* 0x000fea0003c00000 */
.L_x_131:
[----:B------:R-:W-:Y:S05]  /*0ff0*/  BSYNC B3 ;  /* 0x0000000000037941 */ /* 0x000fea0003800000 */
.L_x_130:
        /* <DEDUP_REMOVED lines=37> */
.L_x_133:
[----:B------:R-:W-:Y:S05]  /*1250*/  BSYNC B3 ;  /* 0x0000000000037941 */ /* 0x000fea0003800000 */
.L_x_132:
        /* <DEDUP_REMOVED lines=11> */
.L_x_129:
[----:B------:R-:W-:Y:S05]  /*1310*/  BSYNC B2 ;  /* 0x0000000000027941 */ /* 0x000fea0003800000 */
.L_x_128:
[----:B------:R-:W-:Y:S04]  /*1320*/  BSSY B2, `(.L_x_134) ;  /* 0x0000049000027945 */ /* 0x000fe80003800000 */
[----:B------:R-:W-:Y:S05]  /*1330*/  @!P1 BRA `(.L_x_135) ;  /* 0x00000004001c9947 */ /* 0x000fea0003800000 */
[----:B01---5:R-:W0:Y:S01]  /*1340*/  MUFU.RCP64H R3, R99 ;  /* 0x0000006300037308 */ /* 0x023e220000001800 */
        /* <DEDUP_REMOVED lines=20> */
.L_x_137:
[----:B------:R-:W-:Y:S05]  /*1490*/  BSYNC B3 ;  /* 0x0000000000037941 */ /* 0x000fea0003800000 */
.L_x_136:
        /* <DEDUP_REMOVED lines=37> */
.L_x_139:
[----:B------:R-:W-:Y:S05]  /*16f0*/  BSYNC B3 ;  /* 0x0000000000037941 */ /* 0x000fea0003800000 */
.L_x_138:
        /* <DEDUP_REMOVED lines=11> */
.L_x_135:
[----:B------:R-:W-:Y:S05]  /*17b0*/  BSYNC B2 ;  /* 0x0000000000027941 */ /* 0x000fea0003800000 */
.L_x_134:
[----:B------:R-:W-:Y:S05]  /*17c0*/  @!P2 BRA `(.L_x_140) ;  /* 0x0000001400b4a947 */ /* 0x000fea0003800000 */
[----:B012--5:R-:W0:Y:S01]  /*17d0*/  MUFU.RCP64H R3, R99 ;  /* 0x0000006300037308 */ /* 0x027e220000001800 */
        /* <DEDUP_REMOVED lines=20> */
.L_x_142:
[----:B------:R-:W-:Y:S05]  /*1920*/  BSYNC B2 ;  /* 0x0000000000027941 */ /* 0x000fea0003800000 */
.L_x_141:
        /* <DEDUP_REMOVED lines=37> */
.L_x_144:
[----:B------:R-:W-:Y:S05]  /*1b80*/  BSYNC B2 ;  /* 0x0000000000027941 */ /* 0x000fea0003800000 */
.L_x_143:
        /* <DEDUP_REMOVED lines=10> */
[----:B------:R4:W-:Y:S01]  /*1c30*/  STG.E.64 desc[UR16][R10.64], R2 ;  /* 0x000000020a007986 */ /* 0x0009e2000c101b10 */
[----:B------:R-:W-:Y:S05]  /*1c40*/  BRA `(.L_x_140) ;  /* 0x0000001000947947 */ /* 0x000fea0003800000 */
.L_x_121:
        /* <DEDUP_REMOVED lines=21> */
[----:B------:R-:W-:Y:S05]  /*1da0*/  CALL.REL.NOINC `($__internal_1_$__cuda_sm20_div_rn_f64_full) ;  /* 0x0000003800347944 */ /* 0x000fea0003c00000 */
.L_x_148:
[----:B------:R-:W-:Y:S05]  /*1db0*/  BSYNC B3 ;  /* 0x0000000000037941 */ /* 0x000fea0003800000 */
.L_x_147:
        /* <DEDUP_REMOVED lines=12> */
[----:B0-----:R-:W-:-:S02]  /*1e80*/  MOV R2, 0x1 ;  /* 0x0000000100027802 */ /* 0x001fc40000000f00 */
        /* <DEDUP_REMOVED lines=24> */
.L_x_150:
[----:B------:R-:W-:Y:S05]  /*2010*/  BSYNC B3 ;  /* 0x0000000000037941 */ /* 0x000fea0003800000 */
.L_x_149:
        /* <DEDUP_REMOVED lines=11> */
.L_x_146:
[----:B------:R-:W-:Y:S05]  /*20d0*/  BSYNC B2 ;  /* 0x0000000000027941 */ /* 0x000fea0003800000 */
.L_x_145:
        /* <DEDUP_REMOVED lines=22> */
[----:B------:R-:W-:Y:S05]  /*2240*/  CALL.REL.NOINC `($__internal_1_$__cuda_sm20_div_rn_f64_full) ;  /* 0x00000034000c7944 */ /* 0x000fea0003c00000 */
.L_x_154:
[----:B------:R-:W-:Y:S05]  /*2250*/  BSYNC B3 ;  /* 0x0000000000037941 */ /* 0x000fea0003800000 */
.L_x_153:
        /* <DEDUP_REMOVED lines=37> */
.L_x_156:
[----:B------:R-:W-:Y:S05]  /*24b0*/  BSYNC B3 ;  /* 0x0000000000037941 */ /* 0x000fea0003800000 */
.L_x_155:
        /* <DEDUP_REMOVED lines=11> */
.L_x_152:
[----:B------:R-:W-:Y:S05]  /*2570*/  BSYNC B2 ;  /* 0x0000000000027941 */ /* 0x000fea0003800000 */
.L_x_151:
        /* <DEDUP_REMOVED lines=23> */
.L_x_160:
[----:B------:R-:W-:Y:S05]  /*26f0*/  BSYNC B3 ;  /* 0x0000000000037941 */ /* 0x000fea0003800000 */
.L_x_159:
        /* <DEDUP_REMOVED lines=37> */
.L_x_162:
[----:B------:R-:W-:Y:S05]  /*2950*/  BSYNC B3 ;  /* 0x0000000000037941 */ /* 0x000fea0003800000 */
.L_x_161:
        /* <DEDUP_REMOVED lines=11> */
.L_x_158:
[----:B------:R-:W-:Y:S05]  /*2a10*/  BSYNC B2 ;  /* 0x0000000000027941 */ /* 0x000fea0003800000 */
.L_x_157:
        /* <DEDUP_REMOVED lines=22> */
.L_x_164:
[----:B------:R-:W-:Y:S05]  /*2b80*/  BSYNC B2 ;  /* 0x0000000000027941 */ /* 0x000fea0003800000 */
.L_x_163:
        /* <DEDUP_REMOVED lines=37> */
.L_x_166:
[----:B------:R-:W-:Y:S05]  /*2de0*/  BSYNC B2 ;  /* 0x0000000000027941 */ /* 0x000fea0003800000 */
.L_x_165:
        /* <DEDUP_REMOVED lines=11> */
.L_x_140:
[----:B------:R-:W-:Y:S05]  /*2ea0*/  BSYNC B0 ;  /* 0x0000000000007941 */ /* 0x000fea0003800000 */
.L_x_120:
[----:B012345:R-:W0:Y:S01]  /*2eb0*/  LDC R2, c[0x0][0x210] ;  /* 0x00008400ff027b82 */ /* 0x03fe220000000800 */
[----:B------:R-:W-:-:S06]  /*2ec0*/  ULEA UR4, UR18, UR4, 0x2 ;  /* 0x0000000412047291 */ /* 0x000fcc000f8e103f */
[----:B------:R-:W-:-:S05]  /*2ed0*/  IMAD.U32 R3, RZ, RZ, UR4 ;  /* 0x00000004ff037e24 */ /* 0x000fca000f8e00ff */
[----:B------:R-:W-:Y:S02]  /*2ee0*/  ISETP.LT.AND P1, PT, R3, UR5, PT ;  /* 0x0000000503007c0c */ /* 0x000fe4000bf21270 */
[----:B0-----:R-:W-:-:S13]  /*2ef0*/  ISETP.LE.AND P0, PT, R2, UR4, PT ;  /* 0x0000000402007c0c */ /* 0x001fda000bf03270 */
[----:B------:R-:W-:Y:S05]  /*2f00*/  @!P0 BRA P1, `(.L_x_167) ;  /* 0xffffffd400408947 */ /* 0x000fea000083ffff */
[----:B------:R-:W-:Y:S05]  /*2f10*/  EXIT ;  /* 0x000000000000794d */ /* 0x000fea0003800000 */
.L_x_119:
        /* <DEDUP_REMOVED lines=29> */
[----:B------:R-:W-:Y:S01]  /*30f0*/  BSSY B0, `(.L_x_169) ;  /* 0x0000129000007945 */ /* 0x000fe20003800000 */
.L_x_186:
[----:B-1----:R-:W-:-:S05]  /*3100*/  MOV R37, 0x20 ;  /* 0x0000002000257802 */ /* 0x002fca0000000f00 */
[----:B------:R-:W-:-:S05]  /*3110*/  IMAD.WIDE R36, R0, R37, UR12 ;  /* 0x0000000c00247e25 */ /* 0x000fca000f8e0225 */
[----:B------:R-:W2:Y:S01]  /*3120*/  LDG.E.128 R24, desc[UR16][R36.64] ;  /* 0x0000001024187981 */ /* 0x000ea2000c1e1d00 */
[----:B---3--:R-:W1:Y:S01]  /*3130*/  MUFU.RCP64H R3, R15 ;  /* 0x0000000f00037308 */ /* 0x008e620000001800 */
[----:B------:R-:W-:Y:S01]  /*3140*/  IMAD.MOV.U32 R2, RZ, RZ, 0x1 ;  /* 0x00000001ff027424 */ /* 0x000fe200078e00ff */
[----:B------:R-:W-:Y:S01]  /*3150*/  MOV R65, 0x20 ;  /* 0x0000002000417802 */ /* 0x000fe20000000f00 */
[----:B------:R-:W-:Y:S01]  /*3160*/  IMAD.MOV.U32 R67, RZ, RZ, 0x20 ;  /* 0x00000020ff437424 */ /* 0x000fe200078e00ff */
[----:B------:R-:W-:Y:S01]  /*3170*/  BSSY B2, `(.L_x_170) ;  /* 0x0000017000027945 */ /* 0x000fe20003800000 */
[----:B------:R-:W-:Y:S02]  /*3180*/  IMAD.MOV.U32 R63, RZ, RZ, 0x20 ;  /* 0x00000020ff3f7424 */ /* 0x000fe400078e00ff */
        /* <DEDUP_REMOVED lines=20> */
[----:B0-----:R-:W-:Y:S05]  /*32d0*/  CALL.REL.NOINC `($__internal_1_$__cuda_sm20_div_rn_f64_full) ;  /* 0x0000002000e87944 */ /* 0x001fea0003c00000 */
.L_x_171:
[----:B------:R-:W-:Y:S05]  /*32e0*/  BSYNC B2 ;  /* 0x0000000000027941 */ /* 0x000fea0003800000 */
.L_x_170:
        /* <DEDUP_REMOVED lines=17> */
[----:B------:R-:W-:-:S05]  /*3400*/  MOV R2, 0x1 ;  /* 0x0000000100027802 */ /* 0x000fca0000000f00 */
        /* <DEDUP_REMOVED lines=18> */
.L_x_173:
[----:B------:R-:W-:Y:S05]  /*3530*/  BSYNC B2 ;  /* 0x0000000000027941 */ /* 0x000fea0003800000 */
.L_x_172:
        /* <DEDUP_REMOVED lines=22> */
[----:B------:R-:W-:-:S13]  /*36a0*/  FSETP.GT.AND P0, PT, |R4|, 1.469367938527859385e-39, PT ;  /* 0x001000000400780b */ /* 0x000fda0003f04200 */
[----:B------:R-:W-:Y:S05]  /*36b0*/  @P0 BRA P1, `(.L_x_175) ;  /* 0x0000000000180947 */ /* 0x000fea0000800000 */
[----:B------:R-:W-:Y:S01]  /*36c0*/  IMAD.MOV.U32 R4, RZ, RZ, R26 ;  /* 0x000000ffff047224 */ /* 0x000fe200078e001a */
[----:B------:R-:W-:Y:S01]  /*36d0*/  MOV R3, R27 ;  /* 0x0000001b00037202 */ /* 0x000fe20000000f00 */
[----:B------:R-:W-:Y:S01]  /*36e0*/  IMAD.MOV.U32 R44, RZ, RZ, R14 ;  /* 0x000000ffff2c7224 */ /* 0x000fe200078e000e */
[----:B------:R-:W-:Y:S02]  /*36f0*/  MOV R5, R15 ;  /* 0x0000000f00057202 */ /* 0x000fe40000000f00 */
[----:B------:R-:W-:-:S07]  /*3700*/  MOV R2, 0x3720 ;  /* 0x0000372000027802 */ /* 0x000fce0000000f00 */
[----:B0-----:R-:W-:Y:S05]  /*3710*/  CALL.REL.NOINC `($__internal_1_$__cuda_sm20_div_rn_f64_full) ;  /* 0x0000001c00d87944 */ /* 0x001fea0003c00000 */
.L_x_175:
[----:B------:R-:W-:Y:S05]  /*3720*/  BSYNC B2 ;  /* 0x0000000000027941 */ /* 0x000fea0003800000 */
.L_x_174:
        /* <DEDUP_REMOVED lines=8> */
[----:B------:R-:W1:Y:S02]  /*37b0*/  F2F.F32.F64 R6, R26 ;  /* 0x0000001a00067310 */ /* 0x000e640000301000 */
[----:B------:R-:W-:-:S04]  /*37c0*/  DSETP.GEU.AND P0, PT, |R26|, UR18, PT ;  /* 0x000000121a007e2a */ /* 0x000fc8000bf0e200 */
[----:B------:R-:W-:-:S10]  /*37d0*/  FSETP.GEU.AND P1, PT, |R31|, 6.5827683646048100446e-37, PT ;  /* 0x036000001f00780b */ /* 0x000fd40003f2e200 */
[----:B-1----:R-:W-:-:S06]  /*37e0*/  @!P0 FMUL R6, R6, 1.175494350822287508e-38 ;  /* 0x0080000006068820 */ /* 0x002fcc0000400000 */
[----:B------:R-:W1:Y:S02]  /*37f0*/  MUFU.SQRT R6, R6 ;  /* 0x0000000600067308 */ /* 0x000e640000002000 */
[----:B-1----:R-:W-:-:S04]  /*3800*/  FADD.FTZ R2, R6, UR21 ;  /* 0x0000001506027e21 */ /* 0x002fc80008010000 */
[----:B------:R-:W-:Y:S01]  /*3810*/  FMUL.FTZ R44, R2, 1 ;  /* 0x3f800000022c7820 */ /* 0x000fe20000410000 */
[----:B------:R-:W-:-:S05]  /*3820*/  IMAD.MOV.U32 R2, RZ, RZ, 0x1 ;  /* 0x00000001ff027424 */ /* 0x000fca00078e00ff */
[----:B------:R-:W1:Y:S08]  /*3830*/  F2F.F64.F32 R44, R44 ;  /* 0x0000002c002c7310 */ /* 0x000e700000201800 */
[----:B-1----:R-:W1:Y:S02]  /*3840*/  MUFU.RCP64H R3, R45 ;  /* 0x0000002d00037308 */ /* 0x002e640000001800 */
[----:B-1----:R-:W-:-:S08]  /*3850*/  DFMA R4, -R44, R2, 1 ;  /* 0x3ff000002c04742b */ /* 0x002fd00000000102 */
        /* <DEDUP_REMOVED lines=12> */
[----:B------:R-:W-:Y:S02]  /*3920*/  MOV R3, R31 ;  /* 0x0000001f00037202 */ /* 0x000fe40000000f00 */
[----:B------:R-:W-:-:S07]  /*3930*/  MOV R2, 0x3950 ;  /* 0x0000395000027802 */ /* 0x000fce0000000f00 */
[----:B0-----:R-:W-:Y:S05]  /*3940*/  CALL.REL.NOINC `($__internal_1_$__cuda_sm20_div_rn_f64_full) ;  /* 0x0000001c004c7944 */ /* 0x001fea0003c00000 */
.L_x_177:
[----:B------:R-:W-:Y:S05]  /*3950*/  BSYNC B2 ;  /* 0x0000000000027941 */ /* 0x000fea0003800000 */
.L_x_176:
[----:B------:R-:W2:Y:S01]  /*3960*/  LDG.E.128 R32, desc[UR16][R36.64+0x10] ;  /* 0x0000101024207981 */ /* 0x000ea2000c1e1d00 */
[----:B------:R-:W1:Y:S01]  /*3970*/  MUFU.RCP64H R3, R15 ;  /* 0x0000000f00037308 */ /* 0x000e620000001800 */
[----:B------:R-:W-:Y:S01]  /*3980*/  IMAD.MOV.U32 R2, RZ, RZ, 0x1 ;  /* 0x00000001ff027424 */ /* 0x000fe200078e00ff */
[----:B------:R-:W-:Y:S01]  /*3990*/  UMOV UR18, 0xf0000000 ;  /* 0xf000000000127882 */ /* 0x000fe20000000000 */
[----:B------:R-:W-:Y:S01]  /*39a0*/  UMOV UR19, 0x380fffff ;  /* 0x380fffff00137882 */ /* 0x000fe20000000000 */
[----:B------:R-:W-:Y:S03]  /*39b0*/  BSSY B2, `(.L_x_178) ;  /* 0x0000019000027945 */ /* 0x000fe60003800000 */
[----:B-1----:R-:W-:-:S08]  /*39c0*/  DFMA R4, -R14, R2, 1 ;  /* 0x3ff000000e04742b */ /* 0x002fd00000000102 */
[----:B------:R-:W-:-:S08]  /*39d0*/  DFMA R4, R4, R4, R4 ;  /* 0x000000040404722b */ /* 0x000fd00000000004 */
[----:B------:R-:W-:-:S08]  /*39e0*/  DFMA R4, R2, R4, R2 ;  /* 0x000000040204722b */ /* 0x000fd00000000002 */
[----:B------:R-:W-:-:S08]  /*39f0*/  DFMA R2, -R14, R4, 1 ;  /* 0x3ff000000e02742b */ /* 0x000fd00000000104 */
[----:B------:R-:W-:Y:S02]  /*3a00*/  DFMA R6, R4, R2, R4 ;  /* 0x000000020406722b */ /* 0x000fe40000000004 */
[----:B------:R-:W-:-:S06]  /*3a10*/  DFMA R2, R48, R22, R56 ;  /* 0x000000163002722b */ /* 0x000fcc0000000038 */
[----:B------:R-:W1:Y:S02]  /*3a20*/  F2F.F32.F64 R8, R2 ;  /* 0x0000000200087310 */ /* 0x000e640000301000 */
[----:B------:R-:W-:-:S14]  /*3a30*/  DSETP.GEU.AND P0, PT, |R2|, UR18, PT ;  /* 0x0000001202007e2a */ /* 0x000fdc000bf0e200 */
[----:B-1----:R-:W-:-:S04]  /*3a40*/  @!P0 FMUL R8, R8, 1.175494350822287508e-38 ;  /* 0x0080000008088820 */ /* 0x002fc80000400000 */
[----:B------:R-:W-:-:S06]  /*3a50*/  FMUL.FTZ R70, R8, UR20 ;  /* 0x0000001408467c20 */ /* 0x000fcc0008410000 */
[----:B------:R-:W1:Y:S01]  /*3a60*/  F2F.F64.F32 R70, R70 ;  /* 0x0000004600467310 */ /* 0x000e620000201800 */
[----:B--2---:R-:W-:Y:S01]  /*3a70*/  DMUL R56, R6, R32 ;  /* 0x0000002006387228 */ /* 0x004fe20000000000 */
[----:B------:R-:W-:-:S07]  /*3a80*/  FSETP.GEU.AND P1, PT, |R33|, 6.5827683646048100446e-37, PT ;  /* 0x036000002100780b */ /* 0x000fce0003f2e200 */
[----:B------:R-:W-:-:S08]  /*3a90*/  DFMA R4, -R14, R56, R32 ;  /* 0x000000380e04722b */ /* 0x000fd00000000120 */
[----:B------:R-:W-:-:S10]  /*3aa0*/  DFMA R56, R6, R4, R56 ;  /* 0x000000040638722b */ /* 0x000fd40000000038 */
[----:B------:R-:W-:-:S05]  /*3ab0*/  FFMA R4, RZ, R15, R57 ;  /* 0x0000000fff047223 */ /* 0x000fca0000000039 */
[----:B------:R-:W-:-:S13]  /*3ac0*/  FSETP.GT.AND P0, PT, |R4|, 1.469367938527859385e-39, PT ;  /* 0x001000000400780b */ /* 0x000fda0003f04200 */
[----:B-1----:R-:W-:Y:S05]  /*3ad0*/  @P0 BRA P1, `(.L_x_179) ;  /* 0x0000000000180947 */ /* 0x002fea0000800000 */
[----:B------:R-:W-:Y:S01]  /*3ae0*/  MOV R4, R32 ;  /* 0x0000002000047202 */ /* 0x000fe20000000f00 */
[----:B------:R-:W-:Y:S01]  /*3af0*/  IMAD.MOV.U32 R3, RZ, RZ, R33 ;  /* 0x000000ffff037224 */ /* 0x000fe200078e0021 */
[----:B------:R-:W-:Y:S01]  /*3b00*/  MOV R44, R14 ;  /* 0x0000000e002c7202 */ /* 0x000fe20000000f00 */
[----:B------:R-:W-:Y:S01]  /*3b10*/  IMAD.MOV.U32 R5, RZ, RZ, R15 ;  /* 0x000000ffff057224 */ /* 0x000fe200078e000f */
[----:B------:R-:W-:-:S07]  /*3b20*/  MOV R2, 0x3b40 ;  /* 0x00003b4000027802 */ /* 0x000fce0000000f00 */
[----:B0-----:R-:W-:Y:S05]  /*3b30*/  CALL.REL.NOINC `($__internal_1_$__cuda_sm20_div_rn_f64_full) ;  /* 0x0000001800d07944 */ /* 0x001fea0003c00000 */
.L_x_179:
[----:B------:R-:W-:Y:S05]  /*3b40*/  BSYNC B2 ;  /* 0x0000000000027941 */ /* 0x000fea0003800000 */
.L_x_178:
        /* <DEDUP_REMOVED lines=17> */
[----:B------:R-:W-:-:S05]  /*3c60*/  MOV R2, 0x1 ;  /* 0x0000000100027802 */ /* 0x000fca0000000f00 */
        /* <DEDUP_REMOVED lines=19> */
.L_x_181:
[----:B------:R-:W-:Y:S05]  /*3da0*/  BSYNC B2 ;  /* 0x0000000000027941 */ /* 0x000fea0003800000 */
.L_x_180:
[----:B------:R-:W2:Y:S01]  /*3db0*/  LDG.E.128 R36, desc[UR16][R66.64+0x10] ;  /* 0x0000101042247981 */ /* 0x000ea2000c1e1d00 */
[----:B------:R-:W1:Y:S01]  /*3dc0*/  MUFU.RCP64H R3, R15 ;  /* 0x0000000f00037308 */ /* 0x000e620000001800 */
[----:B------:R-:W-:Y:S01]  /*3dd0*/  IMAD.MOV.U32 R2, RZ, RZ, 0x1 ;  /* 0x00000001ff027424 */ /* 0x000fe200078e00ff */
[----:B------:R-:W-:Y:S01]  /*3de0*/  UMOV UR18, 0xf0000000 ;  /* 0xf000000000127882 */ /* 0x000fe20000000000 */
[----:B------:R-:W-:Y:S01]  /*3df0*/  UMOV UR19, 0x380fffff ;  /* 0x380fffff00137882 */ /* 0x000fe20000000000 */
[----:B------:R-:W-:Y:S01]  /*3e00*/  FSETP.GEU.AND P1, PT, |R35|, 6.5827683646048100446e-37, PT ;  /* 0x036000002300780b */ /* 0x000fe20003f2e200 */
[----:B------:R-:W-:Y:S02]  /*3e10*/  BSSY B2, `(.L_x_182) ;  /* 0x0000018000027945 */ /* 0x000fe40003800000 */
[----:B-1----:R-:W-:-:S08]  /*3e20*/  DFMA R4, -R14, R2, 1 ;  /* 0x3ff000000e04742b */ /* 0x002fd00000000102 */
[----:B------:R-:W-:-:S08]  /*3e30*/  DFMA R4, R4, R4, R4 ;  /* 0x000000040404722b */ /* 0x000fd00000000004 */
[----:B------:R-:W-:-:S08]  /*3e40*/  DFMA R4, R2, R4, R2 ;  /* 0x000000040204722b */ /* 0x000fd00000000002 */
[----:B------:R-:W-:-:S08]  /*3e50*/  DFMA R2, -R14, R4, 1 ;  /* 0x3ff000000e02742b */ /* 0x000fd00000000104 */
[----:B------:R-:W-:Y:S02]  /*3e60*/  DFMA R6, R4, R2, R4 ;  /* 0x000000020406722b */ /* 0x000fe40000000004 */
[----:B--2---:R-:W-:-:S06]  /*3e70*/  DFMA R2, R48, R36, R56 ;  /* 0x000000243002722b */ /* 0x004fcc0000000038 */
[----:B------:R-:W-:Y:S01]  /*3e80*/  DMUL R56, R6, R34 ;  /* 0x0000002206387228 */ /* 0x000fe20000000000 */
[----:B------:R-:W1:Y:S01]  /*3e90*/  F2F.F32.F64 R8, R2 ;  /* 0x0000000200087310 */ /* 0x000e620000301000 */
[----:B------:R-:W-:-:S06]  /*3ea0*/  DSETP.GEU.AND P0, PT, |R2|, UR18, PT ;  /* 0x0000001202007e2a */ /* 0x000fcc000bf0e200 */
[----:B------:R-:W-:-:S08]  /*3eb0*/  DFMA R4, -R14, R56, R34 ;  /* 0x000000380e04722b */ /* 0x000fd00000000122 */
[----:B------:R-:W-:Y:S01]  /*3ec0*/  DFMA R56, R6, R4, R56 ;  /* 0x000000040638722b */ /* 0x000fe20000000038 */
[----:B-1----:R-:W-:-:S04]  /*3ed0*/  @!P0 FMUL R8, R8, 1.175494350822287508e-38 ;  /* 0x0080000008088820 */ /* 0x002fc80000400000 */
[----:B------:R-:W-:-:S05]  /*3ee0*/  FMUL.FTZ R72, R8, UR20 ;  /* 0x0000001408487c20 */ /* 0x000fca0008410000 */
[----:B------:R-:W-:Y:S01]  /*3ef0*/  FFMA R4, RZ, R15, R57 ;  /* 0x0000000fff047223 */ /* 0x000fe20000000039 */
[----:B------:R-:W1:Y:S04]  /*3f00*/  F2F.F64.F32 R72, R72 ;  /* 0x0000004800487310 */ /* 0x000e680000201800 */
[----:B------:R-:W-:-:S13]  /*3f10*/  FSETP.GT.AND P0, PT, |R4|, 1.469367938527859385e-39, PT ;  /* 0x001000000400780b */ /* 0x000fda0003f04200 */
[----:B------:R-:W-:Y:S05]  /*3f20*/  @P0 BRA P1, `(.L_x_183) ;  /* 0x0000000000180947 */ /* 0x000fea0000800000 */
[----:B------:R-:W-:Y:S01]  /*3f30*/  MOV R4, R34 ;  /* 0x0000002200047202 */ /* 0x000fe20000000f00 */
[----:B------:R-:W-:Y:S01]  /*3f40*/  IMAD.MOV.U32 R3, RZ, RZ, R35 ;  /* 0x000000ffff037224 */ /* 0x000fe200078e0023 */
[----:B------:R-:W-:Y:S01]  /*3f50*/  MOV R44, R14 ;  /* 0x0000000e002c7202 */ /* 0x000fe20000000f00 */
[----:B------:R-:W-:Y:S01]  /*3f60*/  IMAD.MOV.U32 R5, RZ, RZ, R15 ;  /* 0x000000ffff057224 */ /* 0x000fe200078e000f */
[----:B------:R-:W-:-:S07]  /*3f70*/  MOV R2, 0x3f90 ;  /* 0x00003f9000027802 */ /* 0x000fce0000000f00 */
[----:B01----:R-:W-:Y:S05]  /*3f80*/  CALL.REL.NOINC `($__internal_1_$__cuda_sm20_div_rn_f64_full) ;  /* 0x0000001400bc7944 */ /* 0x003fea0003c00000 */
.L_x_183:
[----:B------:R-:W-:Y:S05]  /*3f90*/  BSYNC B2 ;  /* 0x0000000000027941 */ /* 0x000fea0003800000 */
.L_x_182:
        /* <DEDUP_REMOVED lines=8> */
[----:B------:R-:W2:Y:S02]  /*4020*/  F2F.F32.F64 R6, R34 ;  /* 0x0000002200067310 */ /* 0x000ea40000301000 */
[----:B------:R-:W-:-:S04]  /*4030*/  DSETP.GEU.AND P0, PT, |R34|, UR18, PT ;  /* 0x0000001222007e2a */ /* 0x000fc8000bf0e200 */
[----:B------:R-:W-:-:S10]  /*4040*/  FSETP.GEU.AND P1, PT, |R43|, 6.5827683646048100446e-37, PT ;  /* 0x036000002b00780b */ /* 0x000fd40003f2e200 */
[----:B--2---:R-:W-:-:S06]  /*4050*/  @!P0 FMUL R6, R6, 1.175494350822287508e-38 ;  /* 0x0080000006068820 */ /* 0x004fcc0000400000 */
[----:B------:R-:W2:Y:S02]  /*4060*/  MUFU.SQRT R6, R6 ;  /* 0x0000000600067308 */ /* 0x000ea40000002000 */
[----:B--2---:R-:W-:-:S04]  /*4070*/  FADD.FTZ R2, R6, UR21 ;  /* 0x0000001506027e21 */ /* 0x004fc80008010000 */
[----:B------:R-:W-:Y:S01]  /*4080*/  FMUL.FTZ R44, R2, 1 ;  /* 0x3f800000022c7820 */ /* 0x000fe20000410000 */
[----:B------:R-:W-:-:S05]  /*4090*/  MOV R2, 0x1 ;  /* 0x0000000100027802 */ /* 0x000fca0000000f00 */
[----:B------:R-:W2:Y:S08]  /*40a0*/  F2F.F64.F32 R44, R44 ;  /* 0x0000002c002c7310 */ /* 0x000eb00000201800 */
[----:B--2---:R-:W2:Y:S02]  /*40b0*/  MUFU.RCP64H R3, R45 ;  /* 0x0000002d00037308 */ /* 0x004ea40000001800 */
[----:B--2---:R-:W-:-:S08]  /*40c0*/  DFMA R4, -R44, R2, 1 ;  /* 0x3ff000002c04742b */ /* 0x004fd00000000102 */
        /* <DEDUP_REMOVED lines=14> */
[----:B01----:R-:W-:Y:S05]  /*41b0*/  CALL.REL.NOINC `($__internal_1_$__cuda_sm20_div_rn_f64_full) ;  /* 0x0000001400307944 */ /* 0x003fea0003c00000 */
.L_x_185:
[----:B------:R-:W-:Y:S05]  /*41c0*/  BSYNC B2 ;  /* 0x0000000000027941 */ /* 0x000fea0003800000 */
.L_x_184:
[----:B------:R-:W-:Y:S01]  /*41d0*/  DFMA R56, R48, R38, R56 ;  /* 0x000000263038722b */ /* 0x000fe20000000038 */
[----:B------:R-:W-:Y:S01]  /*41e0*/  UMOV UR18, 0xf0000000 ;  /* 0xf000000000127882 */ /* 0x000fe20000000000 */
[----:B------:R-:W-:Y:S01]  /*41f0*/  UMOV UR19, 0x380fffff ;  /* 0x380fffff00137882 */ /* 0x000fe20000000000 */
[----:B------:R-:W-:Y:S02]  /*4200*/  DADD R70, R22, -R70 ;  /* 0x0000000016467229 */ /* 0x000fe40000000846 */
[----:B0-----:R-:W-:Y:S01]  /*4210*/  DADD R68, R20, -R68 ;  /* 0x0000000014447229 */ /* 0x001fe20000000844 */
[----:B------:R-:W0:Y:S01]  /*4220*/  F2F.F32.F64 R2, R56 ;  /* 0x0000003800027310 */ /* 0x000e220000301000 */
[----:B-1----:R-:W-:Y:S02]  /*4230*/  DADD R36, R36, -R72 ;  /* 0x0000000024247229 */ /* 0x002fe40000000848 */
[----:B------:R-:W-:-:S03]  /*4240*/  DSETP.GEU.AND P0, PT, |R56|, UR18, PT ;  /* 0x0000001238007e2a */ /* 0x000fc6000bf0e200 */
[----:B------:R1:W-:Y:S11]  /*4250*/  STG.E.128 desc[UR16][R66.64], R68 ;  /* 0x0000004442007986 */ /* 0x0003f6000c101d10 */
[----:B0-----:R-:W-:-:S04]  /*4260*/  @!P0 FMUL R2, R2, 1.175494350822287508e-38 ;  /* 0x0080000002028820 */ /* 0x001fc80000400000 */
[----:B------:R-:W-:-:S04]  /*4270*/  FMUL.FTZ R4, R2, UR20 ;  /* 0x0000001402047c20 */ /* 0x000fc80008410000 */
[----:B------:R-:W0:Y:S02]  /*4280*/  F2F.F64.F32 R2, R4 ;  /* 0x0000000400027310 */ /* 0x000e240000201800 */
[----:B0-----:R-:W-:Y:S01]  /*4290*/  DADD R38, R38, -R2 ;  /* 0x0000000026267229 */ /* 0x001fe20000000802 */
[----:B------:R-:W-:-:S05]  /*42a0*/  MOV R3, 0x20 ;  /* 0x0000002000037802 */ /* 0x000fca0000000f00 */
[C---:B------:R-:W-:Y:S01]  /*42b0*/  IMAD.WIDE R2, R0.reuse, R3, UR14 ;  /* 0x0000000e00027e25 */ /* 0x040fe2000f8e0203 */
[----:B------:R1:W-:Y:S03]  /*42c0*/  STG.E.128 desc[UR16][R66.64+0x10], R36 ;  /* 0x0000102442007986 */ /* 0x0003e6000c101d10 */
[----:B------:R-:W-:Y:S01]  /*42d0*/  VIADD R0, R0, UR4 ;  /* 0x0000000400007c36 */ /* 0x000fe20008000000 */
[----:B------:R1:W-:Y:S04]  /*42e0*/  STG.E.128 desc[UR16][R64.64], R28 ;  /* 0x0000001c40007986 */ /* 0x0003e8000c101d10 */
[----:B------:R1:W-:Y:S01]  /*42f0*/  STG.E.128 desc[UR16][R64.64+0x10], R40 ;  /* 0x0000102840007986 */ /* 0x0003e2000c101d10 */
[----:B------:R-:W-:-:S03]  /*4300*/  SHF.L.U32 R4, R0, 0x2, RZ ;  /* 0x0000000200047819 */ /* 0x000fc600000006ff */
[----:B------:R1:W-:Y:S01]  /*4310*/  STG.E.128 desc[UR16][R62.64], R24 ;  /* 0x000000183e007986 */ /* 0x0003e2000c101d10 */
[C---:B------:R-:W-:Y:S02]  /*4320*/  ISETP.GE.AND P0, PT, R4.reuse, UR22, PT ;  /* 0x0000001604007c0c */ /* 0x040fe4000bf06270 */
[----:B------:R-:W-:Y:S01]  /*4330*/  ISETP.LT.AND P1, PT, R4, UR5, PT ;  /* 0x0000000504007c0c */ /* 0x000fe2000bf21270 */
[----:B------:R1:W-:Y:S04]  /*4340*/  STG.E.128 desc[UR16][R62.64+0x10], R32 ;  /* 0x000010203e007986 */ /* 0x0003e8000c101d10 */
[----:B------:R1:W-:Y:S04]  /*4350*/  STG.E.128 desc[UR16][R2.64], R68 ;  /* 0x0000004402007986 */ /* 0x0003e8000c101d10 */
[----:B------:R1:W-:Y:S04]  /*4360*/  STG.E.128 desc[UR16][R2.64+0x10], R36 ;  /* 0x0000102402007986 */ /* 0x0003e8000c101d10 */
[----:B------:R-:W-:Y:S05]  /*4370*/  @!P0 BRA P1, `(.L_x_186) ;  /* 0xffffffec00608947 */ /* 0x000fea000083ffff */
[----:B------:R-:W-:Y:S05]  /*4380*/  BSYNC B0 ;  /* 0x0000000000007941 */ /* 0x000fea0003800000 */
.L_x_169:
[----:B------:R-:W-:Y:S05]  /*4390*/  EXIT ;  /* 0x000000000000794d */ /* 0x000fea0003800000 */
.L_x_168:
[----:B---3--:R-:W1:Y:S01]  /*43a0*/  LDC R2, c[0x0][0xe14] ;  /* 0x00038500ff027b82 */ /* 0x008e620000000800 */
[----:B------:R-:W-:Y:S01]  /*43b0*/  ULDC UR20, c[0x0][0xe1c] ;  /* 0x0003870000147ab9 */ /* 0x000fe20000000800 */
[----:B------:R-:W-:Y:S01]  /*43c0*/  ULDC UR21, c[0x0][0x210] ;  /* 0x0000840000157ab9 */ /* 0x000fe20000000800 */
[----:B-1----:R-:W-:-:S04]  /*43d0*/  FMUL.FTZ R2, R2, 1 ;  /* 0x3f80000002027820 */ /* 0x002fc80000410000 */
[----:B------:R1:W2:Y:S03]  /*43e0*/  F2F.F64.F32 R62, R2 ;  /* 0x00000002003e7310 */ /* 0x0002a60000201800 */
.L_x_203:
[----:B---3--:R-:W-:-:S04]  /*43f0*/  IMAD.MOV.U32 R37, RZ, RZ, 0x20 ;  /* 0x00000020ff257424 */ /* 0x008fc800078e00ff */
[----:B------:R-:W-:-:S05]  /*4400*/  IMAD.WIDE R36, R0, R37, UR12 ;  /* 0x0000000c00247e25 */ /* 0x000fca000f8e0225 */
[----:B------:R-:W3:Y:S01]  /*4410*/  LDG.E.128 R24, desc[UR16][R36.64] ;  /* 0x0000001024187981 */ /* 0x000ee2000c1e1d00 */
[----:B------:R-:W4:Y:S01]  /*4420*/  MUFU.RCP64H R3, R15 ;  /* 0x0000000f00037308 */ /* 0x000f220000001800 */
[----:B-1----:R-:W-:Y:S01]  /*4430*/  HFMA2.MMA R2, -RZ, RZ, 0, 5.9604644775390625e-08 ;  /* 0x00000001ff027435 */ /* 0x002fe200000001ff */
[----:B------:R-:W-:Y:S01]  /*4440*/  MOV R67, 0x20 ;  /* 0x0000002000437802 */ /* 0x000fe20000000f00 */
[----:B------:R-:W-:Y:S01]  /*4450*/  IMAD.MOV.U32 R69, RZ, RZ, 0x20 ;  /* 0x00000020ff457424 */ /* 0x000fe200078e00ff */
[----:B------:R-:W-:Y:S01]  /*4460*/  BSSY B0, `(.L_x_187) ;  /* 0x0000017000007945 */ /* 0x000fe20003800000 */
[----:B------:R-:W-:Y:S02]  /*4470*/  IMAD.MOV.U32 R65, RZ, RZ, 0x20 ;  /* 0x00000020ff417424 */ /* 0x000fe400078e00ff */
        /* <DEDUP_REMOVED lines=20> */
[----:B0-2---:R-:W-:Y:S05]  /*45c0*/  CALL.REL.NOINC `($__internal_1_$__cuda_sm20_div_rn_f64_full) ;  /* 0x00000010002c7944 */ /* 0x005fea0003c00000 */
.L_x_188:
[----:B------:R-:W-:Y:S05]  /*45d0*/  BSYNC B0 ;  /* 0x0000000000007941 */ /* 0x000fea0003800000 */
.L_x_187:
[----:B------:R-:W3:Y:S04]  /*45e0*/  LDG.E.128 R32, desc[UR16][R64.64] ;  /* 0x0000001040207981 */ /* 0x000ee8000c1e1d00 */
[----:B------:R-:W4:Y:S01]  /*45f0*/  LDG.E.128 R28, desc[UR16][R66.64] ;  /* 0x00000010421c7981 */ /* 0x000f22000c1e1d00 */
[----:B0-----:R-:W-:Y:S01]  /*4600*/  DMUL R2, R10, R56 ;  /* 0x000000380a027228 */ /* 0x001fe20000000000 */
[----:B------:R-:W-:Y:S01]  /*4610*/  UMOV UR18, 0xf0000000 ;  /* 0xf000000000127882 */ /* 0x000fe20000000000 */
[----:B------:R-:W-:Y:S01]  /*4620*/  UMOV UR19, 0x380fffff ;  /* 0x380fffff00137882 */ /* 0x000fe20000000000 */
[----:B------:R-:W-:Y:S01]  /*4630*/  MOV R4, 0x1 ;  /* 0x0000000100047802 */ /* 0x000fe20000000f00 */
        /* <DEDUP_REMOVED lines=30> */
.L_x_190:
[----:B------:R-:W-:Y:S05]  /*4820*/  BSYNC B0 ;  /* 0x0000000000007941 */ /* 0x000fea0003800000 */
.L_x_189:
        /* <DEDUP_REMOVED lines=30> */
.L_x_192:
[----:B------:R-:W-:Y:S05]  /*4a10*/  BSYNC B0 ;  /* 0x0000000000007941 */ /* 0x000fea0003800000 */
.L_x_191:
        /* <DEDUP_REMOVED lines=11> */
[----:B------:R-:W1:Y:S02]  /*4ad0*/  F2F.F32.F64 R8, R2 ;  /* 0x0000000200087310 */ /* 0x000e640000301000 */
[----:B------:R-:W-:-:S14]  /*4ae0*/  DSETP.GEU.AND P0, PT, |R2|, UR18, PT ;  /* 0x0000001202007e2a */ /* 0x000fdc000bf0e200 */
[----:B-1----:R-:W-:-:S06]  /*4af0*/  @!P0 FMUL R8, R8, 1.175494350822287508e-38 ;  /* 0x0080000008088820 */ /* 0x002fcc0000400000 */
[----:B------:R-:W1:Y:S02]  /*4b00*/  MUFU.SQRT R8, R8 ;  /* 0x0000000800087308 */ /* 0x000e640000002000 */
[----:B-1----:R-:W-:-:S06]  /*4b10*/  FMUL.FTZ R44, R8, 1 ;  /* 0x3f800000082c7820 */ /* 0x002fcc0000410000 */
        /* <DEDUP_REMOVED lines=18> */
.L_x_194:
[----:B------:R-:W-:Y:S05]  /*4c40*/  BSYNC B0 ;  /* 0x0000000000007941 */ /* 0x000fea0003800000 */
.L_x_193:
        /* <DEDUP_REMOVED lines=30> */
.L_x_196:
[----:B------:R-:W-:Y:S05]  /*4e30*/  BSYNC B0 ;  /* 0x0000000000007941 */ /* 0x000fea0003800000 */
.L_x_195:
[----:B------:R-:W2:Y:S04]  /*4e40*/  LDG.E.128 R40, desc[UR16][R64.64+0x10] ;  /* 0x0000101040287981 */ /* 0x000ea8000c1e1d00 */
[----:B------:R-:W3:Y:S01]  /*4e50*/  LDG.E.128 R44, desc[UR16][R66.64+0x10] ;  /* 0x00001010422c7981 */ /* 0x000ee2000c1e1d00 */
[----:B------:R-:W-:Y:S01]  /*4e60*/  DMUL R2, R10, R56 ;  /* 0x000000380a027228 */ /* 0x000fe20000000000 */
[----:B------:R-:W-:Y:S01]  /*4e70*/  UMOV UR18, 0xf0000000 ;  /* 0xf000000000127882 */ /* 0x000fe20000000000 */
[----:B------:R-:W-:Y:S01]  /*4e80*/  UMOV UR19, 0x380fffff ;  /* 0x380fffff00137882 */ /* 0x000fe20000000000 */
[----:B------:R-:W-:Y:S01]  /*4e90*/  MOV R4, 0x1 ;  /* 0x0000000100047802 */ /* 0x000fe20000000f00 */
[----:B------:R-:W-:Y:S01]  /*4ea0*/  BSSY B0, `(.L_x_197) ;  /* 0x000001f000007945 */ /* 0x000fe20003800000 */
[----:B--2---:R-:W-:-:S02]  /*4eb0*/  DMUL R32, R16, R40 ;  /* 0x0000002810207228 */ /* 0x004fc40000000000 */
[----:B---3--:R-:W-:-:S06]  /*4ec0*/  DMUL R40, R18, R44 ;  /* 0x0000002c12287228 */ /* 0x008fcc0000000000 */
[-C--:B------:R-:W-:Y:S02]  /*4ed0*/  DFMA R32, R2, R56.reuse, R32 ;  /* 0x000000380220722b */ /* 0x080fe40000000020 */
[----:B------:R-:W-:-:S06]  /*4ee0*/  DFMA R40, R12, R56, R40 ;  /* 0x000000380c28722b */ /* 0x000fcc0000000028 */
[----:B------:R-:W-:-:S06]  /*4ef0*/  DADD R2, R62, R32 ;  /* 0x000000003e027229 */ /* 0x000fcc0000000020 */
[----:B------:R-:W1:Y:S01]  /*4f00*/  F2F.F32.F64 R36, R2 ;  /* 0x0000000200247310 */ /* 0x000e620000301000 */
[----:B------:R-:W-:Y:S01]  /*4f10*/  FSETP.GEU.AND P1, PT, |R41|, 6.5827683646048100446e-37, PT ;  /* 0x036000002900780b */ /* 0x000fe20003f2e200 */
        /* <DEDUP_REMOVED lines=23> */
.L_x_198:
[----:B------:R-:W-:Y:S05]  /*5090*/  BSYNC B0 ;  /* 0x0000000000007941 */ /* 0x000fea0003800000 */
.L_x_197:
        /* <DEDUP_REMOVED lines=30> */
.L_x_200:
[----:B------:R-:W-:Y:S05]  /*5280*/  BSYNC B0 ;  /* 0x0000000000007941 */ /* 0x000fea0003800000 */
.L_x_199:
[----:B------:R-:W-:Y:S01]  /*5290*/  DMUL R34, R16, R42 ;  /* 0x0000002a10227228 */ /* 0x000fe20000000000 */
[----:B------:R-:W-:Y:S01]  /*52a0*/  UMOV UR18, 0xf0000000 ;  /* 0xf000000000127882 */ /* 0x000fe20000000000 */
[----:B------:R-:W-:Y:S01]  /*52b0*/  DMUL R2, R10, R56 ;  /* 0x000000380a027228 */ /* 0x000fe20000000000 */
[----:B------:R-:W-:Y:S01]  /*52c0*/  UMOV UR19, 0x380fffff ;  /* 0x380fffff00137882 */ /* 0x000fe20000000000 */
[----:B------:R-:W-:Y:S01]  /*52d0*/  MOV R4, 0x1 ;  /* 0x0000000100047802 */ /* 0x000fe20000000f00 */
[----:B------:R-:W-:Y:S01]  /*52e0*/  DMUL R42, R18, R46 ;  /* 0x0000002e122a7228 */ /* 0x000fe20000000000 */
[----:B------:R-:W-:Y:S04]  /*52f0*/  BSSY B0, `(.L_x_201) ;  /* 0x000001c000007945 */ /* 0x000fe80003800000 */
[----:B------:R-:W-:-:S03]  /*5300*/  DFMA R34, R2, R56, R34 ;  /* 0x000000380222722b */ /* 0x000fc60000000022 */
[----:B------:R-:W-:-:S05]  /*5310*/  DFMA R42, R12, R56, R42 ;  /* 0x000000380c2a722b */ /* 0x000fca000000002a */
[----:B------:R-:W-:-:S05]  /*5320*/  DADD R2, R62, R34 ;  /* 0x000000003e027229 */ /* 0x000fca0000000022 */
[----:B------:R-:W-:Y:S01]  /*5330*/  FSETP.GEU.AND P1, PT, |R43|, 6.5827683646048100446e-37, PT ;  /* 0x036000002b00780b */ /* 0x000fe20003f2e200 */
[----:B------:R-:W2:Y:S02]  /*5340*/  F2F.F32.F64 R8, R2 ;  /* 0x0000000200087310 */ /* 0x000ea40000301000 */
[----:B------:R-:W-:-:S14]  /*5350*/  DSETP.GEU.AND P0, PT, |R2|, UR18, PT ;  /* 0x0000001202007e2a */ /* 0x000fdc000bf0e200 */
[----:B--2---:R-:W-:-:S06]  /*5360*/  @!P0 FMUL R8, R8, 1.175494350822287508e-38 ;  /* 0x0080000008088820 */ /* 0x004fcc0000400000 */
[----:B------:R-:W2:Y:S02]  /*5370*/  MUFU.SQRT R8, R8 ;  /* 0x0000000800087308 */ /* 0x000ea40000002000 */
[----:B--2---:R-:W-:-:S06]  /*5380*/  FMUL.FTZ R44, R8, 1 ;  /* 0x3f800000082c7820 */ /* 0x004fcc0000410000 */
        /* <DEDUP_REMOVED lines=18> */
.L_x_202:
[----:B------:R-:W-:Y:S05]  /*54b0*/  BSYNC B0 ;  /* 0x0000000000007941 */ /* 0x000fea0003800000 */
.L_x_201:
        /* <DEDUP_REMOVED lines=27> */
[----:B------:R-:W-:Y:S05]  /*5670*/  EXIT ;  /* 0x000000000000794d */ /* 0x000fea0003800000 */
        .weak           $__internal_1_$__cuda_sm20_div_rn_f64_full
        .type           $__internal_1_$__cuda_sm20_div_rn_f64_full,@function
        .size           $__internal_1_$__cuda_sm20_div_rn_f64_full,(.L_x_571 - $__internal_1_$__cuda_sm20_div_rn_f64_full)
$__internal_1_$__cuda_sm20_div_rn_f64_full:
[C---:B------:R-:W-:Y:S01]  /*5680*/  FSETP.GEU.AND P3, PT, |R5|.reuse, 1.469367938527859385e-39, PT ;  /* 0x001000000500780b */ /* 0x040fe20003f6e200 */
[----:B------:R-:W-:Y:S01]  /*5690*/  IMAD.MOV.U32 R50, RZ, RZ, R44 ;  /* 0x000000ffff327224 */ /* 0x000fe200078e002c */
[----:B------:R-:W-:Y:S01]  /*56a0*/  MOV R51, R5 ;  /* 0x0000000500337202 */ /* 0x000fe20000000f00 */
[----:B------:R-:W-:Y:S01]  /*56b0*/  IMAD.MOV.U32 R8, RZ, RZ, 0x1 ;  /* 0x00000001ff087424 */ /* 0x000fe200078e00ff */
[----:B------:R-:W-:Y:S01]  /*56c0*/  LOP3.LUT R45, R5, 0x800fffff, RZ, 0xc0, !PT ;  /* 0x800fffff052d7812 */ /* 0x000fe200078ec0ff */
[----:B------:R-:W-:Y:S01]  /*56d0*/  IMAD.MOV.U32 R54, RZ, RZ, R4 ;  /* 0x000000ffff367224 */ /* 0x000fe200078e0004 */
[----:B------:R-:W-:Y:S01]  /*56e0*/  MOV R55, R3 ;  /* 0x0000000300377202 */ /* 0x000fe20000000f00 */
[----:B------:R-:W-:Y:S01]  /*56f0*/  BSSY B1, `(.L_x_204) ;  /* 0x0000054000017945 */ /* 0x000fe20003800000 */
[----:B------:R-:W-:Y:S02]  /*5700*/  LOP3.LUT R45, R45, 0x3ff00000, RZ, 0xfc, !PT ;  /* 0x3ff000002d2d7812 */ /* 0x000fe400078efcff */
[----:B------:R-:W-:-:S02]  /*5710*/  FSETP.GEU.AND P5, PT, |R55|, 1.469367938527859385e-39, PT ;  /* 0x001000003700780b */ /* 0x000fc40003fae200 */
[----:B------:R-:W-:Y:S01]  /*5720*/  LOP3.LUT R3, R55, 0x7ff00000, RZ, 0xc0, !PT ;  /* 0x7ff0000037037812 */ /* 0x000fe200078ec0ff */
[----:B------:R-:W-:Y:S01]  /*5730*/  @!P3 DMUL R44, R50, 8.98846567431157953865e+307 ;  /* 0x7fe00000322cb828 */ /* 0x000fe20000000000 */
[----:B------:R-:W-:-:S04]  /*5740*/  LOP3.LUT R6, R5, 0x7ff00000, RZ, 0xc0, !PT ;  /* 0x7ff0000005067812 */ /* 0x000fc800078ec0ff */
[----:B------:R-:W-:Y:S01]  /*5750*/  ISETP.GE.U32.AND P4, PT, R3, R6, PT ;  /* 0x000000060300720c */ /* 0x000fe20003f86070 */
[----:B------:R-:W0:Y:S04]  /*5760*/  MUFU.RCP64H R9, R45 ;  /* 0x0000002d00097308 */ /* 0x000e280000001800 */
[----:B------:R-:W-:Y:S02]  /*5770*/  @!P5 LOP3.LUT R4, R51, 0x7ff00000, RZ, 0xc0, !PT ;  /* 0x7ff000003304d812 */ /* 0x000fe400078ec0ff */
[----:B------:R-:W-:Y:S02]  /*5780*/  @!P5 MOV R58, RZ ;  /* 0x000000ff003ad202 */ /* 0x000fe40000000f00 */
[----:B------:R-:W-:Y:S02]  /*5790*/  @!P5 ISETP.GE.U32.AND P6, PT, R3, R4, PT ;  /* 0x000000040300d20c */ /* 0x000fe40003fc6070 */
[----:B------:R-:W-:-:S02]  /*57a0*/  MOV R4, 0x1ca00000 ;  /* 0x1ca0000000047802 */ /* 0x000fc40000000f00 */
[----:B------:R-:W-:Y:S02]  /*57b0*/  @!P3 LOP3.LUT R6, R45, 0x7ff00000, RZ, 0xc0, !PT ;  /* 0x7ff000002d06b812 */ /* 0x000fe400078ec0ff */
[C---:B------:R-:W-:Y:S02]  /*57c0*/  @!P5 SEL R5, R4.reuse, 0x63400000, !P6 ;  /* 0x634000000405d807 */ /* 0x040fe40007000000 */
[----:B------:R-:W-:Y:S01]  /*57d0*/  SEL R7, R4, 0x63400000, !P4 ;  /* 0x6340000004077807 */ /* 0x000fe20006000000 */
[----:B0-----:R-:W-:Y:S01]  /*57e0*/  DFMA R52, R8, -R44, 1 ;  /* 0x3ff000000834742b */ /* 0x001fe2000000082c */
[----:B------:R-:W-:-:S04]  /*57f0*/  @!P5 LOP3.LUT R5, R5, 0x80000000, R55, 0xf8, !PT ;  /* 0x800000000505d812 */ /* 0x000fc800078ef837 */
[----:B------:R-:W-:Y:S01]  /*5800*/  @!P5 LOP3.LUT R59, R5, 0x100000, RZ, 0xfc, !PT ;  /* 0x00100000053bd812 */ /* 0x000fe200078efcff */
[----:B------:R-:W-:Y:S02]  /*5810*/  IMAD.MOV.U32 R5, RZ, RZ, R3 ;  /* 0x000000ffff057224 */ /* 0x000fe400078e0003 */
[----:B------:R-:W-:-:S08]  /*5820*/  DFMA R52, R52, R52, R52 ;  /* 0x000000343434722b */ /* 0x000fd00000000034 */
[----:B------:R-:W-:Y:S01]  /*5830*/  DFMA R8, R8, R52, R8 ;  /* 0x000000340808722b */ /* 0x000fe20000000008 */
[----:B------:R-:W-:Y:S01]  /*5840*/  LOP3.LUT R53, R7, 0x800fffff, R55, 0xf8, !PT ;  /* 0x800fffff07357812 */ /* 0x000fe200078ef837 */
[----:B------:R-:W-:-:S06]  /*5850*/  IMAD.MOV.U32 R52, RZ, RZ, R54 ;  /* 0x000000ffff347224 */ /* 0x000fcc00078e0036 */
[----:B------:R-:W-:Y:S02]  /*5860*/  DFMA R56, R8, -R44, 1 ;  /* 0x3ff000000838742b */ /* 0x000fe4000000082c */
[----:B------:R-:W-:-:S06]  /*5870*/  @!P5 DFMA R52, R52, 2, -R58 ;  /* 0x400000003434d82b */ /* 0x000fcc000000083a */
[----:B------:R-:W-:Y:S01]  /*5880*/  DFMA R56, R8, R56, R8 ;  /* 0x000000380838722b */ /* 0x000fe20000000008 */
[----:B------:R-:W-:-:S03]  /*5890*/  VIADD R8, R6, 0xffffffff ;  /* 0xffffffff06087836 */ /* 0x000fc60000000000 */
[----:B------:R-:W-:-:S04]  /*58a0*/  @!P5 LOP3.LUT R5, R53, 0x7ff00000, RZ, 0xc0, !PT ;  /* 0x7ff000003505d812 */ /* 0x000fc800078ec0ff */
[----:B------:R-:W-:Y:S01]  /*58b0*/  IADD3 R7, R5, -0x1, RZ ;  /* 0xffffffff05077810 */ /* 0x000fe20007ffe0ff */
[----:B------:R-:W-:-:S03]  /*58c0*/  DMUL R58, R56, R52 ;  /* 0x00000034383a7228 */ /* 0x000fc60000000000 */
[----:B------:R-:W-:-:S04]  /*58d0*/  ISETP.GT.U32.AND P3, PT, R7, 0x7feffffe, PT ;  /* 0x7feffffe0700780c */ /* 0x000fc80003f64070 */
[----:B------:R-:W-:Y:S01]  /*58e0*/  ISETP.GT.U32.OR P3, PT, R8, 0x7feffffe, P3 ;  /* 0x7feffffe0800780c */ /* 0x000fe20001f64470 */
[----:B------:R-:W-:-:S08]  /*58f0*/  DFMA R60, R58, -R44, R52 ;  /* 0x8000002c3a3c722b */ /* 0x000fd00000000034 */
[----:B------:R-:W-:-:S04]  /*5900*/  DFMA R8, R56, R60, R58 ;  /* 0x0000003c3808722b */ /* 0x000fc8000000003a */
[----:B------:R-:W-:Y:S07]  /*5910*/  @P3 BRA `(.L_x_205) ;  /* 0x0000000000703947 */ /* 0x000fee0003800000 */
        /* <DEDUP_REMOVED lines=11> */
[----:B------:R-:W-:-:S06]  /*59d0*/  DFMA R44, R8, -R44, R52 ;  /* 0x8000002c082c722b */ /* 0x000fcc0000000034 */
[----:B------:R-:W-:-:S04]  /*59e0*/  IMAD.MOV.U32 R44, RZ, RZ, RZ ;  /* 0x000000ffff2c7224 */ /* 0x000fc800078e00ff */
        /* <DEDUP_REMOVED lines=13> */
[----:B------:R-:W-:Y:S01]  /*5ac0*/  MOV R56, R4 ;  /* 0x0000000400387202 */ /* 0x000fe20000000f00 */
[----:B------:R-:W-:Y:S06]  /*5ad0*/  BRA `(.L_x_206) ;  /* 0x0000000000547947 */ /* 0x000fec0003800000 */
.L_x_205:
[----:B------:R-:W-:-:S14]  /*5ae0*/  DSETP.NAN.AND P3, PT, R54, R54, PT ;  /* 0x000000363600722a */ /* 0x000fdc0003f68000 */
[----:B------:R-:W-:Y:S05]  /*5af0*/  @P3 BRA `(.L_x_207) ;  /* 0x0000000000443947 */ /* 0x000fea0003800000 */
[----:B------:R-:W-:-:S14]  /*5b00*/  DSETP.NAN.AND P3, PT, R50, R50, PT ;  /* 0x000000323200722a */ /* 0x000fdc0003f68000 */
[----:B------:R-:W-:Y:S05]  /*5b10*/  @P3 BRA `(.L_x_208) ;  /* 0x0000000000303947 */ /* 0x000fea0003800000 */
[----:B------:R-:W-:Y:S01]  /*5b20*/  ISETP.NE.AND P3, PT, R5, R6, PT ;  /* 0x000000060500720c */ /* 0x000fe20003f65270 */
[----:B------:R-:W-:Y:S01]  /*5b30*/  IMAD.MOV.U32 R56, RZ, RZ, 0x0 ;  /* 0x00000000ff387424 */ /* 0x000fe200078e00ff */
[----:B------:R-:W-:-:S11]  /*5b40*/  MOV R57, 0xfff80000 ;  /* 0xfff8000000397802 */ /* 0x000fd60000000f00 */
[----:B------:R-:W-:Y:S05]  /*5b50*/  @!P3 BRA `(.L_x_206) ;  /* 0x000000000034b947 */ /* 0x000fea0003800000 */
[----:B------:R-:W-:Y:S02]  /*5b60*/  ISETP.NE.AND P3, PT, R5, 0x7ff00000, PT ;  /* 0x7ff000000500780c */ /* 0x000fe40003f65270 */
[----:B------:R-:W-:Y:S02]  /*5b70*/  LOP3.LUT R57, R55, 0x80000000, R51, 0x48, !PT ;  /* 0x8000000037397812 */ /* 0x000fe400078e4833 */
[----:B------:R-:W-:-:S13]  /*5b80*/  ISETP.EQ.OR P3, PT, R6, RZ, !P3 ;  /* 0x000000ff0600720c */ /* 0x000fda0005f62670 */
[----:B------:R-:W-:Y:S01]  /*5b90*/  @P3 LOP3.LUT R3, R57, 0x7ff00000, RZ, 0xfc, !PT ;  /* 0x7ff0000039033812 */ /* 0x000fe200078efcff */
[----:B------:R-:W-:Y:S01]  /*5ba0*/  @!P3 IMAD.MOV.U32 R56, RZ, RZ, RZ ;  /* 0x000000ffff38b224 */ /* 0x000fe200078e00ff */
[----:B------:R-:W-:-:S03]  /*5bb0*/  @P3 MOV R56, RZ ;  /* 0x000000ff00383202 */ /* 0x000fc60000000f00 */
[----:B------:R-:W-:Y:S01]  /*5bc0*/  @P3 IMAD.MOV.U32 R57, RZ, RZ, R3 ;  /* 0x000000ffff393224 */ /* 0x000fe200078e0003 */
[----:B------:R-:W-:Y:S06]  /*5bd0*/  BRA `(.L_x_206) ;  /* 0x0000000000147947 */ /* 0x000fec0003800000 */
.L_x_208:
[----:B------:R-:W-:Y:S02]  /*5be0*/  LOP3.LUT R57, R51, 0x80000, RZ, 0xfc, !PT ;  /* 0x0008000033397812 */ /* 0x000fe400078efcff */
[----:B------:R-:W-:Y:S01]  /*5bf0*/  MOV R56, R50 ;  /* 0x0000003200387202 */ /* 0x000fe20000000f00 */
[----:B------:R-:W-:Y:S06]  /*5c00*/  BRA `(.L_x_206) ;  /* 0x0000000000087947 */ /* 0x000fec0003800000 */
.L_x_207:
[----:B------:R-:W-:Y:S01]  /*5c10*/  LOP3.LUT R57, R55, 0x80000, RZ, 0xfc, !PT ;  /* 0x0008000037397812 */ /* 0x000fe200078efcff */
[----:B------:R-:W-:-:S07]  /*5c20*/  IMAD.MOV.U32 R56, RZ, RZ, R54 ;  /* 0x000000ffff387224 */ /* 0x000fce00078e0036 */
.L_x_206:
[----:B------:R-:W-:Y:S05]  /*5c30*/  BSYNC B1 ;  /* 0x0000000000017941 */ /* 0x000fea0003800000 */
.L_x_204:
[----:B------:R-:W-:-:S06]  /*5c40*/  HFMA2.MMA R3, -RZ, RZ, 0, 0 ;  /* 0x00000000ff037435 */ /* 0x000fcc00000001ff */
[----:B------:R-:W-:Y:S05]  /*5c50*/  RET.REL.NODEC R2 `(_Z25multi_tensor_apply_kernelI18TensorListMetadataILi5EE11AdamFunctorILi5EddEJfffff10adamMode_tfEEvlPViT_T0_DpT1_) ;  /* 0xffffffa002e87950 */ /* 0x000fea0003c3ffff */
.L_x_209:
        /* <DEDUP_REMOVED lines=10> */
.L_x_571:


//--------------------- .text._Z25multi_tensor_apply_kernelI18TensorListMetadataILi4EE11AdamFunctorILi4EfN3c104HalfEEJfffff10adamMode_tfEEvlPViT_T0_DpT1_ --------------------------
	.section	.text._Z25multi_tensor_apply_kernelI18TensorListMetadataILi4EE11AdamFunctorILi4EfN3c104HalfEEJfffff10adamMode_tfEEvlPViT_T0_DpT1_,"ax",@progbits
	.align	128
        .global         _Z25multi_tensor_apply_kernelI18TensorListMetadataILi4EE11AdamFunctorILi4EfN3c104HalfEEJfffff10adamMode_tfEEvlPViT_T0_DpT1_
        .type           _Z25multi_tensor_apply_kernelI18TensorListMetadataILi4EE11AdamFunctorILi4EfN3c104HalfEEJfffff10adamMode_tfEEvlPViT_T0_DpT1_,@function
        .size           _Z25multi_tensor_apply_kernelI18TensorListMetadataILi4EE11AdamFunctorILi4EfN3c104HalfEEJfffff10adamMode_tfEEvlPViT_T0_DpT1_,(.L_x_586 - _Z25multi_tensor_apply_kernelI18TensorListMetadataILi4EE11AdamFunctorILi4EfN3c104HalfEEJfffff10adamMode_tfEEvlPViT_T0_DpT1_)
        .other          _Z25multi_tensor_apply_kernelI18TensorListMetadataILi4EE11AdamFunctorILi4EfN3c104HalfEEJfffff10adamMode_tfEEvlPViT_T0_DpT1_,@"STO_CUDA_ENTRY STV_DEFAULT"
_Z25multi_tensor_apply_kernelI18TensorListMetadataILi4EE11AdamFunctorILi4EfN3c104HalfEEJfffff10adamMode_tfEEvlPViT_T0_DpT1_:
.text._Z25multi_tensor_apply_kernelI18TensorListMetadataILi4EE11AdamFunctorILi4EfN3c104HalfEEJfffff10adamMode_tfEEvlPViT_T0_DpT1_:
[----:B------:R-:W-:Y:S01]  /*0000*/  LDC R1, c[0x0][0x28] ;  /* 0x00000a00ff017b82 */ /* 0x000fe20000000800 */
[----:B------:R-:W0:Y:S01]  /*0010*/  S2R R5, SR_CTAID.X ;  /* 0x0000000000057919 */ /* 0x000e220000002500 */
[----:B------:R-:W-:-:S06]  /*0020*/  HFMA2.MMA R4, -RZ, RZ, 0, 9.5367431640625e-07 ;  /* 0x00000010ff047435 */ /* 0x000fcc00000001ff */
[----:B------:R-:W1:Y:S01]  /*0030*/  LDC R0, c[0x0][0x210] ;  /* 0x00008400ff007b82 */ /* 0x000e620000000800 */
[----:B------:R-:W-:-:S07]  /*0040*/  ULDC.64 UR8, c[0x0][0x208] ;  /* 0x0000820000087ab9 */ /* 0x000fce0000000a00 */
[----:B0-----:R-:W0:Y:S01]  /*0050*/  LDC.U8 R2, c[0x0][R5+0x7c0] ;  /* 0x0001f00005027b82 */ /* 0x001e220000000000 */
[----:B------:R-:W-:-:S07]  /*0060*/  LEA R3, R5, R4, 0x2 ;  /* 0x0000000405037211 */ /* 0x000fce00078e10ff */
[----:B------:R-:W1:Y:S01]  /*0070*/  LDC R3, c[0x0][R3+0x8f0] ;  /* 0x00023c0003037b82 */ /* 0x000e620000000800 */
[----:B0-----:R-:W-:-:S07]  /*0080*/  LEA R4, R2, R4, 0x3 ;  /* 0x0000000402047211 */ /* 0x001fce00078e18ff */
[----:B------:R-:W0:Y:S01]  /*0090*/  LDC.64 R24, c[0x0][R4+0x210] ;  /* 0x0000840004187b82 */ /* 0x000e220000000a00 */
[----:B-1----:R-:W-:-:S07]  /*00a0*/  IMAD R5, R3, R0, RZ ;  /* 0x0000000003057224 */ /* 0x002fce00078e02ff */
[----:B------:R-:W1:Y:S08]  /*00b0*/  LDC R2, c[0x0][R4+0x690] ;  /* 0x0001a40004027b82 */ /* 0x000e700000000800 */
[----:B------:R-:W2:Y:S08]  /*00c0*/  LDC.64 R22, c[0x0][R4+0x330] ;  /* 0x0000cc0004167b82 */ /* 0x000eb00000000a00 */
[----:B------:R-:W3:Y:S01]  /*00d0*/  LDC.64 R20, c[0x0][R4+0x450] ;  /* 0x0001140004147b82 */ /* 0x000ee20000000a00 */
[----:B0-----:R-:W-:-:S03]  /*00e0*/  IMAD.WIDE R24, R5, 0x4, R24 ;  /* 0x0000000405187825 */ /* 0x001fc600078e0218 */
[----:B------:R-:W-:-:S04]  /*00f0*/  LOP3.LUT P1, RZ, R24, 0xf, RZ, 0xc0, !PT ;  /* 0x0000000f18ff7812 */ /* 0x000fc8000782c0ff */
[----:B------:R-:W0:Y:S01]  /*0100*/  LDC.64 R6, c[0x0][R4+0x570] ;  /* 0x00015c0004067b82 */ /* 0x000e220000000a00 */
[----:B-1----:R-:W-:-:S04]  /*0110*/  IADD3 R2, R2, -R5, RZ ;  /* 0x8000000502027210 */ /* 0x002fc80007ffe0ff */
[----:B------:R-:W-:Y:S01]  /*0120*/  LOP3.LUT P0, RZ, R2, 0x3, R0, 0xc8, !PT ;  /* 0x0000000302ff7812 */ /* 0x000fe2000780c800 */
[----:B--2---:R-:W-:-:S03]  /*0130*/  IMAD.WIDE R22, R5, 0x4, R22 ;  /* 0x0000000405167825 */ /* 0x004fc600078e0216 */
[----:B------:R-:W-:Y:S01]  /*0140*/  PLOP3.LUT P0, PT, P0, P1, PT, 0xa8, 0x0 ;  /* 0x000000000000781c */ /* 0x000fe20000703570 */
[----:B---3--:R-:W-:-:S04]  /*0150*/  IMAD.WIDE R20, R5, 0x4, R20 ;  /* 0x0000000405147825 */ /* 0x008fc800078e0214 */
[----:B0-----:R-:W-:-:S08]  /*0160*/  IMAD.WIDE R6, R5, 0x2, R6 ;  /* 0x0000000205067825 */ /* 0x001fd000078e0206 */
[----:B------:R-:W-:Y:S05]  /*0170*/  @P0 BRA `(.L_x_210) ;  /* 0x0000000000140947 */ /* 0x000fea0003800000 */
[----:B------:R-:W-:Y:S02]  /*0180*/  LOP3.LUT P0, RZ, R22, 0xf, RZ, 0xc0, !PT ;  /* 0x0000000f16ff7812 */ /* 0x000fe4000780c0ff */
[----:B------:R-:W-:Y:S02]  /*0190*/  LOP3.LUT P1, RZ, R20, 0xf, RZ, 0xc0, !PT ;  /* 0x0000000f14ff7812 */ /* 0x000fe4000782c0ff */
[----:B------:R-:W-:-:S04]  /*01a0*/  LOP3.LUT P2, RZ, R6, 0x7, RZ, 0xc0, !PT ;  /* 0x0000000706ff7812 */ /* 0x000fc8000784c0ff */
[----:B------:R-:W-:-:S13]  /*01b0*/  PLOP3.LUT P0, PT, P0, P1, P2, 0x1, 0x0 ;  /* 0x000000000000781c */ /* 0x000fda0000702021 */
[----:B------:R-:W-:Y:S05]  /*01c0*/  @P0 BRA `(.L_x_211) ;  /* 0x00000014005c0947 */ /* 0x000fea0003800000 */
.L_x_210:
[----:B------:R-:W-:-:S04]  /*01d0*/  ISETP.GE.AND P0, PT, R0, 0x1, PT ;  /* 0x000000010000780c */ /* 0x000fc80003f06270 */
[----:B------:R-:W-:-:S13]  /*01e0*/  ISETP.LT.OR P0, PT, R2, 0x1, !P0 ;  /* 0x000000010200780c */ /* 0x000fda0004701670 */
[----:B------:R-:W-:Y:S05]  /*01f0*/  @P0 EXIT ;  /* 0x000000000000094d */ /* 0x000fea0003800000 */
[----:B------:R-:W0:Y:S01]  /*0200*/  LDC R0, c[0x0][0xe0c] ;  /* 0x00038300ff007b82 */ /* 0x000e220000000800 */
[----:B------:R-:W-:Y:S01]  /*0210*/  ULDC UR4, c[0x0][0xe20] ;  /* 0x0003880000047ab9 */ /* 0x000fe20000000800 */
[----:B------:R-:W-:Y:S01]  /*0220*/  ULDC UR7, c[0x0][0x0] ;  /* 0x0000000000077ab9 */ /* 0x000fe20000000800 */
[----:B------:R-:W-:-:S05]  /*0230*/  ISETP.NE.AND P0, PT, RZ, UR4, PT ;  /* 0x00000004ff007c0c */ /* 0x000fca000bf05270 */
[----:B------:R-:W1:Y:S01]  /*0240*/  LDC R3, c[0x0][0xe10] ;  /* 0x00038400ff037b82 */ /* 0x000e620000000800 */
[----:B0-----:R-:W-:-:S05]  /*0250*/  FADD.FTZ R0, -R0, 1 ;  /* 0x3f80000000007421 */ /* 0x001fca0000010100 */
[----:B------:R-:W-:Y:S01]  /*0260*/  R2UR UR5, R0 ;  /* 0x00000000000572ca */ /* 0x000fe200000e0000 */
[----:B-1----:R-:W-:-:S05]  /*0270*/  FADD.FTZ R3, -R3, 1 ;  /* 0x3f80000003037421 */ /* 0x002fca0000010100 */
[----:B------:R-:W-:Y:S01]  /*0280*/  R2UR UR6, R3 ;  /* 0x00000000030672ca */ /* 0x000fe200000e0000 */
[----:B------:R-:W-:-:S14]  /*0290*/  @!P0 BRA `(.L_x_212) ;  /* 0x0000000800948947 */ /* 0x000fdc0003800000 */
[----:B------:R-:W0:Y:S01]  /*02a0*/  S2R R31, SR_TID.X ;  /* 0x00000000001f7919 */ /* 0x000e220000002100 */
[----:B------:R-:W-:Y:S01]  /*02b0*/  UMOV UR4, URZ ;  /* 0x0000003f00047c82 */ /* 0x000fe20008000000 */
[----:B------:R-:W-:Y:S01]  /*02c0*/  ULDC UR12, c[0x0][0xe24] ;  /* 0x00038900000c7ab9 */ /* 0x000fe20000000800 */
[----:B------:R-:W-:Y:S01]  /*02d0*/  ULDC UR14, c[0x0][0xe0c] ;  /* 0x00038300000e7ab9 */ /* 0x000fe20000000800 */
[----:B------:R-:W-:Y:S01]  /*02e0*/  ULDC UR13, c[0x0][0x210] ;  /* 0x00008400000d7ab9 */ /* 0x000fe20000000800 */
[----:B------:R-:W-:Y:S01]  /*02f0*/  ULDC.64 UR10, c[0x0][0xe18] ;  /* 0x00038600000a7ab9 */ /* 0x000fe20000000a00 */
[----:B------:R-:W-:-:S05]  /*0300*/  ULDC.64 UR16, c[0x0][0xe10] ;  /* 0x0003840000107ab9 */ /* 0x000fca0000000a00 */
.L_x_221:
[----:B01234-:R-:W-:-:S04]  /*0310*/  IADD3 R15, R31, UR4, RZ ;  /* 0x000000041f0f7c10 */ /* 0x01ffc8000fffe0ff */
[C---:B------:R-:W-:Y:S02]  /*0320*/  IADD3 R13, R15.reuse, UR7, RZ ;  /* 0x000000070f0d7c10 */ /* 0x040fe4000fffe0ff */
[----:B------:R-:W-:Y:S02]  /*0330*/  ISETP.GE.AND P3, PT, R15, UR13, PT ;  /* 0x0000000d0f007c0c */ /* 0x000fe4000bf66270 */
[C---:B------:R-:W-:Y:S02]  /*0340*/  IADD3 R5, R13.reuse, UR7, RZ ;  /* 0x000000070d057c10 */ /* 0x040fe4000fffe0ff */
[----:B------:R-:W-:Y:S02]  /*0350*/  ISETP.GE.AND P0, PT, R13, UR13, PT ;  /* 0x0000000d0d007c0c */ /* 0x000fe4000bf06270 */
[C---:B------:R-:W-:Y:S02]  /*0360*/  IADD3 R11, R5.reuse, UR7, RZ ;  /* 0x00000007050b7c10 */ /* 0x040fe4000fffe0ff */
[----:B------:R-:W-:-:S02]  /*0370*/  ISETP.GE.AND P1, PT, R5, UR13, PT ;  /* 0x0000000d05007c0c */ /* 0x000fc4000bf26270 */
[----:B------:R-:W-:Y:S02]  /*0380*/  ISETP.GE.AND P2, PT, R11, UR13, PT ;  /* 0x0000000d0b007c0c */ /* 0x000fe4000bf46270 */
[-C--:B------:R-:W-:Y:S02]  /*0390*/  ISETP.LT.AND P1, PT, R5, R2.reuse, !P1 ;  /* 0x000000020500720c */ /* 0x080fe40004f21270 */
[-C--:B------:R-:W-:Y:S02]  /*03a0*/  ISETP.LT.AND P2, PT, R11, R2.reuse, !P2 ;  /* 0x000000020b00720c */ /* 0x080fe40005741270 */
[-C--:B------:R-:W-:Y:S02]  /*03b0*/  ISETP.LT.AND P0, PT, R13, R2.reuse, !P0 ;  /* 0x000000020d00720c */ /* 0x080fe40004701270 */
[----:B------:R-:W-:-:S07]  /*03c0*/  ISETP.LT.AND P3, PT, R15, R2, !P3 ;  /* 0x000000020f00720c */ /* 0x000fce0005f61270 */
[----:B-----5:R-:W-:-:S04]  /*03d0*/  @P1 IMAD.WIDE R28, R5, 0x2, R6 ;  /* 0x00000002051c1825 */ /* 0x020fc800078e0206 */
[--C-:B------:R-:W-:Y:S01]  /*03e0*/  @P2 IMAD.WIDE R36, R11, 0x2, R6.reuse ;  /* 0x000000020b242825 */ /* 0x100fe200078e0206 */
[----:B------:R-:W2:Y:S03]  /*03f0*/  @P1 LDG.E.U16 R30, desc[UR8][R28.64] ;  /* 0x000000081c1e1981 */ /* 0x000ea6000c1e1500 */
[--C-:B------:R-:W-:Y:S01]  /*0400*/  @P0 IMAD.WIDE R26, R13, 0x2, R6.reuse ;  /* 0x000000020d1a0825 */ /* 0x100fe200078e0206 */
[----:B------:R-:W3:Y:S03]  /*0410*/  @P2 LDG.E.U16 R35, desc[UR8][R36.64] ;  /* 0x0000000824232981 */ /* 0x000ee6000c1e1500 */
[----:B------:R-:W-:Y:S01]  /*0420*/  @P3 IMAD.WIDE R8, R15, 0x2, R6 ;  /* 0x000000020f083825 */ /* 0x000fe200078e0206 */
[----:B------:R0:W4:Y:S04]  /*0430*/  @P0 LDG.E.U16 R10, desc[UR8][R26.64] ;  /* 0x000000081a0a0981 */ /* 0x000128000c1e1500 */
[----:B------:R1:W4:Y:S01]  /*0440*/  @P3 LDG.E.U16 R14, desc[UR8][R8.64] ;  /* 0x00000008080e3981 */ /* 0x000322000c1e1500 */
[----:B------:R-:W-:-:S02]  /*0450*/  HFMA2.MMA R34, -RZ, RZ, 0, 0 ;  /* 0x00000000ff227435 */ /* 0x000fc400000001ff */
[----:B------:R-:W-:Y:S01]  /*0460*/  HFMA2.MMA R0, -RZ, RZ, 0, 0 ;  /* 0x00000000ff007435 */ /* 0x000fe200000001ff */
[----:B------:R-:W-:Y:S01]  /*0470*/  CS2R R18, SRZ ;  /* 0x0000000000127805 */ /* 0x000fe2000001ff00 */
[--C-:B------:R-:W-:Y:S01]  /*0480*/  IMAD.WIDE R40, R13, 0x4, R24.reuse ;  /* 0x000000040d287825 */ /* 0x100fe200078e0218 */
[----:B------:R-:W-:Y:S02]  /*0490*/  CS2R R32, SRZ ;  /* 0x0000000000207805 */ /* 0x000fe4000001ff00 */
[----:B------:R-:W-:Y:S02]  /*04a0*/  MOV R3, RZ ;  /* 0x000000ff00037202 */ /* 0x000fe40000000f00 */
[----:B0-----:R-:W-:Y:S01]  /*04b0*/  CS2R R26, SRZ ;  /* 0x00000000001a7805 */ /* 0x001fe2000001ff00 */
[----:B------:R-:W-:Y:S01]  /*04c0*/  IMAD.WIDE R28, R5, 0x4, R24 ;  /* 0x00000004051c7825 */ /* 0x000fe200078e0218 */
[----:B------:R-:W-:Y:S01]  /*04d0*/  CS2R R16, SRZ ;  /* 0x0000000000107805 */ /* 0x000fe2000001ff00 */
[----:B------:R-:W5:Y:S02]  /*04e0*/  @P0 LDG.E R19, desc[UR8][R40.64] ;  /* 0x0000000828130981 */ /* 0x000f64000c1e1900 */
[----:B-1----:R-:W-:-:S02]  /*04f0*/  IMAD.WIDE R8, R13, 0x4, R22 ;  /* 0x000000040d087825 */ /* 0x002fc400078e0216 */
[----:B------:R0:W5:Y:S02]  /*0500*/  @P1 LDG.E R18, desc[UR8][R28.64] ;  /* 0x000000081c121981 */ /* 0x000164000c1e1900 */
[----:B------:R-:W-:Y:S02]  /*0510*/  IMAD.WIDE R36, R5, 0x4, R22 ;  /* 0x0000000405247825 */ /* 0x000fe400078e0216 */
[----:B------:R-:W5:Y:S02]  /*0520*/  @P0 LDG.E R33, desc[UR8][R8.64] ;  /* 0x0000000808210981 */ /* 0x000f64000c1e1900 */
[--C-:B------:R-:W-:Y:S02]  /*0530*/  IMAD.WIDE R12, R13, 0x4, R20.reuse ;  /* 0x000000040d0c7825 */ /* 0x100fe400078e0214 */
[----:B------:R1:W5:Y:S02]  /*0540*/  @P1 LDG.E R3, desc[UR8][R36.64] ;  /* 0x0000000824031981 */ /* 0x000364000c1e1900 */
[----:B------:R-:W-:Y:S01]  /*0550*/  IMAD.WIDE R4, R5, 0x4, R20 ;  /* 0x0000000405047825 */ /* 0x000fe200078e0214 */
[----:B0-----:R-:W-:Y:S01]  /*0560*/  CS2R R28, SRZ ;  /* 0x00000000001c7805 */ /* 0x001fe2000001ff00 */
[----:B------:R0:W5:Y:S02]  /*0570*/  @P0 LDG.E R34, desc[UR8][R12.64] ;  /* 0x000000080c220981 */ /* 0x000164000c1e1900 */
[----:B------:R-:W-:-:S02]  /*0580*/  IMAD.WIDE R38, R15, 0x4, R24 ;  /* 0x000000040f267825 */ /* 0x000fc400078e0218 */
[----:B------:R0:W5:Y:S01]  /*0590*/  @P1 LDG.E R0, desc[UR8][R4.64] ;  /* 0x0000000804001981 */ /* 0x000162000c1e1900 */
[----:B-1----:R-:W-:Y:S01]  /*05a0*/  MOV R36, RZ ;  /* 0x000000ff00247202 */ /* 0x002fe20000000f00 */
[--C-:B------:R-:W-:Y:S02]  /*05b0*/  IMAD.WIDE R8, R11, 0x4, R22.reuse ;  /* 0x000000040b087825 */ /* 0x100fe400078e0216 */
[----:B------:R1:W5:Y:S02]  /*05c0*/  @P3 LDG.E R17, desc[UR8][R38.64] ;  /* 0x0000000826113981 */ /* 0x000364000c1e1900 */
[----:B0-----:R-:W-:Y:S02]  /*05d0*/  IMAD.WIDE R12, R15, 0x4, R22 ;  /* 0x000000040f0c7825 */ /* 0x001fe400078e0216 */
[----:B------:R1:W5:Y:S02]  /*05e0*/  @P2 LDG.E R29, desc[UR8][R8.64] ;  /* 0x00000008081d2981 */ /* 0x000364000c1e1900 */
[----:B------:R-:W-:-:S02]  /*05f0*/  IMAD.WIDE R4, R11, 0x4, R24 ;  /* 0x000000040b047825 */ /* 0x000fc400078e0218 */
[----:B------:R1:W5:Y:S04]  /*0600*/  @P3 LDG.E R36, desc[UR8][R12.64] ;  /* 0x000000080c243981 */ /* 0x000368000c1e1900 */
[----:B------:R1:W5:Y:S01]  /*0610*/  @P2 LDG.E R28, desc[UR8][R4.64] ;  /* 0x00000008041c2981 */ /* 0x000362000c1e1900 */
[----:B--2---:R-:W-:Y:S02]  /*0620*/  @P1 HADD2.F32 R26, -RZ, R30.H0_H0 ;  /* 0x2000001eff1a1230 */ /* 0x004fe40000004100 */
[----:B---3--:R-:W-:Y:S01]  /*0630*/  @P2 HADD2.F32 R27, -RZ, R35.H0_H0 ;  /* 0x20000023ff1b2230 */ /* 0x008fe20000004100 */
[----:B------:R-:W-:Y:S01]  /*0640*/  HFMA2.MMA R35, -RZ, RZ, 0, 0 ;  /* 0x00000000ff237435 */ /* 0x000fe200000001ff */
[----:B------:R-:W-:Y:S01]  /*0650*/  MOV R30, RZ ;  /* 0x000000ff001e7202 */ /* 0x000fe20000000f00 */
[----:B----4-:R-:W-:-:S02]  /*0660*/  @P0 HADD2.F32 R32, -RZ, R10.H0_H0 ;  /* 0x2000000aff200230 */ /* 0x010fc40000004100 */
[----:B------:R-:W-:-:S04]  /*0670*/  IMAD.WIDE R10, R11, 0x4, R20 ;  /* 0x000000040b0a7825 */ /* 0x000fc800078e0214 */
[----:B------:R-:W-:Y:S01]  /*0680*/  @P3 HADD2.F32 R16, -RZ, R14.H0_H0 ;  /* 0x2000000eff103230 */ /* 0x000fe20000004100 */
[----:B------:R1:W5:Y:S01]  /*0690*/  @P2 LDG.E R30, desc[UR8][R10.64] ;  /* 0x000000080a1e2981 */ /* 0x000362000c1e1900 */
[----:B------:R-:W-:-:S05]  /*06a0*/  IMAD.WIDE R14, R15, 0x4, R20 ;  /* 0x000000040f0e7825 */ /* 0x000fca00078e0214 */
[----:B------:R1:W5:Y:S01]  /*06b0*/  @P3 LDG.E R35, desc[UR8][R14.64] ;  /* 0x000000080e233981 */ /* 0x000362000c1e1900 */
[----:B------:R-:W-:Y:S04]  /*06c0*/  BSSY B0, `(.L_x_213) ;  /* 0x0000015000007945 */ /* 0x000fe80003800000 */
[----:B------:R-:W-:Y:S05]  /*06d0*/  @!P3 BRA `(.L_x_214) ;  /* 0x00000000004cb947 */ /* 0x000fea0003800000 */
[----:B------:R-:W0:Y:S01]  /*06e0*/  MUFU.RCP R37, UR10 ;  /* 0x0000000a00257d08 */ /* 0x000e220008001000 */
[----:B-1---5:R-:W-:Y:S01]  /*06f0*/  FMUL.FTZ R39, R35, UR16 ;  /* 0x0000001023277c20 */ /* 0x022fe20008410000 */
[----:B0-----:R-:W-:Y:S01]  /*0700*/  FMUL.FTZ R16, R37, R16 ;  /* 0x0000001025107220 */ /* 0x001fe20000410000 */
[----:B------:R-:W-:-:S03]  /*0710*/  FMUL.FTZ R37, R36, UR14 ;  /* 0x0000000e24257c20 */ /* 0x000fc60008410000 */
[C---:B------:R-:W-:Y:S01]  /*0720*/  FMUL.FTZ R35, R16.reuse, UR6 ;  /* 0x0000000610237c20 */ /* 0x040fe20008410000 */
[----:B------:R-:W-:-:S03]  /*0730*/  FFMA.FTZ R37, R16, UR5, R37 ;  /* 0x0000000510257c23 */ /* 0x000fc60008010025 */
[----:B------:R-:W-:Y:S02]  /*0740*/  FFMA.FTZ R35, R16, R35, R39 ;  /* 0x0000002310237223 */ /* 0x000fe40000010027 */
[----:B------:R0:W-:Y:S04]  /*0750*/  STG.E desc[UR8][R12.64], R37 ;  /* 0x000000250c007986 */ /* 0x0001e8000c101908 */
[----:B------:R2:W-:Y:S04]  /*0760*/  STG.E desc[UR8][R14.64], R35 ;  /* 0x000000230e007986 */ /* 0x0005e8000c101908 */
[----:B------:R-:W3:Y:S01]  /*0770*/  LDG.E R38, desc[UR8][R12.64] ;  /* 0x000000080c267981 */ /* 0x000ee2000c1e1900 */
[----:B------:R-:W1:Y:S02]  /*0780*/  MUFU.SQRT R16, R35 ;  /* 0x0000002300107308 */ /* 0x000e640000002000 */
[----:B-1----:R-:W-:-:S06]  /*0790*/  FADD.FTZ R36, R16, UR17 ;  /* 0x0000001110247e21 */ /* 0x002fcc0008010000 */
[----:B------:R-:W3:Y:S02]  /*07a0*/  MUFU.RCP R39, R36 ;  /* 0x0000002400277308 */ /* 0x000ee40000001000 */
[----:B---3--:R-:W-:Y:S01]  /*07b0*/  FMUL.FTZ R38, R38, R39 ;  /* 0x0000002726267220 */ /* 0x008fe20000410000 */
[----:B------:R-:W-:-:S03]  /*07c0*/  IADD3 R39, R31, UR4, RZ ;  /* 0x000000041f277c10 */ /* 0x000fc6000fffe0ff */
[----:B------:R-:W-:-:S04]  /*07d0*/  FFMA.FTZ R38, R17, UR12, R38 ;  /* 0x0000000c11267c23 */ /* 0x000fc80008010026 */
[----:B0-----:R-:W-:Y:S01]  /*07e0*/  FFMA.FTZ R37, -R38, UR11, R17 ;  /* 0x0000000b26257c23 */ /* 0x001fe20008010111 */
[----:B------:R-:W-:-:S05]  /*07f0*/  IMAD.WIDE R16, R39, 0x4, R24 ;  /* 0x0000000427107825 */ /* 0x000fca00078e0218 */
[----:B------:R2:W-:Y:S02]  /*0800*/  STG.E desc[UR8][R16.64], R37 ;  /* 0x0000002510007986 */ /* 0x0005e4000c101908 */
.L_x_214:
[----:B------:R-:W-:Y:S05]  /*0810*/  BSYNC B0 ;  /* 0x0000000000007941 */ /* 0x000fea0003800000 */
.L_x_213:
[----:B------:R-:W-:Y:S04]  /*0820*/  BSSY B0, `(.L_x_215) ;  /* 0x0000018000007945 */ /* 0x000fe80003800000 */
[----:B------:R-:W-:Y:S05]  /*0830*/  @!P0 BRA `(.L_x_216) ;  /* 0x0000000000588947 */ /* 0x000fea0003800000 */
[----:B-1----:R-:W0:Y:S01]  /*0840*/  MUFU.RCP R13, UR10 ;  /* 0x0000000a000d7d08 */ /* 0x002e220008001000 */
[----:B--2--5:R-:W-:Y:S01]  /*0850*/  IADD3 R17, R31, UR4, RZ ;  /* 0x000000041f117c10 */ /* 0x024fe2000fffe0ff */
[----:B------:R-:W-:Y:S01]  /*0860*/  FMUL.FTZ R34, R34, UR16 ;  /* 0x0000001022227c20 */ /* 0x000fe20008410000 */
[----:B------:R-:W-:Y:S02]  /*0870*/  FMUL.FTZ R33, R33, UR14 ;  /* 0x0000000e21217c20 */ /* 0x000fe40008410000 */
[----:B------:R-:W-:-:S05]  /*0880*/  IADD3 R17, R17, UR7, RZ ;  /* 0x0000000711117c10 */ /* 0x000fca000fffe0ff */
[----:B------:R-:W-:-:S04]  /*0890*/  IMAD.WIDE R14, R17, 0x4, R20 ;  /* 0x00000004110e7825 */ /* 0x000fc800078e0214 */
[----:B0-----:R-:W-:-:S04]  /*08a0*/  FMUL.FTZ R32, R13, R32 ;  /* 0x000000200d207220 */ /* 0x001fc80000410000 */
[C---:B------:R-:W-:Y:S01]  /*08b0*/  FMUL.FTZ R13, R32.reuse, UR6 ;  /* 0x00000006200d7c20 */ /* 0x040fe20008410000 */
[----:B------:R-:W-:-:S03]  /*08c0*/  FFMA.FTZ R33, R32, UR5, R33 ;  /* 0x0000000520217c23 */ /* 0x000fc60008010021 */
[----:B------:R-:W-:Y:S01]  /*08d0*/  FFMA.FTZ R35, R32, R13, R34 ;  /* 0x0000000d20237223 */ /* 0x000fe20000010022 */
[----:B------:R-:W-:-:S05]  /*08e0*/  IMAD.WIDE R12, R17, 0x4, R22 ;  /* 0x00000004110c7825 */ /* 0x000fca00078e0216 */
[----:B------:R0:W-:Y:S04]  /*08f0*/  STG.E desc[UR8][R12.64], R33 ;  /* 0x000000210c007986 */ /* 0x0001e8000c101908 */
[----:B------:R0:W-:Y:S04]  /*0900*/  STG.E desc[UR8][R14.64], R35 ;  /* 0x000000230e007986 */ /* 0x0001e8000c101908 */
[----:B------:R-:W2:Y:S01]  /*0910*/  LDG.E R34, desc[UR8][R12.64] ;  /* 0x000000080c227981 */ /* 0x000ea2000c1e1900 */
[----:B------:R-:W1:Y:S02]  /*0920*/  MUFU.SQRT R16, R35 ;  /* 0x0000002300107308 */ /* 0x000e640000002000 */
[----:B-1----:R-:W-:Y:S01]  /*0930*/  FADD.FTZ R32, R16, UR17 ;  /* 0x0000001110207e21 */ /* 0x002fe20008010000 */
[----:B------:R-:W-:-:S05]  /*0940*/  IMAD.WIDE R16, R17, 0x4, R24 ;  /* 0x0000000411107825 */ /* 0x000fca00078e0218 */
[----:B------:R-:W2:Y:S02]  /*0950*/  MUFU.RCP R37, R32 ;  /* 0x0000002000257308 */ /* 0x000ea40000001000 */
[----:B--2---:R-:W-:-:S04]  /*0960*/  FMUL.FTZ R34, R34, R37 ;  /* 0x0000002522227220 */ /* 0x004fc80000410000 */
[----:B------:R-:W-:-:S04]  /*0970*/  FFMA.FTZ R34, R19, UR12, R34 ;  /* 0x0000000c13227c23 */ /* 0x000fc80008010022 */
[----:B------:R-:W-:-:S05]  /*0980*/  FFMA.FTZ R19, -R34, UR11, R19 ;  /* 0x0000000b22137c23 */ /* 0x000fca0008010113 */
[----:B------:R0:W-:Y:S02]  /*0990*/  STG.E desc[UR8][R16.64], R19 ;  /* 0x0000001310007986 */ /* 0x0001e4000c101908 */
.L_x_216:
[----:B------:R-:W-:Y:S05]  /*09a0*/  BSYNC B0 ;  /* 0x0000000000007941 */ /* 0x000fea0003800000 */
.L_x_215:
[----:B------:R-:W-:Y:S04]  /*09b0*/  BSSY B0, `(.L_x_217) ;  /* 0x0000019000007945 */ /* 0x000fe80003800000 */
[----:B------:R-:W-:Y:S05]  /*09c0*/  @!P1 BRA `(.L_x_218) ;  /* 0x00000000005c9947 */ /* 0x000fea0003800000 */
[----:B01----:R-:W0:Y:S01]  /*09d0*/  MUFU.RCP R13, UR10 ;  /* 0x0000000a000d7d08 */ /* 0x003e220008001000 */
[----:B------:R-:W-:Y:S01]  /*09e0*/  IADD3 R12, R31, UR4, RZ ;  /* 0x000000041f0c7c10 */ /* 0x000fe2000fffe0ff */
[----:B-----5:R-:W-:-:S03]  /*09f0*/  FMUL.FTZ R0, R0, UR16 ;  /* 0x0000001000007c20 */ /* 0x020fc60008410000 */
[----:B------:R-:W-:Y:S01]  /*0a00*/  IADD3 R12, R12, UR7, RZ ;  /* 0x000000070c0c7c10 */ /* 0x000fe2000fffe0ff */
[----:B0-----:R-:W-:Y:S01]  /*0a10*/  FMUL.FTZ R26, R13, R26 ;  /* 0x0000001a0d1a7220 */ /* 0x001fe20000410000 */
[----:B------:R-:W-:Y:S02]  /*0a20*/  FMUL.FTZ R13, R3, UR14 ;  /* 0x0000000e030d7c20 */ /* 0x000fe40008410000 */
[----:B------:R-:W-:Y:S01]  /*0a30*/  IADD3 R3, R12, UR7, RZ ;  /* 0x000000070c037c10 */ /* 0x000fe2000fffe0ff */
[C---:B--2---:R-:W-:Y:S01]  /*0a40*/  FMUL.FTZ R15, R26.reuse, UR6 ;  /* 0x000000061a0f7c20 */ /* 0x044fe20008410000 */
[----:B------:R-:W-:-:S03]  /*0a50*/  FFMA.FTZ R19, R26, UR5, R13 ;  /* 0x000000051a137c23 */ /* 0x000fc6000801000d */
[----:B------:R-:W-:-:S04]  /*0a60*/  IMAD.WIDE R12, R3, 0x4, R22 ;  /* 0x00000004030c7825 */ /* 0x000fc800078e0216 */
[----:B------:R-:W-:Y:S01]  /*0a70*/  FFMA.FTZ R33, R26, R15, R0 ;  /* 0x0000000f1a217223 */ /* 0x000fe20000010000 */
[----:B------:R-:W-:Y:S01]  /*0a80*/  IMAD.WIDE R14, R3, 0x4, R20 ;  /* 0x00000004030e7825 */ /* 0x000fe200078e0214 */
[----:B------:R3:W-:Y:S04]  /*0a90*/  STG.E desc[UR8][R12.64], R19 ;  /* 0x000000130c007986 */ /* 0x0007e8000c101908 */
[----:B------:R3:W-:Y:S04]  /*0aa0*/  STG.E desc[UR8][R14.64], R33 ;  /* 0x000000210e007986 */ /* 0x0007e8000c101908 */
[----:B------:R-:W2:Y:S01]  /*0ab0*/  LDG.E R16, desc[UR8][R12.64] ;  /* 0x000000080c107981 */ /* 0x000ea2000c1e1900 */
[----:B------:R-:W0:Y:S02]  /*0ac0*/  MUFU.SQRT R0, R33 ;  /* 0x0000002100007308 */ /* 0x000e240000002000 */
[----:B0-----:R-:W-:-:S06]  /*0ad0*/  FADD.FTZ R0, R0, UR17 ;  /* 0x0000001100007e21 */ /* 0x001fcc0008010000 */
[----:B------:R-:W2:Y:S02]  /*0ae0*/  MUFU.RCP R17, R0 ;  /* 0x0000000000117308 */ /* 0x000ea40000001000 */
[----:B--2---:R-:W-:-:S04]  /*0af0*/  FMUL.FTZ R17, R16, R17 ;  /* 0x0000001110117220 */ /* 0x004fc80000410000 */
[----:B------:R-:W-:Y:S01]  /*0b00*/  FFMA.FTZ R35, R18, UR12, R17 ;  /* 0x0000000c12237c23 */ /* 0x000fe20008010011 */
[----:B------:R-:W-:-:S04]  /*0b10*/  IMAD.WIDE R16, R3, 0x4, R24 ;  /* 0x0000000403107825 */ /* 0x000fc800078e0218 */
[----:B------:R-:W-:-:S05]  /*0b20*/  FFMA.FTZ R35, -R35, UR11, R18 ;  /* 0x0000000b23237c23 */ /* 0x000fca0008010112 */
[----:B------:R3:W-:Y:S02]  /*0b30*/  STG.E desc[UR8][R16.64], R35 ;  /* 0x0000002310007986 */ /* 0x0007e4000c101908 */
.L_x_218:
[----:B------:R-:W-:Y:S05]  /*0b40*/  BSYNC B0 ;  /* 0x0000000000007941 */ /* 0x000fea0003800000 */
.L_x_217:
[----:B------:R-:W-:Y:S04]  /*0b50*/  BSSY B0, `(.L_x_219) ;  /* 0x0000013000007945 */ /* 0x000fe80003800000 */
[----:B------:R-:W-:Y:S05]  /*0b60*/  @!P2 BRA `(.L_x_220) ;  /* 0x000000000044a947 */ /* 0x000fea0003800000 */
[----:B-----5:R-:W4:Y:S01]  /*0b70*/  MUFU.RCP R0, UR10 ;  /* 0x0000000a00007d08 */ /* 0x020f220008001000 */
[----:B01-3--:R-:W-:Y:S01]  /*0b80*/  FMUL.FTZ R13, R30, UR16 ;  /* 0x000000101e0d7c20 */ /* 0x00bfe20008410000 */
[----:B----4-:R-:W-:Y:S01]  /*0b90*/  FMUL.FTZ R27, R0, R27 ;  /* 0x0000001b001b7220 */ /* 0x010fe20000410000 */
[----:B------:R-:W-:-:S03]  /*0ba0*/  FMUL.FTZ R0, R29, UR14 ;  /* 0x0000000e1d007c20 */ /* 0x000fc60008410000 */
[C---:B------:R-:W-:Y:S01]  /*0bb0*/  FMUL.FTZ R12, R27.reuse, UR6 ;  /* 0x000000061b0c7c20 */ /* 0x040fe20008410000 */
[----:B------:R-:W-:-:S03]  /*0bc0*/  FFMA.FTZ R3, R27, UR5, R0 ;  /* 0x000000051b037c23 */ /* 0x000fc60008010000 */
[----:B------:R-:W-:Y:S02]  /*0bd0*/  FFMA.FTZ R13, R27, R12, R13 ;  /* 0x0000000c1b0d7223 */ /* 0x000fe4000001000d */
[----:B------:R4:W-:Y:S04]  /*0be0*/  STG.E desc[UR8][R8.64], R3 ;  /* 0x0000000308007986 */ /* 0x0009e8000c101908 */
[----:B------:R4:W-:Y:S04]  /*0bf0*/  STG.E desc[UR8][R10.64], R13 ;  /* 0x0000000d0a007986 */ /* 0x0009e8000c101908 */
[----:B------:R-:W3:Y:S01]  /*0c00*/  LDG.E R12, desc[UR8][R8.64] ;  /* 0x00000008080c7981 */ /* 0x000ee2000c1e1900 */
[----:B------:R-:W0:Y:S02]  /*0c10*/  MUFU.SQRT R0, R13 ;  /* 0x0000000d00007308 */ /* 0x000e240000002000 */
[----:B0-----:R-:W-:-:S06]  /*0c20*/  FADD.FTZ R0, R0, UR17 ;  /* 0x0000001100007e21 */ /* 0x001fcc0008010000 */
[----:B--2---:R-:W3:Y:S02]  /*0c30*/  MUFU.RCP R15, R0 ;  /* 0x00000000000f7308 */ /* 0x004ee40000001000 */
[----:B---3--:R-:W-:-:S04]  /*0c40*/  FMUL.FTZ R15, R12, R15 ;  /* 0x0000000f0c0f7220 */ /* 0x008fc80000410000 */
[----:B------:R-:W-:-:S04]  /*0c50*/  FFMA.FTZ R15, R28, UR12, R15 ;  /* 0x0000000c1c0f7c23 */ /* 0x000fc8000801000f */
[----:B------:R-:W-:-:S05]  /*0c60*/  FFMA.FTZ R15, -R15, UR11, R28 ;  /* 0x0000000b0f0f7c23 */ /* 0x000fca000801011c */
[----:B------:R4:W-:Y:S02]  /*0c70*/  STG.E desc[UR8][R4.64], R15 ;  /* 0x0000000f04007986 */ /* 0x0009e4000c101908 */
.L_x_220:
[----:B------:R-:W-:Y:S05]  /*0c80*/  BSYNC B0 ;  /* 0x0000000000007941 */ /* 0x000fea0003800000 */
.L_x_219:
[----:B------:R-:W-:-:S04]  /*0c90*/  ULEA UR4, UR7, UR4, 0x2 ;  /* 0x0000000407047291 */ /* 0x000fc8000f8e103f */
[----:B------:R-:W-:Y:S02]  /*0ca0*/  UISETP.GE.AND UP0, UPT, UR4, UR13, UPT ;  /* 0x0000000d0400728c */ /* 0x000fe4000bf06270 */
[----:B------:R-:W-:-:S04]  /*0cb0*/  ISETP.GT.AND P1, PT, R2, UR4, PT ;  /* 0x0000000402007c0c */ /* 0x000fc8000bf24270 */
[----:B------:R-:W-:-:S13]  /*0cc0*/  PLOP3.LUT P0, PT, PT, PT, UP0, 0x80, 0x0 ;  /* 0x000000000000781c */ /* 0x000fda0003f0f008 */
[----:B------:R-:W-:Y:S05]  /*0cd0*/  @!P0 BRA P1, `(.L_x_221) ;  /* 0xfffffff4008c8947 */ /* 0x000fea000083ffff */
[----:B------:R-:W-:Y:S05]  /*0ce0*/  EXIT ;  /* 0x000000000000794d */ /* 0x000fea0003800000 */
.L_x_212:
[----:B------:R-:W0:Y:S01]  /*0cf0*/  S2R R31, SR_TID.X ;  /* 0x00000000001f7919 */ /* 0x000e220000002100 */
[----:B------:R-:W-:Y:S01]  /*0d00*/  UMOV UR4, URZ ;  /* 0x0000003f00047c82 */ /* 0x000fe20008000000 */
[----:B------:R-:W-:Y:S01]  /*0d10*/  ULDC UR16, c[0x0][0xe24] ;  /* 0x0003890000107ab9 */ /* 0x000fe20000000800 */
[----:B------:R-:W-:Y:S01]  /*0d20*/  ULDC UR11, c[0x0][0xe0c] ;  /* 0x00038300000b7ab9 */ /* 0x000fe20000000800 */
[----:B------:R-:W-:Y:S01]  /*0d30*/  ULDC UR10, c[0x0][0x210] ;  /* 0x00008400000a7ab9 */ /* 0x000fe20000000800 */
[----:B------:R-:W-:Y:S01]  /*0d40*/  ULDC.64 UR12, c[0x0][0xe18] ;  /* 0x00038600000c7ab9 */ /* 0x000fe20000000a00 */
[----:B------:R-:W-:-:S05]  /*0d50*/  ULDC.64 UR14, c[0x0][0xe10] ;  /* 0x00038400000e7ab9 */ /* 0x000fca0000000a00 */
.L_x_230:
        /* <DEDUP_REMOVED lines=71> */
[----:B------:R-:W-:-:S06]  /*11d0*/  FADD.FTZ R36, R35, UR15 ;  /* 0x0000000f23247e21 */ /* 0x000fcc0008010000 */
[----:B------:R-:W1:Y:S08]  /*11e0*/  MUFU.SQRT R36, R36 ;  /* 0x0000002400247308 */ /* 0x000e700000002000 */
[----:B-1----:R-:W3:Y:S02]  /*11f0*/  MUFU.RCP R39, R36 ;  /* 0x0000002400277308 */ /* 0x002ee40000001000 */
[----:B---3--:R-:W-:Y:S01]  /*1200*/  FMUL.FTZ R16, R16, R39 ;  /* 0x0000002710107220 */ /* 0x008fe20000410000 */
[----:B------:R-:W-:-:S03]  /*1210*/  IADD3 R39, R31, UR4, RZ ;  /* 0x000000041f277c10 */ /* 0x000fc6000fffe0ff */
[----:B------:R-:W-:-:S04]  /*1220*/  FFMA.FTZ R16, R17, UR16, R16 ;  /* 0x0000001011107c23 */ /* 0x000fc80008010010 */
[----:B0-----:R-:W-:Y:S01]  /*1230*/  FFMA.FTZ R37, -R16, UR13, R17 ;  /* 0x0000000d10257c23 */ /* 0x001fe20008010111 */
[----:B------:R-:W-:-:S05]  /*1240*/  IMAD.WIDE R16, R39, 0x4, R24 ;  /* 0x0000000427107825 */ /* 0x000fca00078e0218 */
[----:B------:R2:W-:Y:S02]  /*1250*/  STG.E desc[UR8][R16.64], R37 ;  /* 0x0000002510007986 */ /* 0x0005e4000c101908 */
.L_x_223:
[----:B------:R-:W-:Y:S05]  /*1260*/  BSYNC B0 ;  /* 0x0000000000007941 */ /* 0x000fea0003800000 */
.L_x_222:
        /* <DEDUP_REMOVED lines=16> */
[----:B------:R-:W-:-:S06]  /*1370*/  FADD.FTZ R32, R35, UR15 ;  /* 0x0000000f23207e21 */ /* 0x000fcc0008010000 */
[----:B------:R-:W1:Y:S08]  /*1380*/  MUFU.SQRT R32, R32 ;  /* 0x0000002000207308 */ /* 0x000e700000002000 */
[----:B-1----:R-:W2:Y:S02]  /*1390*/  MUFU.RCP R37, R32 ;  /* 0x0000002000257308 */ /* 0x002ea40000001000 */
[----:B--2---:R-:W-:-:S04]  /*13a0*/  FMUL.FTZ R16, R16, R37 ;  /* 0x0000002510107220 */ /* 0x004fc80000410000 */
[----:B------:R-:W-:Y:S01]  /*13b0*/  FFMA.FTZ R34, R19, UR16, R16 ;  /* 0x0000001013227c23 */ /* 0x000fe20008010010 */
[----:B------:R-:W-:-:S04]  /*13c0*/  IMAD.WIDE R16, R17, 0x4, R24 ;  /* 0x0000000411107825 */ /* 0x000fc800078e0218 */
[----:B------:R-:W-:-:S05]  /*13d0*/  FFMA.FTZ R19, -R34, UR13, R19 ;  /* 0x0000000d22137c23 */ /* 0x000fca0008010113 */
[----:B------:R0:W-:Y:S02]  /*13e0*/  STG.E desc[UR8][R16.64], R19 ;  /* 0x0000001310007986 */ /* 0x0001e4000c101908 */
.L_x_225:
[----:B------:R-:W-:Y:S05]  /*13f0*/  BSYNC B0 ;  /* 0x0000000000007941 */ /* 0x000fea0003800000 */
.L_x_224:
        /* <DEDUP_REMOVED lines=17> */
[----:B------:R-:W-:-:S06]  /*1510*/  FADD.FTZ R0, R33, UR15 ;  /* 0x0000000f21007e21 */ /* 0x000fcc0008010000 */
[----:B------:R-:W0:Y:S08]  /*1520*/  MUFU.SQRT R0, R0 ;  /* 0x0000000000007308 */ /* 0x000e300000002000 */
[----:B0-----:R-:W2:Y:S02]  /*1530*/  MUFU.RCP R17, R0 ;  /* 0x0000000000117308 */ /* 0x001ea40000001000 */
[----:B--2---:R-:W-:-:S04]  /*1540*/  FMUL.FTZ R17, R16, R17 ;  /* 0x0000001110117220 */ /* 0x004fc80000410000 */
[----:B------:R-:W-:Y:S01]  /*1550*/  FFMA.FTZ R35, R18, UR16, R17 ;  /* 0x0000001012237c23 */ /* 0x000fe20008010011 */
[----:B------:R-:W-:-:S04]  /*1560*/  IMAD.WIDE R16, R3, 0x4, R24 ;  /* 0x0000000403107825 */ /* 0x000fc800078e0218 */
[----:B------:R-:W-:-:S05]  /*1570*/  FFMA.FTZ R35, -R35, UR13, R18 ;  /* 0x0000000d23237c23 */ /* 0x000fca0008010112 */
[----:B------:R3:W-:Y:S02]  /*1580*/  STG.E desc[UR8][R16.64], R35 ;  /* 0x0000002310007986 */ /* 0x0007e4000c101908 */
.L_x_227:
[----:B------:R-:W-:Y:S05]  /*1590*/  BSYNC B0 ;  /* 0x0000000000007941 */ /* 0x000fea0003800000 */
.L_x_226:
        /* <DEDUP_REMOVED lines=13> */
[----:B------:R-:W2:Y:S08]  /*1670*/  MUFU.SQRT R0, R0 ;  /* 0x0000000000007308 */ /* 0x000eb00000002000 */
[----:B--2---:R-:W3:Y:S02]  /*1680*/  MUFU.RCP R15, R0 ;  /* 0x00000000000f7308 */ /* 0x004ee40000001000 */
[----:B---3--:R-:W-:-:S04]  /*1690*/  FMUL.FTZ R15, R12, R15 ;  /* 0x0000000f0c0f7220 */ /* 0x008fc80000410000 */
[----:B------:R-:W-:-:S04]  /*16a0*/  FFMA.FTZ R15, R28, UR16, R15 ;  /* 0x000000101c0f7c23 */ /* 0x000fc8000801000f */
[----:B------:R-:W-:-:S05]  /*16b0*/  FFMA.FTZ R15, -R15, UR13, R28 ;  /* 0x0000000d0f0f7c23 */ /* 0x000fca000801011c */
[----:B------:R4:W-:Y:S02]  /*16c0*/  STG.E desc[UR8][R4.64], R15 ;  /* 0x0000000f04007986 */ /* 0x0009e4000c101908 */
.L_x_229:
[----:B------:R-:W-:Y:S05]  /*16d0*/  BSYNC B0 ;  /* 0x0000000000007941 */ /* 0x000fea0003800000 */
.L_x_228:
[----:B------:R-:W-:-:S04]  /*16e0*/  ULEA UR4, UR7, UR4, 0x2 ;  /* 0x0000000407047291 */ /* 0x000fc8000f8e103f */
[----:B------:R-:W-:Y:S02]  /*16f0*/  UISETP.GE.AND UP0, UPT, UR4, UR10, UPT ;  /* 0x0000000a0400728c */ /* 0x000fe4000bf06270 */
[----:B------:R-:W-:-:S04]  /*1700*/  ISETP.GT.AND P1, PT, R2, UR4, PT ;  /* 0x0000000402007c0c */ /* 0x000fc8000bf24270 */
[----:B------:R-:W-:-:S13]  /*1710*/  PLOP3.LUT P0, PT, PT, PT, UP0, 0x80, 0x0 ;  /* 0x000000000000781c */ /* 0x000fda0003f0f008 */
[----:B------:R-:W-:Y:S05]  /*1720*/  @!P0 BRA P1, `(.L_x_230) ;  /* 0xfffffff4008c8947 */ /* 0x000fea000083ffff */
[----:B------:R-:W-:Y:S05]  /*1730*/  EXIT ;  /* 0x000000000000794d */ /* 0x000fea0003800000 */
.L_x_211:
[----:B------:R-:W0:Y:S02]  /*1740*/  S2R R5, SR_TID.X ;  /* 0x0000000000057919 */ /* 0x000e240000002100 */
[----:B0-----:R-:W-:-:S04]  /*1750*/  SHF.L.U32 R3, R5, 0x2, RZ ;  /* 0x0000000205037819 */ /* 0x001fc800000006ff */
[----:B------:R-:W-:-:S04]  /*1760*/  ISETP.GE.AND P0, PT, R3, R0, PT ;  /* 0x000000000300720c */ /* 0x000fc80003f06270 */
[----:B------:R-:W-:-:S13]  /*1770*/  ISETP.GE.OR P0, PT, R3, R2, P0 ;  /* 0x000000020300720c */ /* 0x000fda0000706670 */
[----:B------:R-:W-:Y:S05]  /*1780*/  @P0 EXIT ;  /* 0x000000000000094d */ /* 0x000fea0003800000 */
[----:B------:R-:W-:Y:S01]  /*1790*/  ULDC UR7, c[0x0][0xe20] ;  /* 0x0003880000077ab9 */ /* 0x000fe20000000800 */
[----:B------:R-:W-:Y:S01]  /*17a0*/  ULDC UR5, c[0x0][0xe0c] ;  /* 0x0003830000057ab9 */ /* 0x000fe20000000800 */
[----:B------:R-:W-:Y:S01]  /*17b0*/  ISETP.NE.AND P0, PT, RZ, UR7, PT ;  /* 0x00000007ff007c0c */ /* 0x000fe2000bf05270 */
[----:B------:R-:W-:Y:S01]  /*17c0*/  ULDC UR6, c[0x0][0xe10] ;  /* 0x0003840000067ab9 */ /* 0x000fe20000000800 */
[----:B------:R-:W-:Y:S01]  /*17d0*/  MOV R4, UR5 ;  /* 0x0000000500047c02 */ /* 0x000fe20008000f00 */
[----:B------:R-:W-:Y:S01]  /*17e0*/  ULDC UR4, c[0x0][0x0] ;  /* 0x0000000000047ab9 */ /* 0x000fe20000000800 */
[----:B------:R-:W-:Y:S01]  /*17f0*/  MOV R3, UR6 ;  /* 0x0000000600037c02 */ /* 0x000fe20008000f00 */
[----:B------:R-:W-:Y:S01]  /*1800*/  ULDC UR12, c[0x0][0xe24] ;  /* 0x00038900000c7ab9 */ /* 0x000fe20000000800 */
[----:B------:R-:W-:Y:S01]  /*1810*/  ULDC UR16, c[0x0][0xe24] ;  /* 0x0003890000107ab9 */ /* 0x000fe20000000800 */
[----:B------:R-:W-:Y:S01]  /*1820*/  ULDC UR7, c[0x0][0xe14] ;  /* 0x0003850000077ab9 */ /* 0x000fe20000000800 */
[----:B------:R-:W-:Y:S01]  /*1830*/  ULDC UR13, c[0x0][0xe14] ;  /* 0x00038500000d7ab9 */ /* 0x000fe20000000800 */
[----:B------:R-:W-:Y:S01]  /*1840*/  ULDC.64 UR10, c[0x0][0xe18] ;  /* 0x00038600000a7ab9 */ /* 0x000fe20000000a00 */
[----:B------:R-:W-:Y:S01]  /*1850*/  ULDC.64 UR14, c[0x0][0xe18] ;  /* 0x00038600000e7ab9 */ /* 0x000fe20000000a00 */
[----:B------:R-:W-:Y:S01]  /*1860*/  FADD.FTZ R4, -R4, 1 ;  /* 0x3f80000004047421 */ /* 0x000fe20000010100 */
[----:B------:R-:W-:Y:S01]  /*1870*/  FADD.FTZ R3, -R3, 1 ;  /* 0x3f80000003037421 */ /* 0x000fe20000010100 */
[----:B------:R-:W-:Y:S06]  /*1880*/  @!P0 BRA `(.L_x_231) ;  /* 0x0000000400288947 */ /* 0x000fec0003800000 */
[----:B------:R-:W-:Y:S01]  /*1890*/  BSSY B0, `(.L_x_232) ;  /* 0x0000048000007945 */ /* 0x000fe20003800000 */
.L_x_233:
[----:B------:R-:W-:-:S04]  /*18a0*/  IMAD.WIDE R28, R5, 0x8, R6 ;  /* 0x00000008051c7825 */ /* 0x000fc800078e0206 */
[C---:B0-----:R-:W-:Y:S02]  /*18b0*/  IMAD.WIDE R30, R5.reuse, 0x10, R22 ;  /* 0x00000010051e7825 */ /* 0x041fe400078e0216 */
[----:B------:R-:W2:Y:S02]  /*18c0*/  LDG.E.64 R28, desc[UR8][R28.64] ;  /* 0x000000081c1c7981 */ /* 0x000ea4000c1e1b00 */
[C---:B------:R-:W-:Y:S02]  /*18d0*/  IMAD.WIDE R26, R5.reuse, 0x10, R20 ;  /* 0x00000010051a7825 */ /* 0x040fe400078e0214 */
[----:B------:R-:W3:Y:S04]  /*18e0*/  LDG.E.128 R12, desc[UR8][R30.64] ;  /* 0x000000081e0c7981 */ /* 0x000ee8000c1e1d00 */
[----:B------:R-:W4:Y:S01]  /*18f0*/  LDG.E.128 R16, desc[UR8][R26.64] ;  /* 0x000000081a107981 */ /* 0x000f22000c1e1d00 */
[----:B------:R-:W-:-:S05]  /*1900*/  IMAD.WIDE R36, R5, 0x10, R24 ;  /* 0x0000001005247825 */ /* 0x000fca00078e0218 */
[----:B------:R-:W5:Y:S01]  /*1910*/  LDG.E.128 R8, desc[UR8][R36.64] ;  /* 0x0000000824087981 */ /* 0x000f62000c1e1d00 */
[----:B------:R-:W0:Y:S01]  /*1920*/  MUFU.RCP R32, UR10 ;  /* 0x0000000a00207d08 */ /* 0x000e220008001000 */
[----:B------:R-:W-:Y:S02]  /*1930*/  IADD3 R5, R5, UR4, RZ ;  /* 0x0000000405057c10 */ /* 0x000fe4000fffe0ff */
[--C-:B--2---:R-:W-:Y:S01]  /*1940*/  SHF.R.U32.HI R33, RZ, 0x10, R29.reuse ;  /* 0x00000010ff217819 */ /* 0x104fe2000001161d */
[----:B------:R-:W-:Y:S01]  /*1950*/  HADD2.F32 R35, -RZ, R28.H0_H0 ;  /* 0x2000001cff237230 */ /* 0x000fe20000004100 */
[----:B------:R-:W-:Y:S01]  /*1960*/  SHF.R.U64 R38, R28, 0x10, R29 ;  /* 0x000000101c267819 */ /* 0x000fe2000000121d */
[----:B------:R-:W-:Y:S02]  /*1970*/  HADD2.F32 R34, -RZ, R29.H0_H0 ;  /* 0x2000001dff227230 */ /* 0x000fe40000004100 */
[----:B---3--:R-:W-:Y:S01]  /*1980*/  FMUL.FTZ R12, R12, UR5 ;  /* 0x000000050c0c7c20 */ /* 0x008fe20008410000 */
[----:B------:R-:W-:-:S02]  /*1990*/  HADD2.F32 R28, -RZ, R33.H0_H0 ;  /* 0x20000021ff1c7230 */ /* 0x000fc40000004100 */
[-C--:B0-----:R-:W-:Y:S01]  /*19a0*/  FMUL.FTZ R35, R35, R32.reuse ;  /* 0x0000002023237220 */ /* 0x081fe20000410000 */
[----:B------:R-:W-:Y:S02]  /*19b0*/  HADD2.F32 R29, -RZ, R38.H0_H0 ;  /* 0x20000026ff1d7230 */ /* 0x000fe40000004100 */
[-C--:B------:R-:W-:Y:S01]  /*19c0*/  FMUL.FTZ R33, R34, R32.reuse ;  /* 0x0000002022217220 */ /* 0x080fe20000410000 */
[----:B------:R-:W-:Y:S01]  /*19d0*/  FMUL.FTZ R34, R13, UR5 ;  /* 0x000000050d227c20 */ /* 0x000fe20008410000 */
[----:B------:R-:W-:Y:S01]  /*19e0*/  FMUL.FTZ R13, R14, UR5 ;  /* 0x000000050e0d7c20 */ /* 0x000fe20008410000 */
[----:B----4-:R-:W-:Y:S01]  /*19f0*/  FMUL.FTZ R38, R16, UR6 ;  /* 0x0000000610267c20 */ /* 0x010fe20008410000 */
[-C--:B------:R-:W-:Y:S01]  /*1a00*/  FMUL.FTZ R14, R3, R35.reuse ;  /* 0x00000023030e7220 */ /* 0x080fe20000410000 */
[----:B------:R-:W-:Y:S01]  /*1a10*/  FFMA.FTZ R16, R4, R35, R12 ;  /* 0x0000002304107223 */ /* 0x000fe2000001000c */
[-C--:B------:R-:W-:Y:S01]  /*1a20*/  FMUL.FTZ R29, R29, R32.reuse ;  /* 0x000000201d1d7220 */ /* 0x080fe20000410000 */
[----:B------:R-:W-:Y:S01]  /*1a30*/  FMUL.FTZ R28, R28, R32 ;  /* 0x000000201c1c7220 */ /* 0x000fe20000410000 */
[----:B------:R-:W-:Y:S01]  /*1a40*/  FFMA.FTZ R12, R35, R14, R38 ;  /* 0x0000000e230c7223 */ /* 0x000fe20000010026 */
[----:B------:R-:W-:Y:S01]  /*1a50*/  FMUL.FTZ R32, R15, UR5 ;  /* 0x000000050f207c20 */ /* 0x000fe20008410000 */
[----:B------:R-:W-:Y:S01]  /*1a60*/  FMUL.FTZ R38, R17, UR6 ;  /* 0x0000000611267c20 */ /* 0x000fe20008410000 */
[----:B------:R-:W-:Y:S01]  /*1a70*/  FMUL.FTZ R14, R18, UR6 ;  /* 0x00000006120e7c20 */ /* 0x000fe20008410000 */
[----:B------:R-:W-:Y:S01]  /*1a80*/  FMUL.FTZ R15, R19, UR6 ;  /* 0x00000006130f7c20 */ /* 0x000fe20008410000 */
[CC--:B------:R-:W-:Y:S01]  /*1a90*/  FMUL.FTZ R17, R3.reuse, R33.reuse ;  /* 0x0000002103117220 */ /* 0x0c0fe20000410000 */
[C---:B------:R-:W-:Y:S01]  /*1aa0*/  FFMA.FTZ R18, R4.reuse, R33, R13 ;  /* 0x0000002104127223 */ /* 0x040fe2000001000d */
[----:B------:R-:W-:Y:S01]  /*1ab0*/  FMUL.FTZ R13, R3, R29 ;  /* 0x0000001d030d7220 */ /* 0x000fe20000410000 */
[----:B------:R-:W0:Y:S01]  /*1ac0*/  MUFU.SQRT R19, R12 ;  /* 0x0000000c00137308 */ /* 0x000e220000002000 */
[----:B------:R-:W-:Y:S01]  /*1ad0*/  FFMA.FTZ R14, R33, R17, R14 ;  /* 0x00000011210e7223 */ /* 0x000fe2000001000e */
[----:B------:R-:W-:Y:S01]  /*1ae0*/  FFMA.FTZ R17, R4, R29, R34 ;  /* 0x0000001d04117223 */ /* 0x000fe20000010022 */
[----:B------:R-:W-:Y:S01]  /*1af0*/  FFMA.FTZ R13, R29, R13, R38 ;  /* 0x0000000d1d0d7223 */ /* 0x000fe20000010026 */
[----:B------:R-:W-:-:S04]  /*1b00*/  FMUL.FTZ R29, R3, R28 ;  /* 0x0000001c031d7220 */ /* 0x000fc80000410000 */
[----:B------:R-:W-:Y:S02]  /*1b10*/  FFMA.FTZ R15, R28, R29, R15 ;  /* 0x0000001d1c0f7223 */ /* 0x000fe4000001000f */
[----:B------:R-:W1:Y:S01]  /*1b20*/  MUFU.SQRT R29, R13 ;  /* 0x0000000d001d7308 */ /* 0x000e620000002000 */
[----:B0-----:R-:W-:-:S07]  /*1b30*/  FADD.FTZ R19, R19, UR7 ;  /* 0x0000000713137e21 */ /* 0x001fce0008010000 */
[----:B------:R-:W0:Y:S01]  /*1b40*/  MUFU.RCP R19, R19 ;  /* 0x0000001300137308 */ /* 0x000e220000001000 */
[----:B-1----:R-:W-:-:S07]  /*1b50*/  FADD.FTZ R33, R29, UR7 ;  /* 0x000000071d217e21 */ /* 0x002fce0008010000 */
[----:B------:R-:W1:Y:S01]  /*1b60*/  MUFU.RCP R34, R33 ;  /* 0x0000002100227308 */ /* 0x000e620000001000 */
[----:B0-----:R-:W-:Y:S01]  /*1b70*/  FMUL.FTZ R29, R16, R19 ;  /* 0x00000013101d7220 */ /* 0x001fe20000410000 */
[----:B------:R-:W-:-:S03]  /*1b80*/  FFMA.FTZ R19, R4, R28, R32 ;  /* 0x0000001c04137223 */ /* 0x000fc60000010020 */
[----:B-----5:R-:W-:Y:S01]  /*1b90*/  FFMA.FTZ R29, R8, UR12, R29 ;  /* 0x0000000c081d7c23 */ /* 0x020fe2000801001d */
[----:B-1----:R-:W-:-:S03]  /*1ba0*/  FMUL.FTZ R35, R17, R34 ;  /* 0x0000002211237220 */ /* 0x002fc60000410000 */
[----:B------:R-:W-:Y:S01]  /*1bb0*/  FFMA.FTZ R8, -R29, UR11, R8 ;  /* 0x0000000b1d087c23 */ /* 0x000fe20008010108 */
[----:B------:R-:W0:Y:S01]  /*1bc0*/  MUFU.SQRT R34, R15 ;  /* 0x0000000f00227308 */ /* 0x000e220000002000 */
[----:B------:R-:W-:-:S04]  /*1bd0*/  FFMA.FTZ R35, R9, UR12, R35 ;  /* 0x0000000c09237c23 */ /* 0x000fc80008010023 */
[----:B------:R-:W-:-:S03]  /*1be0*/  FFMA.FTZ R9, -R35, UR11, R9 ;  /* 0x0000000b23097c23 */ /* 0x000fc60008010109 */
[----:B------:R-:W1:Y:S01]  /*1bf0*/  MUFU.SQRT R29, R14 ;  /* 0x0000000e001d7308 */ /* 0x000e620000002000 */
[----:B0-----:R-:W-:-:S07]  /*1c00*/  FADD.FTZ R34, R34, UR7 ;  /* 0x0000000722227e21 */ /* 0x001fce0008010000 */
[----:B------:R-:W0:Y:S01]  /*1c10*/  MUFU.RCP R34, R34 ;  /* 0x0000002200227308 */ /* 0x000e220000001000 */
[----:B-1----:R-:W-:-:S07]  /*1c20*/  FADD.FTZ R29, R29, UR7 ;  /* 0x000000071d1d7e21 */ /* 0x002fce0008010000 */
[----:B------:R-:W1:Y:S01]  /*1c30*/  MUFU.RCP R29, R29 ;  /* 0x0000001d001d7308 */ /* 0x000e620000001000 */
[----:B0-----:R-:W-:-:S04]  /*1c40*/  FMUL.FTZ R35, R19, R34 ;  /* 0x0000002213237220 */ /* 0x001fc80000410000 */
[----:B------:R-:W-:Y:S01]  /*1c50*/  FFMA.FTZ R35, R11, UR12, R35 ;  /* 0x0000000c0b237c23 */ /* 0x000fe20008010023 */
[----:B-1----:R-:W-:-:S03]  /*1c60*/  FMUL.FTZ R33, R18, R29 ;  /* 0x0000001d12217220 */ /* 0x002fc60000410000 */
[----:B------:R-:W-:Y:S01]  /*1c70*/  FFMA.FTZ R11, -R35, UR11, R11 ;  /* 0x0000000b230b7c23 */ /* 0x000fe2000801010b */
[----:B------:R-:W-:Y:S01]  /*1c80*/  SHF.L.U32 R29, R5, 0x2, RZ ;  /* 0x00000002051d7819 */ /* 0x000fe200000006ff */
[----:B------:R-:W-:-:S03]  /*1c90*/  FFMA.FTZ R33, R10, UR12, R33 ;  /* 0x0000000c0a217c23 */ /* 0x000fc60008010021 */
[----:B------:R-:W-:Y:S01]  /*1ca0*/  ISETP.GE.AND P0, PT, R29, R0, PT ;  /* 0x000000001d00720c */ /* 0x000fe20003f06270 */
[----:B------:R-:W-:Y:S01]  /*1cb0*/  FFMA.FTZ R10, -R33, UR11, R10 ;  /* 0x0000000b210a7c23 */ /* 0x000fe2000801010a */
[----:B------:R-:W-:-:S04]  /*1cc0*/  ISETP.LT.AND P1, PT, R29, R2, PT ;  /* 0x000000021d00720c */ /* 0x000fc80003f21270 */
[----:B------:R0:W-:Y:S04]  /*1cd0*/  STG.E.128 desc[UR8][R36.64], R8 ;  /* 0x0000000824007986 */ /* 0x0001e8000c101d08 */
[----:B------:R0:W-:Y:S04]  /*1ce0*/  STG.E.128 desc[UR8][R30.64], R16 ;  /* 0x000000101e007986 */ /* 0x0001e8000c101d08 */
[----:B------:R0:W-:Y:S01]  /*1cf0*/  STG.E.128 desc[UR8][R26.64], R12 ;  /* 0x0000000c1a007986 */ /* 0x0001e2000c101d08 */
[----:B------:R-:W-:Y:S05]  /*1d00*/  @!P0 BRA P1, `(.L_x_233) ;  /* 0xfffffff800e48947 */ /* 0x000fea000083ffff */
[----:B------:R-:W-:Y:S05]  /*1d10*/  BSYNC B0 ;  /* 0x0000000000007941 */ /* 0x000fea0003800000 */
.L_x_232:
[----:B------:R-:W-:Y:S05]  /*1d20*/  EXIT ;  /* 0x000000000000794d */ /* 0x000fea0003800000 */
.L_x_231:
[----:B------:R-:W-:Y:S01]  /*1d30*/  BSSY B0, `(.L_x_234) ;  /* 0x0000048000007945 */ /* 0x000fe20003800000 */
.L_x_235:
[----:B------:R-:W-:-:S06]  /*1d40*/  IMAD.WIDE R28, R5, 0x8, R6 ;  /* 0x00000008051c7825 */ /* 0x000fcc00078e0206 */
[----:B------:R-:W2:Y:S01]  /*1d50*/  LDG.E.64 R28, desc[UR8][R28.64] ;  /* 0x000000081c1c7981 */ /* 0x000ea2000c1e1b00 */
[----:B0-----:R-:W-:-:S04]  /*1d60*/  IMAD.WIDE R30, R5, 0x10, R22 ;  /* 0x00000010051e7825 */ /* 0x001fc800078e0216 */
[C---:B------:R-:W-:Y:S01]  /*1d70*/  IMAD.WIDE R26, R5.reuse, 0x10, R20 ;  /* 0x00000010051a7825 */ /* 0x040fe200078e0214 */
[----:B------:R-:W3:Y:S04]  /*1d80*/  LDG.E.128 R12, desc[UR8][R30.64] ;  /* 0x000000081e0c7981 */ /* 0x000ee8000c1e1d00 */
[----:B------:R-:W4:Y:S01]  /*1d90*/  LDG.E.128 R16, desc[UR8][R26.64] ;  /* 0x000000081a107981 */ /* 0x000f22000c1e1d00 */
[----:B------:R-:W-:-:S05]  /*1da0*/  IMAD.WIDE R36, R5, 0x10, R24 ;  /* 0x0000001005247825 */ /* 0x000fca00078e0218 */
[----:B------:R-:W5:Y:S01]  /*1db0*/  LDG.E.128 R8, desc[UR8][R36.64] ;  /* 0x0000000824087981 */ /* 0x000f62000c1e1d00 */
[----:B------:R-:W0:Y:S01]  /*1dc0*/  MUFU.RCP R32, UR14 ;  /* 0x0000000e00207d08 */ /* 0x000e220008001000 */
[----:B------:R-:W-:Y:S02]  /*1dd0*/  IADD3 R5, R5, UR4, RZ ;  /* 0x0000000405057c10 */ /* 0x000fe4000fffe0ff */
[--C-:B--2---:R-:W-:Y:S01]  /*1de0*/  SHF.R.U64 R38, R28, 0x10, R29.reuse ;  /* 0x000000101c267819 */ /* 0x104fe2000000121d */
[----:B------:R-:W-:Y:S01]  /*1df0*/  HADD2.F32 R35, -RZ, R28.H0_H0 ;  /* 0x2000001cff237230 */ /* 0x000fe20000004100 */
[----:B------:R-:W-:Y:S01]  /*1e00*/  SHF.R.U32.HI R33, RZ, 0x10, R29 ;  /* 0x00000010ff217819 */ /* 0x000fe2000001161d */
[----:B------:R-:W-:Y:S02]  /*1e10*/  HADD2.F32 R34, -RZ, R29.H0_H0 ;  /* 0x2000001dff227230 */ /* 0x000fe40000004100 */
[----:B------:R-:W-:Y:S02]  /*1e20*/  HADD2.F32 R29, -RZ, R38.H0_H0 ;  /* 0x20000026ff1d7230 */ /* 0x000fe40000004100 */
[----:B0-----:R-:W-:Y:S01]  /*1e30*/  FMUL.FTZ R35, R35, R32 ;  /* 0x0000002023237220 */ /* 0x001fe20000410000 */
[----:B------:R-:W-:-:S02]  /*1e40*/  HADD2.F32 R28, -RZ, R33.H0_H0 ;  /* 0x20000021ff1c7230 */ /* 0x000fc40000004100 */
[-C--:B------:R-:W-:Y:S01]  /*1e50*/  FMUL.FTZ R33, R34, R32.reuse ;  /* 0x0000002022217220 */ /* 0x080fe20000410000 */
[----:B---3--:R-:W-:Y:S01]  /*1e60*/  FMUL.FTZ R34, R13, UR5 ;  /* 0x000000050d227c20 */ /* 0x008fe20008410000 */
[-C--:B------:R-:W-:Y:S01]  /*1e70*/  FMUL.FTZ R29, R29, R32.reuse ;  /* 0x000000201d1d7220 */ /* 0x080fe20000410000 */
[----:B------:R-:W-:Y:S01]  /*1e80*/  FMUL.FTZ R12, R12, UR5 ;  /* 0x000000050c0c7c20 */ /* 0x000fe20008410000 */
[----:B------:R-:W-:Y:S01]  /*1e90*/  FMUL.FTZ R28, R28, R32 ;  /* 0x000000201c1c7220 */ /* 0x000fe20000410000 */
[----:B------:R-:W-:Y:S01]  /*1ea0*/  FMUL.FTZ R13, R14, UR5 ;  /* 0x000000050e0d7c20 */ /* 0x000fe20008410000 */
[----:B------:R-:W-:Y:S01]  /*1eb0*/  FMUL.FTZ R32, R15, UR5 ;  /* 0x000000050f207c20 */ /* 0x000fe20008410000 */
[----:B----4-:R-:W-:Y:S01]  /*1ec0*/  FMUL.FTZ R15, R16, UR6 ;  /* 0x00000006100f7c20 */ /* 0x010fe20008410000 */
[-C--:B------:R-:W-:Y:S01]  /*1ed0*/  FMUL.FTZ R14, R3, R35.reuse ;  /* 0x00000023030e7220 */ /* 0x080fe20000410000 */
[----:B------:R-:W-:Y:S01]  /*1ee0*/  FFMA.FTZ R16, R4, R35, R12 ;  /* 0x0000002304107223 */ /* 0x000fe2000001000c */
[----:B------:R-:W-:Y:S01]  /*1ef0*/  FMUL.FTZ R38, R17, UR6 ;  /* 0x0000000611267c20 */ /* 0x000fe20008410000 */
[-C--:B------:R-:W-:Y:S01]  /*1f00*/  FMUL.FTZ R17, R3, R33.reuse ;  /* 0x0000002103117220 */ /* 0x080fe20000410000 */
[----:B------:R-:W-:Y:S01]  /*1f10*/  FFMA.FTZ R12, R35, R14, R15 ;  /* 0x0000000e230c7223 */ /* 0x000fe2000001000f */
[----:B------:R-:W-:Y:S01]  /*1f20*/  FMUL.FTZ R14, R18, UR6 ;  /* 0x00000006120e7c20 */ /* 0x000fe20008410000 */
[----:B------:R-:W-:Y:S01]  /*1f30*/  FMUL.FTZ R15, R19, UR6 ;  /* 0x00000006130f7c20 */ /* 0x000fe20008410000 */
[----:B------:R-:W-:Y:S01]  /*1f40*/  FFMA.FTZ R18, R4, R33, R13 ;  /* 0x0000002104127223 */ /* 0x000fe2000001000d */
[----:B------:R-:W-:Y:S01]  /*1f50*/  FMUL.FTZ R13, R3, R29 ;  /* 0x0000001d030d7220 */ /* 0x000fe20000410000 */
[----:B------:R-:W-:Y:S01]  /*1f60*/  FADD.FTZ R19, R12, UR13 ;  /* 0x0000000d0c137e21 */ /* 0x000fe20008010000 */
[----:B------:R-:W-:Y:S01]  /*1f70*/  FFMA.FTZ R14, R33, R17, R14 ;  /* 0x00000011210e7223 */ /* 0x000fe2000001000e */
[----:B------:R-:W-:Y:S01]  /*1f80*/  FFMA.FTZ R17, R4, R29, R34 ;  /* 0x0000001d04117223 */ /* 0x000fe20000010022 */
[----:B------:R-:W-:Y:S01]  /*1f90*/  FFMA.FTZ R13, R29, R13, R38 ;  /* 0x0000000d1d0d7223 */ /* 0x000fe20000010026 */
[----:B------:R-:W-:-:S02]  /*1fa0*/  FMUL.FTZ R29, R3, R28 ;  /* 0x0000001c031d7220 */ /* 0x000fc40000410000 */
[----:B------:R-:W0:Y:S01]  /*1fb0*/  MUFU.SQRT R19, R19 ;  /* 0x0000001300137308 */ /* 0x000e220000002000 */
[----:B------:R-:W-:Y:S01]  /*1fc0*/  FADD.FTZ R33, R13, UR13 ;  /* 0x0000000d0d217e21 */ /* 0x000fe20008010000 */
[----:B------:R-:W-:-:S06]  /*1fd0*/  FFMA.FTZ R15, R28, R29, R15 ;  /* 0x0000001d1c0f7223 */ /* 0x000fcc000001000f */
[----:B------:R-:W1:Y:S08]  /*1fe0*/  MUFU.SQRT R33, R33 ;  /* 0x0000002100217308 */ /* 0x000e700000002000 */
[----:B0-----:R0:W2:Y:S08]  /*1ff0*/  MUFU.RCP R29, R19 ;  /* 0x00000013001d7308 */ /* 0x0010b00000001000 */
[----:B-1----:R-:W1:Y:S01]  /*2000*/  MUFU.RCP R34, R33 ;  /* 0x0000002100227308 */ /* 0x002e620000001000 */
[----:B0-----:R-:W-:Y:S01]  /*2010*/  FFMA.FTZ R19, R4, R28, R32 ;  /* 0x0000001c04137223 */ /* 0x001fe20000010020 */
[----:B--2---:R-:W-:-:S04]  /*2020*/  FMUL.FTZ R29, R16, R29 ;  /* 0x0000001d101d7220 */ /* 0x004fc80000410000 */
[----:B-----5:R-:W-:Y:S01]  /*2030*/  FFMA.FTZ R29, R8, UR16, R29 ;  /* 0x00000010081d7c23 */ /* 0x020fe2000801001d */
[----:B-1----:R-:W-:-:S03]  /*2040*/  FMUL.FTZ R35, R17, R34 ;  /* 0x0000002211237220 */ /* 0x002fc60000410000 */
[----:B------:R-:W-:Y:S01]  /*2050*/  FFMA.FTZ R8, -R29, UR15, R8 ;  /* 0x0000000f1d087c23 */ /* 0x000fe20008010108 */
[----:B------:R-:W-:Y:S01]  /*2060*/  FADD.FTZ R29, R14, UR13 ;  /* 0x0000000d0e1d7e21 */ /* 0x000fe20008010000 */
[----:B------:R-:W-:Y:S01]  /*2070*/  FADD.FTZ R34, R15, UR13 ;  /* 0x0000000d0f227e21 */ /* 0x000fe20008010000 */
[----:B------:R-:W-:-:S04]  /*2080*/  FFMA.FTZ R35, R9, UR16, R35 ;  /* 0x0000001009237c23 */ /* 0x000fc80008010023 */
[----:B------:R-:W0:Y:S01]  /*2090*/  MUFU.SQRT R29, R29 ;  /* 0x0000001d001d7308 */ /* 0x000e220000002000 */
[----:B------:R-:W-:-:S07]  /*20a0*/  FFMA.FTZ R9, -R35, UR15, R9 ;  /* 0x0000000f23097c23 */ /* 0x000fce0008010109 */
[----:B------:R-:W1:Y:S08]  /*20b0*/  MUFU.SQRT R34, R34 ;  /* 0x0000002200227308 */ /* 0x000e700000002000 */
[----:B0-----:R0:W2:Y:S08]  /*20c0*/  MUFU.RCP R33, R29 ;  /* 0x0000001d00217308 */ /* 0x0010b00000001000 */
[----:B-1----:R-:W1:Y:S01]  /*20d0*/  MUFU.RCP R38, R34 ;  /* 0x0000002200267308 */ /* 0x002e620000001000 */
[----:B0-----:R-:W-:-:S04]  /*20e0*/  SHF.L.U32 R29, R5, 0x2, RZ ;  /* 0x00000002051d7819 */ /* 0x001fc800000006ff */
[C---:B------:R-:W-:Y:S02]  /*20f0*/  ISETP.GE.AND P0, PT, R29.reuse, R0, PT ;  /* 0x000000001d00720c */ /* 0x040fe40003f06270 */
[----:B------:R-:W-:Y:S01]  /*2100*/  ISETP.LT.AND P1, PT, R29, R2, PT ;  /* 0x000000021d00720c */ /* 0x000fe20003f21270 */
[----:B--2---:R-:W-:-:S04]  /*2110*/  FMUL.FTZ R33, R18, R33 ;  /* 0x0000002112217220 */ /* 0x004fc80000410000 */
[----:B------:R-:W-:Y:S01]  /*2120*/  FFMA.FTZ R33, R10, UR16, R33 ;  /* 0x000000100a217c23 */ /* 0x000fe20008010021 */
[----:B-1----:R-:W-:-:S03]  /*2130*/  FMUL.FTZ R35, R19, R38 ;  /* 0x0000002613237220 */ /* 0x002fc60000410000 */
[----:B------:R-:W-:Y:S01]  /*2140*/  FFMA.FTZ R10, -R33, UR15, R10 ;  /* 0x0000000f210a7c23 */ /* 0x000fe2000801010a */
[----:B------:R-:W-:-:S04]  /*2150*/  FFMA.FTZ R35, R11, UR16, R35 ;  /* 0x000000100b237c23 */ /* 0x000fc80008010023 */
[----:B------:R-:W-:-:S05]  /*2160*/  FFMA.FTZ R11, -R35, UR15, R11 ;  /* 0x0000000f230b7c23 */ /* 0x000fca000801010b */
[----:B------:R0:W-:Y:S04]  /*2170*/  STG.E.128 desc[UR8][R36.64], R8 ;  /* 0x0000000824007986 */ /* 0x0001e8000c101d08 */
[----:B------:R0:W-:Y:S04]  /*2180*/  STG.E.128 desc[UR8][R30.64], R16 ;  /* 0x000000101e007986 */ /* 0x0001e8000c101d08 */
[----:B------:R0:W-:Y:S01]  /*2190*/  STG.E.128 desc[UR8][R26.64], R12 ;  /* 0x0000000c1a007986 */ /* 0x0001e2000c101d08 */
[----:B------:R-:W-:Y:S05]  /*21a0*/  @!P0 BRA P1, `(.L_x_235) ;  /* 0xfffffff800e48947 */ /* 0x000fea000083ffff */
[----:B------:R-:W-:Y:S05]  /*21b0*/  BSYNC B0 ;  /* 0x0000000000007941 */ /* 0x000fea0003800000 */
.L_x_234:
[----:B------:R-:W-:Y:S05]  /*21c0*/  EXIT ;  /* 0x000000000000794d */ /* 0x000fea0003800000 */
.L_x_236:
        /* <DEDUP_REMOVED lines=11> */
.L_x_586:


//--------------------- .text._Z25multi_tensor_apply_kernelI18TensorListMetadataILi4EE11AdamFunctorILi4EffEJfffff10adamMode_tfEEvlPViT_T0_DpT1_ --------------------------
	.section	.text._Z25multi_tensor_apply_kernelI18TensorListMetadataILi4EE11AdamFunctorILi4EffEJfffff10adamMode_tfEEvlPViT_T0_DpT1_,"ax",@progbits
	.align	128
        .global         _Z25multi_tensor_apply_kernelI18TensorListMetadataILi4EE11AdamFunctorILi4EffEJfffff10adamMode_tfEEvlPViT_T0_DpT1_
        .type           _Z25multi_tensor_apply_kernelI18TensorListMetadataILi4EE11AdamFunctorILi4EffEJfffff10adamMode_tfEEvlPViT_T0_DpT1_,@function
        .size           _Z25multi_tensor_apply_kernelI18TensorListMetadataILi4EE11AdamFunctorILi4EffEJfffff10adamMode_tfEEvlPViT_T0_DpT1_,(.L_x_587 - _Z25multi_tensor_apply_kernelI18TensorListMetadataILi4EE11AdamFunctorILi4EffEJfffff10adamMode_tfEEvlPViT_T0_DpT1_)
        .other          _Z25multi_tensor_apply_kernelI18TensorListMetadataILi4EE11AdamFunctorILi4EffEJfffff10adamMode_tfEEvlPViT_T0_DpT1_,@"STO_CUDA_ENTRY STV_DEFAULT"
_Z25multi_tensor_apply_kernelI18TensorListMetadataILi4EE11AdamFunctorILi4EffEJfffff10adamMode_tfEEvlPViT_T0_DpT1_:
.text._Z25multi_tensor_apply_kernelI18TensorListMetadataILi4EE11AdamFunctorILi4EffEJfffff10adamMode_tfEEvlPViT_T0_DpT1_:
        /* <DEDUP_REMOVED lines=29> */
.L_x_237:
        /* <DEDUP_REMOVED lines=8> */
[----:B0-----:R-:W-:Y:S01]  /*0250*/  FADD.FTZ R0, -R0, 1 ;  /* 0x3f80000000007421 */ /* 0x001fe20000010100 */
[----:B-1----:R-:W-:-:S06]  /*0260*/  FADD.FTZ R2, -R2, 1 ;  /* 0x3f80000002027421 */ /* 0x002fcc0000010100 */
[----:B------:R-:W-:Y:S05]  /*0270*/  @!P0 BRA `(.L_x_239) ;  /* 0x00000008007c8947 */ /* 0x000fea0003800000 */
[----:B------:R-:W0:Y:S01]  /*0280*/  S2R R37, SR_TID.X ;  /* 0x0000000000257919 */ /* 0x000e220000002100 */
[----:B------:R-:W-:Y:S01]  /*0290*/  UMOV UR4, URZ ;  /* 0x0000003f00047c82 */ /* 0x000fe20008000000 */
[----:B------:R-:W-:Y:S01]  /*02a0*/  ULDC UR10, c[0x0][0xe24] ;  /* 0x00038900000a7ab9 */ /* 0x000fe20000000800 */
[----:B------:R-:W-:Y:S01]  /*02b0*/  ULDC UR11, c[0x0][0xe0c] ;  /* 0x00038300000b7ab9 */ /* 0x000fe20000000800 */
[----:B------:R-:W-:Y:S01]  /*02c0*/  ULDC.64 UR8, c[0x0][0xe18] ;  /* 0x0003860000087ab9 */ /* 0x000fe20000000a00 */
[----:B------:R-:W-:-:S05]  /*02d0*/  ULDC.64 UR12, c[0x0][0xe10] ;  /* 0x00038400000c7ab9 */ /* 0x000fca0000000a00 */
.L_x_248:
[----:B-1----:R-:W1:Y:S01]  /*02e0*/  LDC R19, c[0x0][0x210] ;  /* 0x00008400ff137b82 */ /* 0x002e620000000800 */
[----:B0-234-:R-:W-:Y:S01]  /*02f0*/  IADD3 R13, R37, UR4, RZ ;  /* 0x00000004250d7c10 */ /* 0x01dfe2000fffe0ff */
[----:B-----5:R-:W-:Y:S01]  /*0300*/  HFMA2.MMA R18, -RZ, RZ, 0, 0 ;  /* 0x00000000ff127435 */ /* 0x020fe200000001ff */
[----:B------:R-:W-:Y:S02]  /*0310*/  MOV R38, RZ ;  /* 0x000000ff00267202 */ /* 0x000fe40000000f00 */
[----:B------:R-:W-:Y:S02]  /*0320*/  CS2R R20, SRZ ;  /* 0x0000000000147805 */ /* 0x000fe4000001ff00 */
[C---:B------:R-:W-:Y:S01]  /*0330*/  IADD3 R11, R13.reuse, UR5, RZ ;  /* 0x000000050d0b7c10 */ /* 0x040fe2000fffe0ff */
[----:B------:R-:W-:-:S03]  /*0340*/  IMAD.WIDE R6, R13, 0x4, R30 ;  /* 0x000000040d067825 */ /* 0x000fc600078e021e */
[C---:B------:R-:W-:Y:S01]  /*0350*/  IADD3 R41, R11.reuse, UR5, RZ ;  /* 0x000000050b297c10 */ /* 0x040fe2000fffe0ff */
[----:B------:R-:W-:-:S03]  /*0360*/  IMAD.WIDE R8, R11, 0x4, R30 ;  /* 0x000000040b087825 */ /* 0x000fc600078e021e */
[----:B------:R-:W-:Y:S02]  /*0370*/  IADD3 R39, R41, UR5, RZ ;  /* 0x0000000529277c10 */ /* 0x000fe4000fffe0ff */
[-C--:B-1----:R-:W-:Y:S02]  /*0380*/  ISETP.GE.AND P0, PT, R13, R19.reuse, PT ;  /* 0x000000130d00720c */ /* 0x082fe40003f06270 */
[----:B------:R-:W-:Y:S02]  /*0390*/  ISETP.GE.AND P1, PT, R11, R19, PT ;  /* 0x000000130b00720c */ /* 0x000fe40003f26270 */
[-C--:B------:R-:W-:Y:S02]  /*03a0*/  ISETP.LT.AND P0, PT, R13, R3.reuse, !P0 ;  /* 0x000000030d00720c */ /* 0x080fe40004701270 */
[----:B------:R-:W-:Y:S02]  /*03b0*/  ISETP.LT.AND P1, PT, R11, R3, !P1 ;  /* 0x000000030b00720c */ /* 0x000fe40004f21270 */
[----:B------:R-:W-:-:S02]  /*03c0*/  ISETP.GE.AND P3, PT, R41, R19, PT ;  /* 0x000000132900720c */ /* 0x000fc40003f66270 */
[----:B------:R-:W-:Y:S02]  /*03d0*/  ISETP.GE.AND P2, PT, R39, R19, PT ;  /* 0x000000132700720c */ /* 0x000fe40003f46270 */
[-C--:B------:R-:W-:Y:S02]  /*03e0*/  ISETP.LT.AND P3, PT, R41, R3.reuse, !P3 ;  /* 0x000000032900720c */ /* 0x080fe40005f61270 */
[----:B------:R-:W-:-:S03]  /*03f0*/  ISETP.LT.AND P2, PT, R39, R3, !P2 ;  /* 0x000000032700720c */ /* 0x000fc60005741270 */
[----:B------:R-:W-:Y:S01]  /*0400*/  @P0 IMAD.WIDE R4, R13, 0x4, R24 ;  /* 0x000000040d040825 */ /* 0x000fe200078e0218 */
[----:B------:R-:W-:Y:S01]  /*0410*/  CS2R R22, SRZ ;  /* 0x0000000000167805 */ /* 0x000fe2000001ff00 */
[----:B------:R-:W5:Y:S01]  /*0420*/  @P0 LDG.E R18, desc[UR6][R6.64] ;  /* 0x0000000606120981 */ /* 0x000f62000c1e1900 */
[----:B------:R-:W-:Y:S01]  /*0430*/  CS2R R32, SRZ ;  /* 0x0000000000207805 */ /* 0x000fe2000001ff00 */
[C---:B------:R-:W-:Y:S01]  /*0440*/  IMAD.WIDE R14, R11.reuse, 0x4, R28 ;  /* 0x000000040b0e7825 */ /* 0x040fe200078e021c */
[----:B------:R-:W-:Y:S01]  /*0450*/  CS2R R34, SRZ ;  /* 0x0000000000227805 */ /* 0x000fe2000001ff00 */
[----:B------:R0:W5:Y:S02]  /*0460*/  @P0 LDG.E R38, desc[UR6][R4.64] ;  /* 0x0000000604260981 */ /* 0x000164000c1e1900 */
[C---:B------:R-:W-:Y:S02]  /*0470*/  IMAD.WIDE R16, R11.reuse, 0x4, R26 ;  /* 0x000000040b107825 */ /* 0x040fe400078e021a */
[----:B------:R1:W5:Y:S02]  /*0480*/  @P1 LDG.E R20, desc[UR6][R8.64] ;  /* 0x0000000608141981 */ /* 0x000364000c1e1900 */
[----:B------:R-:W-:Y:S01]  /*0490*/  @P1 IMAD.WIDE R10, R11, 0x4, R24 ;  /* 0x000000040b0a1825 */ /* 0x000fe200078e0218 */
[----:B------:R-:W-:Y:S01]  /*04a0*/  HFMA2.MMA R36, -RZ, RZ, 0, 0 ;  /* 0x00000000ff247435 */ /* 0x000fe200000001ff */
[----:B------:R2:W5:Y:S02]  /*04b0*/  @P1 LDG.E R21, desc[UR6][R14.64] ;  /* 0x000000060e151981 */ /* 0x000564000c1e1900 */
[C---:B0-----:R-:W-:Y:S01]  /*04c0*/  IMAD.WIDE R4, R41.reuse, 0x4, R30 ;  /* 0x0000000429047825 */ /* 0x041fe200078e021e */
[----:B------:R-:W-:Y:S01]  /*04d0*/  CS2R R42, SRZ ;  /* 0x00000000002a7805 */ /* 0x000fe2000001ff00 */
[----:B------:R0:W5:Y:S02]  /*04e0*/  @P1 LDG.E R23, desc[UR6][R10.64] ;  /* 0x000000060a171981 */ /* 0x000164000c1e1900 */
[C---:B------:R-:W-:Y:S01]  /*04f0*/  IMAD.WIDE R6, R41.reuse, 0x4, R28 ;  /* 0x0000000429067825 */ /* 0x040fe200078e021c */
[----:B------:R-:W-:Y:S01]  /*0500*/  MOV R44, RZ ;  /* 0x000000ff002c7202 */ /* 0x000fe20000000f00 */
[----:B------:R3:W5:Y:S02]  /*0510*/  @P1 LDG.E R22, desc[UR6][R16.64] ;  /* 0x0000000610161981 */ /* 0x000764000c1e1900 */
[----:B-1----:R-:W-:-:S02]  /*0520*/  IMAD.WIDE R8, R41, 0x4, R26 ;  /* 0x0000000429087825 */ /* 0x002fc400078e021a */
[----:B------:R1:W5:Y:S02]  /*0530*/  @P3 LDG.E R32, desc[UR6][R4.64] ;  /* 0x0000000604203981 */ /* 0x000364000c1e1900 */
[----:B--2---:R-:W-:Y:S01]  /*0540*/  @P3 IMAD.WIDE R14, R41, 0x4, R24 ;  /* 0x00000004290e3825 */ /* 0x004fe200078e0218 */
[----:B------:R-:W-:Y:S01]  /*0550*/  CS2R R40, SRZ ;  /* 0x0000000000287805 */ /* 0x000fe2000001ff00 */
[----:B------:R2:W5:Y:S02]  /*0560*/  @P3 LDG.E R33, desc[UR6][R6.64] ;  /* 0x0000000606213981 */ /* 0x000564000c1e1900 */
[----:B0-----:R-:W-:Y:S02]  /*0570*/  IMAD.WIDE R10, R13, 0x4, R28 ;  /* 0x000000040d0a7825 */ /* 0x001fe400078e021c */
[----:B------:R0:W5:Y:S02]  /*0580*/  @P3 LDG.E R34, desc[UR6][R8.64] ;  /* 0x0000000608223981 */ /* 0x000164000c1e1900 */
[----:B---3--:R-:W-:-:S02]  /*0590*/  @P2 IMAD.WIDE R16, R39, 0x4, R24 ;  /* 0x0000000427102825 */ /* 0x008fc400078e0218 */
[----:B------:R3:W5:Y:S02]  /*05a0*/  @P3 LDG.E R35, desc[UR6][R14.64] ;  /* 0x000000060e233981 */ /* 0x000764000c1e1900 */
[----:B------:R-:W-:Y:S02]  /*05b0*/  IMAD.WIDE R12, R13, 0x4, R26 ;  /* 0x000000040d0c7825 */ /* 0x000fe400078e021a */
[----:B------:R3:W5:Y:S02]  /*05c0*/  @P2 LDG.E R36, desc[UR6][R16.64] ;  /* 0x0000000610242981 */ /* 0x000764000c1e1900 */
[C---:B-1----:R-:W-:Y:S02]  /*05d0*/  IMAD.WIDE R4, R39.reuse, 0x4, R30 ;  /* 0x0000000427047825 */ /* 0x042fe400078e021e */
[----:B------:R3:W5:Y:S02]  /*05e0*/  @P0 LDG.E R43, desc[UR6][R10.64] ;  /* 0x000000060a2b0981 */ /* 0x000764000c1e1900 */
[----:B--2---:R-:W-:-:S02]  /*05f0*/  IMAD.WIDE R6, R39, 0x4, R28 ;  /* 0x0000000427067825 */ /* 0x004fc400078e021c */
[----:B------:R3:W5:Y:S02]  /*0600*/  @P0 LDG.E R44, desc[UR6][R12.64] ;  /* 0x000000060c2c0981 */ /* 0x000764000c1e1900 */
[----:B0-----:R-:W-:Y:S02]  /*0610*/  IMAD.WIDE R8, R39, 0x4, R26 ;  /* 0x0000000427087825 */ /* 0x001fe400078e021a */
[----:B------:R3:W5:Y:S04]  /*0620*/  @P2 LDG.E R40, desc[UR6][R4.64] ;  /* 0x0000000604282981 */ /* 0x000768000c1e1900 */
[----:B------:R3:W5:Y:S04]  /*0630*/  @P2 LDG.E R41, desc[UR6][R6.64] ;  /* 0x0000000606292981 */ /* 0x000768000c1e1900 */
[----:B------:R3:W5:Y:S01]  /*0640*/  @P2 LDG.E R42, desc[UR6][R8.64] ;  /* 0x00000006082a2981 */ /* 0x000762000c1e1900 */
[----:B------:R-:W-:Y:S04]  /*0650*/  BSSY B0, `(.L_x_240) ;  /* 0x0000015000007945 */ /* 0x000fe80003800000 */
[----:B------:R-:W-:Y:S05]  /*0660*/  @!P0 BRA `(.L_x_241) ;  /* 0x00000000004c8947 */ /* 0x000fea0003800000 */
[----:B---3--:R-:W0:Y:S01]  /*0670*/  MUFU.RCP R15, UR8 ;  /* 0x00000008000f7d08 */ /* 0x008e220008001000 */
[----:B-----5:R-:W-:Y:S01]  /*0680*/  FMUL.FTZ R43, R43, UR11 ;  /* 0x0000000b2b2b7c20 */ /* 0x020fe20008410000 */
[----:B------:R-:W-:Y:S01]  /*0690*/  FMUL.FTZ R44, R44, UR12 ;  /* 0x0000000c2c2c7c20 */ /* 0x000fe20008410000 */
[----:B0-----:R-:W-:-:S04]  /*06a0*/  FMUL.FTZ R15, R15, R38 ;  /* 0x000000260f0f7220 */ /* 0x001fc80000410000 */
[-C--:B------:R-:W-:Y:S01]  /*06b0*/  FMUL.FTZ R14, R2, R15.reuse ;  /* 0x0000000f020e7220 */ /* 0x080fe20000410000 */
[----:B------:R-:W-:-:S03]  /*06c0*/  FFMA.FTZ R43, R0, R15, R43 ;  /* 0x0000000f002b7223 */ /* 0x000fc6000001002b */
[----:B------:R-:W-:Y:S02]  /*06d0*/  FFMA.FTZ R17, R15, R14, R44 ;  /* 0x0000000e0f117223 */ /* 0x000fe4000001002c */
[----:B------:R0:W-:Y:S04]  /*06e0*/  STG.E desc[UR6][R10.64], R43 ;  /* 0x0000002b0a007986 */ /* 0x0001e8000c101906 */
[----:B------:R0:W-:Y:S04]  /*06f0*/  STG.E desc[UR6][R12.64], R17 ;  /* 0x000000110c007986 */ /* 0x0001e8000c101906 */
[----:B------:R-:W2:Y:S01]  /*0700*/  LDG.E R15, desc[UR6][R10.64] ;  /* 0x000000060a0f7981 */ /* 0x000ea2000c1e1900 */
[----:B------:R-:W1:Y:S01]  /*0710*/  MUFU.SQRT R14, R17 ;  /* 0x00000011000e7308 */ /* 0x000e620000002000 */
[----:B------:R-:W-:Y:S01]  /*0720*/  IADD3 R45, R37, UR4, RZ ;  /* 0x00000004252d7c10 */ /* 0x000fe2000fffe0ff */
[----:B-1----:R-:W-:-:S06]  /*0730*/  FADD.FTZ R16, R14, UR13 ;  /* 0x0000000d0e107e21 */ /* 0x002fcc0008010000 */
[----:B------:R-:W2:Y:S02]  /*0740*/  MUFU.RCP R16, R16 ;  /* 0x0000001000107308 */ /* 0x000ea40000001000 */
[----:B--2---:R-:W-:-:S04]  /*0750*/  FMUL.FTZ R15, R15, R16 ;  /* 0x000000100f0f7220 */ /* 0x004fc80000410000 */
[----:B------:R-:W-:Y:S01]  /*0760*/  FFMA.FTZ R39, R18, UR10, R15 ;  /* 0x0000000a12277c23 */ /* 0x000fe2000801000f */
[----:B------:R-:W-:-:S04]  /*0770*/  IMAD.WIDE R14, R45, 0x4, R30 ;  /* 0x000000042d0e7825 */ /* 0x000fc800078e021e */
[----:B------:R-:W-:-:S05]  /*0780*/  FFMA.FTZ R39, -R39, UR9, R18 ;  /* 0x0000000927277c23 */ /* 0x000fca0008010112 */
[----:B------:R0:W-:Y:S02]  /*0790*/  STG.E desc[UR6][R14.64], R39 ;  /* 0x000000270e007986 */ /* 0x0001e4000c101906 */
.L_x_241:
[----:B------:R-:W-:Y:S05]  /*07a0*/  BSYNC B0 ;  /* 0x0000000000007941 */ /* 0x000fea0003800000 */
.L_x_240:
[----:B------:R-:W-:Y:S04]  /*07b0*/  BSSY B0, `(.L_x_242) ;  /* 0x0000018000007945 */ /* 0x000fe80003800000 */
[----:B------:R-:W-:Y:S05]  /*07c0*/  @!P1 BRA `(.L_x_243) ;  /* 0x0000000000589947 */ /* 0x000fea0003800000 */
[----:B0--3--:R-:W0:Y:S01]  /*07d0*/  MUFU.RCP R10, UR8 ;  /* 0x00000008000a7d08 */ /* 0x009e220008001000 */
[----:B------:R-:W-:Y:S01]  /*07e0*/  IADD3 R15, R37, UR4, RZ ;  /* 0x00000004250f7c10 */ /* 0x000fe2000fffe0ff */
[----:B-----5:R-:W-:Y:S01]  /*07f0*/  FMUL.FTZ R21, R21, UR11 ;  /* 0x0000000b15157c20 */ /* 0x020fe20008410000 */
[----:B------:R-:W-:Y:S02]  /*0800*/  FMUL.FTZ R22, R22, UR12 ;  /* 0x0000000c16167c20 */ /* 0x000fe40008410000 */
[----:B------:R-:W-:Y:S01]  /*0810*/  IADD3 R15, R15, UR5, RZ ;  /* 0x000000050f0f7c10 */ /* 0x000fe2000fffe0ff */
[----:B0-----:R-:W-:-:S04]  /*0820*/  FMUL.FTZ R23, R10, R23 ;  /* 0x000000170a177220 */ /* 0x001fc80000410000 */
[----:B------:R-:W-:-:S04]  /*0830*/  IMAD.WIDE R10, R15, 0x4, R28 ;  /* 0x000000040f0a7825 */ /* 0x000fc800078e021c */
[-C--:B------:R-:W-:Y:S01]  /*0840*/  FMUL.FTZ R12, R2, R23.reuse ;  /* 0x00000017020c7220 */ /* 0x080fe20000410000 */
[----:B------:R-:W-:-:S03]  /*0850*/  FFMA.FTZ R21, R0, R23, R21 ;  /* 0x0000001700157223 */ /* 0x000fc60000010015 */
[----:B------:R-:W-:Y:S01]  /*0860*/  FFMA.FTZ R23, R23, R12, R22 ;  /* 0x0000000c17177223 */ /* 0x000fe20000010016 */
[C---:B------:R-:W-:Y:S01]  /*0870*/  IMAD.WIDE R12, R15.reuse, 0x4, R26 ;  /* 0x000000040f0c7825 */ /* 0x040fe200078e021a */
[----:B------:R1:W-:Y:S04]  /*0880*/  STG.E desc[UR6][R10.64], R21 ;  /* 0x000000150a007986 */ /* 0x0003e8000c101906 */
[----:B------:R1:W-:Y:S04]  /*0890*/  STG.E desc[UR6][R12.64], R23 ;  /* 0x000000170c007986 */ /* 0x0003e8000c101906 */
[----:B------:R-:W2:Y:S01]  /*08a0*/  LDG.E R17, desc[UR6][R10.64] ;  /* 0x000000060a117981 */ /* 0x000ea2000c1e1900 */
[----:B------:R-:W0:Y:S02]  /*08b0*/  MUFU.SQRT R14, R23 ;  /* 0x00000017000e7308 */ /* 0x000e240000002000 */
[----:B0-----:R-:W-:Y:S01]  /*08c0*/  FADD.FTZ R16, R14, UR13 ;  /* 0x0000000d0e107e21 */ /* 0x001fe20008010000 */
[----:B------:R-:W-:-:S05]  /*08d0*/  IMAD.WIDE R14, R15, 0x4, R30 ;  /* 0x000000040f0e7825 */ /* 0x000fca00078e021e */
[----:B------:R-:W2:Y:S02]  /*08e0*/  MUFU.RCP R16, R16 ;  /* 0x0000001000107308 */ /* 0x000ea40000001000 */
[----:B--2---:R-:W-:-:S04]  /*08f0*/  FMUL.FTZ R17, R17, R16 ;  /* 0x0000001011117220 */ /* 0x004fc80000410000 */
[----:B------:R-:W-:-:S04]  /*0900*/  FFMA.FTZ R17, R20, UR10, R17 ;  /* 0x0000000a14117c23 */ /* 0x000fc80008010011 */
[----:B------:R-:W-:-:S05]  /*0910*/  FFMA.FTZ R17, -R17, UR9, R20 ;  /* 0x0000000911117c23 */ /* 0x000fca0008010114 */
[----:B------:R1:W-:Y:S02]  /*0920*/  STG.E desc[UR6][R14.64], R17 ;  /* 0x000000110e007986 */ /* 0x0003e4000c101906 */
.L_x_243:
[----:B------:R-:W-:Y:S05]  /*0930*/  BSYNC B0 ;  /* 0x0000000000007941 */ /* 0x000fea0003800000 */
.L_x_242:
[----:B------:R-:W-:Y:S04]  /*0940*/  BSSY B0, `(.L_x_244) ;  /* 0x0000019000007945 */ /* 0x000fe80003800000 */
[----:B------:R-:W-:Y:S05]  /*0950*/  @!P3 BRA `(.L_x_245) ;  /* 0x00000000005cb947 */ /* 0x000fea0003800000 */
[----:B01-3--:R-:W0:Y:S01]  /*0960*/  MUFU.RCP R10, UR8 ;  /* 0x00000008000a7d08 */ /* 0x00be220008001000 */
[----:B------:R-:W-:Y:S01]  /*0970*/  IADD3 R11, R37, UR4, RZ ;  /* 0x00000004250b7c10 */ /* 0x000fe2000fffe0ff */
[----:B-----5:R-:W-:Y:S01]  /*0980*/  FMUL.FTZ R33, R33, UR11 ;  /* 0x0000000b21217c20 */ /* 0x020fe20008410000 */
[----:B------:R-:W-:Y:S02]  /*0990*/  FMUL.FTZ R34, R34, UR12 ;  /* 0x0000000c22227c20 */ /* 0x000fe40008410000 */
[----:B------:R-:W-:-:S04]  /*09a0*/  IADD3 R11, R11, UR5, RZ ;  /* 0x000000050b0b7c10 */ /* 0x000fc8000fffe0ff */
[----:B------:R-:W-:-:S05]  /*09b0*/  IADD3 R21, R11, UR5, RZ ;  /* 0x000000050b157c10 */ /* 0x000fca000fffe0ff */
[----:B------:R-:W-:-:S04]  /*09c0*/  IMAD.WIDE R12, R21, 0x4, R28 ;  /* 0x00000004150c7825 */ /* 0x000fc800078e021c */
[----:B0-----:R-:W-:Y:S01]  /*09d0*/  FMUL.FTZ R35, R10, R35 ;  /* 0x000000230a237220 */ /* 0x001fe20000410000 */
[----:B------:R-:W-:-:S04]  /*09e0*/  IMAD.WIDE R14, R21, 0x4, R26 ;  /* 0x00000004150e7825 */ /* 0x000fc800078e021a */
[-C--:B------:R-:W-:Y:S01]  /*09f0*/  FMUL.FTZ R10, R2, R35.reuse ;  /* 0x00000023020a7220 */ /* 0x080fe20000410000 */
[----:B------:R-:W-:-:S03]  /*0a00*/  FFMA.FTZ R33, R0, R35, R33 ;  /* 0x0000002300217223 */ /* 0x000fc60000010021 */
[----:B------:R-:W-:Y:S02]  /*0a10*/  FFMA.FTZ R35, R35, R10, R34 ;  /* 0x0000000a23237223 */ /* 0x000fe40000010022 */
[----:B------:R2:W-:Y:S04]  /*0a20*/  STG.E desc[UR6][R12.64], R33 ;  /* 0x000000210c007986 */ /* 0x0005e8000c101906 */
[----:B------:R2:W-:Y:S04]  /*0a30*/  STG.E desc[UR6][R14.64], R35 ;  /* 0x000000230e007986 */ /* 0x0005e8000c101906 */
[----:B------:R-:W3:Y:S01]  /*0a40*/  LDG.E R11, desc[UR6][R12.64] ;  /* 0x000000060c0b7981 */ /* 0x000ee2000c1e1900 */
[----:B------:R-:W0:Y:S02]  /*0a50*/  MUFU.SQRT R10, R35 ;  /* 0x00000023000a7308 */ /* 0x000e240000002000 */
[----:B0-----:R-:W-:-:S06]  /*0a60*/  FADD.FTZ R16, R10, UR13 ;  /* 0x0000000d0a107e21 */ /* 0x001fcc0008010000 */
[----:B------:R-:W3:Y:S02]  /*0a70*/  MUFU.RCP R16, R16 ;  /* 0x0000001000107308 */ /* 0x000ee40000001000 */
[----:B---3--:R-:W-:-:S04]  /*0a80*/  FMUL.FTZ R11, R11, R16 ;  /* 0x000000100b0b7220 */ /* 0x008fc80000410000 */
[----:B------:R-:W-:Y:S01]  /*0a90*/  FFMA.FTZ R17, R32, UR10, R11 ;  /* 0x0000000a20117c23 */ /* 0x000fe2000801000b */
[----:B------:R-:W-:-:S04]  /*0aa0*/  IMAD.WIDE R10, R21, 0x4, R30 ;  /* 0x00000004150a7825 */ /* 0x000fc800078e021e */
[----:B------:R-:W-:-:S05]  /*0ab0*/  FFMA.FTZ R17, -R17, UR9, R32 ;  /* 0x0000000911117c23 */ /* 0x000fca0008010120 */
[----:B------:R2:W-:Y:S02]  /*0ac0*/  STG.E desc[UR6][R10.64], R17 ;  /* 0x000000110a007986 */ /* 0x0005e4000c101906 */
.L_x_245:
[----:B------:R-:W-:Y:S05]  /*0ad0*/  BSYNC B0 ;  /* 0x0000000000007941 */ /* 0x000fea0003800000 */
.L_x_244:
[----:B------:R-:W-:Y:S04]  /*0ae0*/  BSSY B0, `(.L_x_246) ;  /* 0x0000013000007945 */ /* 0x000fe80003800000 */
[----:B------:R-:W-:Y:S05]  /*0af0*/  @!P2 BRA `(.L_x_247) ;  /* 0x000000000044a947 */ /* 0x000fea0003800000 */
[----:B0123--:R-:W0:Y:S01]  /*0b00*/  MUFU.RCP R11, UR8 ;  /* 0x00000008000b7d08 */ /* 0x00fe220008001000 */
        /* <DEDUP_REMOVED lines=9> */
[----:B------:R-:W0:Y:S02]  /*0ba0*/  MUFU.SQRT R10, R11 ;  /* 0x0000000b000a7308 */ /* 0x000e240000002000 */
[----:B0-----:R-:W-:-:S06]  /*0bb0*/  FADD.FTZ R10, R10, UR13 ;  /* 0x0000000d0a0a7e21 */ /* 0x001fcc0008010000 */
[----:B------:R-:W2:Y:S02]  /*0bc0*/  MUFU.RCP R13, R10 ;  /* 0x0000000a000d7308 */ /* 0x000ea40000001000 */
[----:B--2---:R-:W-:-:S04]  /*0bd0*/  FMUL.FTZ R13, R12, R13 ;  /* 0x0000000d0c0d7220 */ /* 0x004fc80000410000 */
[----:B------:R-:W-:-:S04]  /*0be0*/  FFMA.FTZ R13, R40, UR10, R13 ;  /* 0x0000000a280d7c23 */ /* 0x000fc8000801000d */
[----:B------:R-:W-:-:S05]  /*0bf0*/  FFMA.FTZ R13, -R13, UR9, R40 ;  /* 0x000000090d0d7c23 */ /* 0x000fca0008010128 */
[----:B------:R4:W-:Y:S02]  /*0c00*/  STG.E desc[UR6][R4.64], R13 ;  /* 0x0000000d04007986 */ /* 0x0009e4000c101906 */
.L_x_247:
[----:B------:R-:W-:Y:S05]  /*0c10*/  BSYNC B0 ;  /* 0x0000000000007941 */ /* 0x000fea0003800000 */
.L_x_246:
[----:B------:R-:W-:-:S06]  /*0c20*/  ULEA UR4, UR5, UR4, 0x2 ;  /* 0x0000000405047291 */ /* 0x000fcc000f8e103f */
[----:B------:R-:W-:Y:S02]  /*0c30*/  ISETP.LE.AND P0, PT, R19, UR4, PT ;  /* 0x0000000413007c0c */ /* 0x000fe4000bf03270 */
[----:B------:R-:W-:-:S13]  /*0c40*/  ISETP.GT.AND P1, PT, R3, UR4, PT ;  /* 0x0000000403007c0c */ /* 0x000fda000bf24270 */
[----:B------:R-:W-:Y:S05]  /*0c50*/  @!P0 BRA P1, `(.L_x_248) ;  /* 0xfffffff400a08947 */ /* 0x000fea000083ffff */
[----:B------:R-:W-:Y:S05]  /*0c60*/  EXIT ;  /* 0x000000000000794d */ /* 0x000fea0003800000 */
.L_x_239:
[----:B------:R-:W0:Y:S01]  /*0c70*/  S2R R37, SR_TID.X ;  /* 0x0000000000257919 */ /* 0x000e220000002100 */
[----:B------:R-:W-:Y:S01]  /*0c80*/  UMOV UR4, URZ ;  /* 0x0000003f00047c82 */ /* 0x000fe20008000000 */
[----:B------:R-:W-:Y:S01]  /*0c90*/  ULDC UR11, c[0x0][0xe24] ;  /* 0x00038900000b7ab9 */ /* 0x000fe20000000800 */
[----:B------:R-:W-:Y:S01]  /*0ca0*/  ULDC UR10, c[0x0][0xe0c] ;  /* 0x00038300000a7ab9 */ /* 0x000fe20000000800 */
[----:B------:R-:W-:Y:S01]  /*0cb0*/  ULDC.64 UR8, c[0x0][0xe18] ;  /* 0x0003860000087ab9 */ /* 0x000fe20000000a00 */
[----:B------:R-:W-:-:S05]  /*0cc0*/  ULDC.64 UR12, c[0x0][0xe10] ;  /* 0x00038400000c7ab9 */ /* 0x000fca0000000a00 */
.L_x_257:
        /* <DEDUP_REMOVED lines=67> */
[----:B------:R-:W-:Y:S01]  /*1100*/  FADD.FTZ R16, R17, UR13 ;  /* 0x0000000d11107e21 */ /* 0x000fe20008010000 */
[----:B------:R-:W-:-:S05]  /*1110*/  IADD3 R45, R37, UR4, RZ ;  /* 0x00000004252d7c10 */ /* 0x000fca000fffe0ff */
[----:B------:R-:W1:Y:S08]  /*1120*/  MUFU.SQRT R16, R16 ;  /* 0x0000001000107308 */ /* 0x000e700000002000 */
[----:B-1----:R-:W2:Y:S02]  /*1130*/  MUFU.RCP R15, R16 ;  /* 0x00000010000f7308 */ /* 0x002ea40000001000 */
[----:B--2---:R-:W-:-:S04]  /*1140*/  FMUL.FTZ R15, R14, R15 ;  /* 0x0000000f0e0f7220 */ /* 0x004fc80000410000 */
[----:B------:R-:W-:Y:S01]  /*1150*/  FFMA.FTZ R39, R18, UR11, R15 ;  /* 0x0000000b12277c23 */ /* 0x000fe2000801000f */
[----:B------:R-:W-:-:S04]  /*1160*/  IMAD.WIDE R14, R45, 0x4, R30 ;  /* 0x000000042d0e7825 */ /* 0x000fc800078e021e */
[----:B------:R-:W-:-:S05]  /*1170*/  FFMA.FTZ R39, -R39, UR9, R18 ;  /* 0x0000000927277c23 */ /* 0x000fca0008010112 */
[----:B------:R0:W-:Y:S02]  /*1180*/  STG.E desc[UR6][R14.64], R39 ;  /* 0x000000270e007986 */ /* 0x0001e4000c101906 */
.L_x_250:
[----:B------:R-:W-:Y:S05]  /*1190*/  BSYNC B0 ;  /* 0x0000000000007941 */ /* 0x000fea0003800000 */
.L_x_249:
        /* <DEDUP_REMOVED lines=19> */
[----:B--2---:R-:W-:Y:S01]  /*12d0*/  FMUL.FTZ R17, R14, R17 ;  /* 0x000000110e117220 */ /* 0x004fe20000410000 */
[----:B------:R-:W-:-:S04]  /*12e0*/  IMAD.WIDE R14, R15, 0x4, R30 ;  /* 0x000000040f0e7825 */ /* 0x000fc800078e021e */
[----:B------:R-:W-:-:S04]  /*12f0*/  FFMA.FTZ R17, R20, UR11, R17 ;  /* 0x0000000b14117c23 */ /* 0x000fc80008010011 */
[----:B------:R-:W-:-:S05]  /*1300*/  FFMA.FTZ R17, -R17, UR9, R20 ;  /* 0x0000000911117c23 */ /* 0x000fca0008010114 */
[----:B------:R1:W-:Y:S02]  /*1310*/  STG.E desc[UR6][R14.64], R17 ;  /* 0x000000110e007986 */ /* 0x0003e4000c101906 */
.L_x_252:
[----:B------:R-:W-:Y:S05]  /*1320*/  BSYNC B0 ;  /* 0x0000000000007941 */ /* 0x000fea0003800000 */
.L_x_251:
        /* <DEDUP_REMOVED lines=17> */
[----:B------:R-:W-:-:S06]  /*1440*/  FADD.FTZ R16, R35, UR13 ;  /* 0x0000000d23107e21 */ /* 0x000fcc0008010000 */
[----:B------:R-:W0:Y:S08]  /*1450*/  MUFU.SQRT R16, R16 ;  /* 0x0000001000107308 */ /* 0x000e300000002000 */
[----:B0-----:R-:W3:Y:S02]  /*1460*/  MUFU.RCP R11, R16 ;  /* 0x00000010000b7308 */ /* 0x001ee40000001000 */
[----:B---3--:R-:W-:-:S04]  /*1470*/  FMUL.FTZ R11, R10, R11 ;  /* 0x0000000b0a0b7220 */ /* 0x008fc80000410000 */
[----:B------:R-:W-:Y:S01]  /*1480*/  FFMA.FTZ R17, R32, UR11, R11 ;  /* 0x0000000b20117c23 */ /* 0x000fe2000801000b */
[----:B------:R-:W-:-:S04]  /*1490*/  IMAD.WIDE R10, R21, 0x4, R30 ;  /* 0x00000004150a7825 */ /* 0x000fc800078e021e */
[----:B------:R-:W-:-:S05]  /*14a0*/  FFMA.FTZ R17, -R17, UR9, R32 ;  /* 0x0000000911117c23 */ /* 0x000fca0008010120 */
[----:B------:R2:W-:Y:S02]  /*14b0*/  STG.E desc[UR6][R10.64], R17 ;  /* 0x000000110a007986 */ /* 0x0005e4000c101906 */
.L_x_254:
[----:B------:R-:W-:Y:S05]  /*14c0*/  BSYNC B0 ;  /* 0x0000000000007941 */ /* 0x000fea0003800000 */
.L_x_253:
        /* <DEDUP_REMOVED lines=12> */
[----:B------:R-:W-:-:S06]  /*1590*/  FADD.FTZ R10, R11, UR13 ;  /* 0x0000000d0b0a7e21 */ /* 0x000fcc0008010000 */
[----:B------:R-:W0:Y:S08]  /*15a0*/  MUFU.SQRT R10, R10 ;  /* 0x0000000a000a7308 */ /* 0x000e300000002000 */
[----:B0-----:R-:W2:Y:S02]  /*15b0*/  MUFU.RCP R13, R10 ;  /* 0x0000000a000d7308 */ /* 0x001ea40000001000 */
[----:B--2---:R-:W-:-:S04]  /*15c0*/  FMUL.FTZ R13, R12, R13 ;  /* 0x0000000d0c0d7220 */ /* 0x004fc80000410000 */
[----:B------:R-:W-:-:S04]  /*15d0*/  FFMA.FTZ R13, R40, UR11, R13 ;  /* 0x0000000b280d7c23 */ /* 0x000fc8000801000d */
[----:B------:R-:W-:-:S05]  /*15e0*/  FFMA.FTZ R13, -R13, UR9, R40 ;  /* 0x000000090d0d7c23 */ /* 0x000fca0008010128 */
[----:B------:R4:W-:Y:S02]  /*15f0*/  STG.E desc[UR6][R4.64], R13 ;  /* 0x0000000d04007986 */ /* 0x0009e4000c101906 */
.L_x_256:
[----:B------:R-:W-:Y:S05]  /*1600*/  BSYNC B0 ;  /* 0x0000000000007941 */ /* 0x000fea0003800000 */
.L_x_255:
[----:B------:R-:W-:-:S06]  /*1610*/  ULEA UR4, UR5, UR4, 0x2 ;  /* 0x0000000405047291 */ /* 0x000fcc000f8e103f */
[----:B------:R-:W-:Y:S02]  /*1620*/  ISETP.LE.AND P0, PT, R19, UR4, PT ;  /* 0x0000000413007c0c */ /* 0x000fe4000bf03270 */
[----:B------:R-:W-:-:S13]  /*1630*/  ISETP.GT.AND P1, PT, R3, UR4, PT ;  /* 0x0000000403007c0c */ /* 0x000fda000bf24270 */
[----:B------:R-:W-:Y:S05]  /*1640*/  @!P0 BRA P1, `(.L_x_257) ;  /* 0xfffffff400a08947 */ /* 0x000fea000083ffff */
[----:B------:R-:W-:Y:S05]  /*1650*/  EXIT ;  /* 0x000000000000794d */ /* 0x000fea0003800000 */
.L_x_238:
[----:B------:R-:W0:Y:S02]  /*1660*/  S2R R7, SR_TID.X ;  /* 0x0000000000077919 */ /* 0x000e240000002100 */
[----:B0-----:R-:W-:-:S04]  /*1670*/  SHF.L.U32 R2, R7, 0x2, RZ ;  /* 0x0000000207027819 */ /* 0x001fc800000006ff */
[----:B------:R-:W-:-:S04]  /*1680*/  ISETP.GE.AND P0, PT, R2, R0, PT ;  /* 0x000000000200720c */ /* 0x000fc80003f06270 */
[----:B------:R-:W-:-:S13]  /*1690*/  ISETP.GE.OR P0, PT, R2, R3, P0 ;  /* 0x000000030200720c */ /* 0x000fda0000706670 */
[----:B------:R-:W-:Y:S05]  /*16a0*/  @P0 EXIT ;  /* 0x000000000000094d */ /* 0x000fea0003800000 */
[----:B------:R-:W0:Y:S01]  /*16b0*/  LDC R2, c[0x0][0xe0c] ;  /* 0x00038300ff027b82 */ /* 0x000e220000000800 */
[----:B------:R-:W-:Y:S01]  /*16c0*/  ULDC UR5, c[0x0][0xe20] ;  /* 0x0003880000057ab9 */ /* 0x000fe20000000800 */
[----:B------:R-:W-:Y:S01]  /*16d0*/  ULDC UR4, c[0x0][0x0] ;  /* 0x0000000000047ab9 */ /* 0x000fe20000000800 */
[----:B------:R-:W-:Y:S01]  /*16e0*/  ISETP.NE.AND P0, PT, RZ, UR5, PT ;  /* 0x00000005ff007c0c */ /* 0x000fe2000bf05270 */
[----:B------:R-:W-:Y:S01]  /*16f0*/  ULDC UR10, c[0x0][0xe24] ;  /* 0x00038900000a7ab9 */ /* 0x000fe20000000800 */
[----:B------:R-:W-:Y:S01]  /*1700*/  ULDC UR14, c[0x0][0xe24] ;  /* 0x00038900000e7ab9 */ /* 0x000fe20000000800 */
[----:B------:R-:W-:Y:S01]  /*1710*/  ULDC UR5, c[0x0][0xe14] ;  /* 0x0003850000057ab9 */ /* 0x000fe20000000800 */
[----:B------:R-:W-:Y:S01]  /*1720*/  ULDC UR11, c[0x0][0xe14] ;  /* 0x00038500000b7ab9 */ /* 0x000fe20000000800 */
[----:B------:R-:W1:Y:S01]  /*1730*/  LDC R4, c[0x0][0xe10] ;  /* 0x00038400ff047b82 */ /* 0x000e620000000800 */
[----:B------:R-:W-:Y:S01]  /*1740*/  ULDC.64 UR8, c[0x0][0xe18] ;  /* 0x0003860000087ab9 */ /* 0x000fe20000000a00 */
[----:B------:R-:W-:Y:S01]  /*1750*/  ULDC.64 UR12, c[0x0][0xe18] ;  /* 0x00038600000c7ab9 */ /* 0x000fe20000000a00 */
[----:B0-----:R-:W-:Y:S01]  /*1760*/  FADD.FTZ R6, -R2, 1 ;  /* 0x3f80000002067421 */ /* 0x001fe20000010100 */
[----:B-1----:R-:W-:-:S04]  /*1770*/  FADD.FTZ R5, -R4, 1 ;  /* 0x3f80000004057421 */ /* 0x002fc80000010100 */
[----:B------:R-:W-:Y:S05]  /*1780*/  @!P0 BRA `(.L_x_258) ;  /* 0x0000000400088947 */ /* 0x000fea0003800000 */
.L_x_259:
[----:B0-----:R-:W-:-:S04]  /*1790*/  IMAD.WIDE R8, R7, 0x10, R24 ;  /* 0x0000001007087825 */ /* 0x001fc800078e0218 */
[C---:B------:R-:W-:Y:S02]  /*17a0*/  IMAD.WIDE R32, R7.reuse, 0x10, R26 ;  /* 0x0000001007207825 */ /* 0x040fe400078e021a */
[----:B------:R-:W2:Y:S04]  /*17b0*/  LDG.E.128 R8, desc[UR6][R8.64] ;  /* 0x0000000608087981 */ /* 0x000ea8000c1e1d00 */
[----:B------:R-:W3:Y:S01]  /*17c0*/  LDG.E.128 R12, desc[UR6][R32.64] ;  /* 0x00000006200c7981 */ /* 0x000ee2000c1e1d00 */
[----:B------:R-:W-:-:S05]  /*17d0*/  IMAD.WIDE R34, R7, 0x10, R28 ;  /* 0x0000001007227825 */ /* 0x000fca00078e021c */
[----:B------:R-:W4:Y:S01]  /*17e0*/  LDG.E.128 R16, desc[UR6][R34.64] ;  /* 0x0000000622107981 */ /* 0x000f22000c1e1d00 */
[----:B------:R-:W-:-:S05]  /*17f0*/  IMAD.WIDE R36, R7, 0x10, R30 ;  /* 0x0000001007247825 */ /* 0x000fca00078e021e */
[----:B------:R-:W5:Y:S01]  /*1800*/  LDG.E.128 R20, desc[UR6][R36.64] ;  /* 0x0000000624147981 */ /* 0x000f62000c1e1d00 */
[----:B------:R-:W2:Y:S01]  /*1810*/  MUFU.RCP R41, UR8 ;  /* 0x0000000800297d08 */ /* 0x000ea20008001000 */
[----:B------:R-:W-:Y:S01]  /*1820*/  IADD3 R7, R7, UR4, RZ ;  /* 0x0000000407077c10 */ /* 0x000fe2000fffe0ff */
[-C--:B--2---:R-:W-:Y:S01]  /*1830*/  FMUL.FTZ R38, R8, R41.reuse ;  /* 0x0000002908267220 */ /* 0x084fe20000410000 */
[-C--:B------:R-:W-:Y:S01]  /*1840*/  FMUL.FTZ R40, R10, R41.reuse ;  /* 0x000000290a287220 */ /* 0x080fe20000410000 */
[-C--:B------:R-:W-:Y:S01]  /*1850*/  FMUL.FTZ R39, R9, R41.reuse ;  /* 0x0000002909277220 */ /* 0x080fe20000410000 */
[----:B------:R-:W-:Y:S01]  /*1860*/  FMUL.FTZ R41, R11, R41 ;  /* 0x000000290b297220 */ /* 0x000fe20000410000 */
[----:B---3--:R-:W-:Y:S01]  /*1870*/  FMUL.FTZ R43, R12, R4 ;  /* 0x000000040c2b7220 */ /* 0x008fe20000410000 */
[C---:B------:R-:W-:Y:S01]  /*1880*/  FMUL.FTZ R12, R5.reuse, R38 ;  /* 0x00000026050c7220 */ /* 0x040fe20000410000 */
[----:B------:R-:W-:Y:S01]  /*1890*/  FMUL.FTZ R11, R14, R4 ;  /* 0x000000040e0b7220 */ /* 0x000fe20000410000 */
[----:B------:R-:W-:Y:S01]  /*18a0*/  FMUL.FTZ R10, R5, R40 ;  /* 0x00000028050a7220 */ /* 0x000fe20000410000 */
[----:B------:R-:W-:Y:S01]  /*18b0*/  FMUL.FTZ R42, R13, R4 ;  /* 0x000000040d2a7220 */ /* 0x000fe20000410000 */
[----:B------:R-:W-:Y:S01]  /*18c0*/  FFMA.FTZ R8, R38, R12, R43 ;  /* 0x0000000c26087223 */ /* 0x000fe2000001002b */
[----:B------:R-:W-:Y:S01]  /*18d0*/  FMUL.FTZ R12, R15, R4 ;  /* 0x000000040f0c7220 */ /* 0x000fe20000410000 */
[----:B------:R-:W-:Y:S01]  /*18e0*/  FFMA.FTZ R10, R40, R10, R11 ;  /* 0x0000000a280a7223 */ /* 0x000fe2000001000b */
[C---:B------:R-:W-:Y:S01]  /*18f0*/  FMUL.FTZ R11, R5.reuse, R41 ;  /* 0x00000029050b7220 */ /* 0x040fe20000410000 */
[----:B------:R-:W-:Y:S01]  /*1900*/  FMUL.FTZ R9, R5, R39 ;  /* 0x0000002705097220 */ /* 0x000fe20000410000 */
[----:B------:R-:W0:Y:S02]  /*1910*/  MUFU.SQRT R13, R8 ;  /* 0x00000008000d7308 */ /* 0x000e240000002000 */
[----:B------:R-:W-:Y:S01]  /*1920*/  FFMA.FTZ R11, R41, R11, R12 ;  /* 0x0000000b290b7223 */ /* 0x000fe2000001000c */
[----:B------:R-:W-:-:S05]  /*1930*/  FFMA.FTZ R9, R39, R9, R42 ;  /* 0x0000000927097223 */ /* 0x000fca000001002a */
[----:B------:R-:W1:Y:S08]  /*1940*/  MUFU.SQRT R15, R10 ;  /* 0x0000000a000f7308 */ /* 0x000e700000002000 */
[----:B------:R-:W2:Y:S01]  /*1950*/  MUFU.SQRT R12, R11 ;  /* 0x0000000b000c7308 */ /* 0x000ea20000002000 */
[----:B0-----:R-:W-:Y:S01]  /*1960*/  FADD.FTZ R43, R13, UR5 ;  /* 0x000000050d2b7e21 */ /* 0x001fe20008010000 */
[-C--:B----4-:R-:W-:Y:S01]  /*1970*/  FMUL.FTZ R13, R16, R2.reuse ;  /* 0x00000002100d7220 */ /* 0x090fe20000410000 */
[----:B------:R-:W-:-:S05]  /*1980*/  FMUL.FTZ R16, R17, R2 ;  /* 0x0000000211107220 */ /* 0x000fca0000410000 */
[----:B------:R-:W0:Y:S01]  /*1990*/  MUFU.SQRT R14, R9 ;  /* 0x00000009000e7308 */ /* 0x000e220000002000 */
[----:B-1----:R-:W-:Y:S01]  /*19a0*/  FADD.FTZ R45, R15, UR5 ;  /* 0x000000050f2d7e21 */ /* 0x002fe20008010000 */
[-C--:B------:R-:W-:Y:S01]  /*19b0*/  FMUL.FTZ R15, R18, R2.reuse ;  /* 0x00000002120f7220 */ /* 0x080fe20000410000 */
[----:B------:R-:W-:-:S05]  /*19c0*/  FMUL.FTZ R18, R19, R2 ;  /* 0x0000000213127220 */ /* 0x000fca0000410000 */
[----:B------:R-:W1:Y:S01]  /*19d0*/  MUFU.RCP R43, R43 ;  /* 0x0000002b002b7308 */ /* 0x000e620000001000 */
[----:B--2---:R-:W-:Y:S01]  /*19e0*/  FADD.FTZ R44, R12, UR5 ;  /* 0x000000050c2c7e21 */ /* 0x004fe20008010000 */
[C---:B------:R-:W-:Y:S01]  /*19f0*/  FFMA.FTZ R12, R6.reuse, R38, R13 ;  /* 0x00000026060c7223 */ /* 0x040fe2000001000d */
[----:B------:R-:W-:Y:S01]  /*1a00*/  FFMA.FTZ R13, R6, R39, R16 ;  /* 0x00000027060d7223 */ /* 0x000fe20000010010 */
[----:B------:R-:W-:-:S04]  /*1a10*/  SHF.L.U32 R16, R7, 0x2, RZ ;  /* 0x0000000207107819 */ /* 0x000fc800000006ff */
[----:B------:R-:W2:Y:S01]  /*1a20*/  MUFU.RCP R45, R45 ;  /* 0x0000002d002d7308 */ /* 0x000ea20000001000 */
[----:B0-----:R-:W-:Y:S01]  /*1a30*/  FADD.FTZ R14, R14, UR5 ;  /* 0x000000050e0e7e21 */ /* 0x001fe20008010000 */
[C---:B------:R-:W-:Y:S02]  /*1a40*/  ISETP.GE.AND P0, PT, R16.reuse, R0, PT ;  /* 0x000000001000720c */ /* 0x040fe40003f06270 */
[----:B------:R-:W-:-:S04]  /*1a50*/  ISETP.LT.AND P1, PT, R16, R3, PT ;  /* 0x000000031000720c */ /* 0x000fc80003f21270 */
[----:B------:R0:W3:Y:S01]  /*1a60*/  MUFU.RCP R42, R14 ;  /* 0x0000000e002a7308 */ /* 0x0000e20000001000 */
[----:B-1----:R-:W-:-:S04]  /*1a70*/  FMUL.FTZ R43, R12, R43 ;  /* 0x0000002b0c2b7220 */ /* 0x002fc80000410000 */
[----:B-----5:R-:W-:-:S03]  /*1a80*/  FFMA.FTZ R43, R20, UR10, R43 ;  /* 0x0000000a142b7c23 */ /* 0x020fc6000801002b */
[----:B------:R-:W1:Y:S01]  /*1a90*/  MUFU.RCP R44, R44 ;  /* 0x0000002c002c7308 */ /* 0x000e620000001000 */
[C---:B0-----:R-:W-:Y:S01]  /*1aa0*/  FFMA.FTZ R14, R6.reuse, R40, R15 ;  /* 0x00000028060e7223 */ /* 0x041fe2000001000f */
[----:B------:R-:W-:Y:S01]  /*1ab0*/  FFMA.FTZ R15, R6, R41, R18 ;  /* 0x00000029060f7223 */ /* 0x000fe20000010012 */
[----:B------:R-:W-:Y:S02]  /*1ac0*/  FFMA.FTZ R20, -R43, UR9, R20 ;  /* 0x000000092b147c23 */ /* 0x000fe40008010114 */
[----:B--2---:R-:W-:Y:S01]  /*1ad0*/  FMUL.FTZ R45, R14, R45 ;  /* 0x0000002d0e2d7220 */ /* 0x004fe20000410000 */
[----:B---3--:R-:W-:-:S03]  /*1ae0*/  FMUL.FTZ R17, R13, R42 ;  /* 0x0000002a0d117220 */ /* 0x008fc60000410000 */
[----:B------:R-:W-:Y:S01]  /*1af0*/  FFMA.FTZ R45, R22, UR10, R45 ;  /* 0x0000000a162d7c23 */ /* 0x000fe2000801002d */
[----:B------:R-:W-:-:S03]  /*1b00*/  FFMA.FTZ R17, R21, UR10, R17 ;  /* 0x0000000a15117c23 */ /* 0x000fc60008010011 */
[----:B------:R-:W-:Y:S01]  /*1b10*/  FFMA.FTZ R22, -R45, UR9, R22 ;  /* 0x000000092d167c23 */ /* 0x000fe20008010116 */
[----:B-1----:R-:W-:Y:S01]  /*1b20*/  FMUL.FTZ R19, R15, R44 ;  /* 0x0000002c0f137220 */ /* 0x002fe20000410000 */
[----:B------:R-:W-:-:S03]  /*1b30*/  FFMA.FTZ R21, -R17, UR9, R21 ;  /* 0x0000000911157c23 */ /* 0x000fc60008010115 */
[----:B------:R-:W-:-:S04]  /*1b40*/  FFMA.FTZ R19, R23, UR10, R19 ;  /* 0x0000000a17137c23 */ /* 0x000fc80008010013 */
[----:B------:R-:W-:-:S05]  /*1b50*/  FFMA.FTZ R23, -R19, UR9, R23 ;  /* 0x0000000913177c23 */ /* 0x000fca0008010117 */
[----:B------:R0:W-:Y:S04]  /*1b60*/  STG.E.128 desc[UR6][R36.64], R20 ;  /* 0x0000001424007986 */ /* 0x0001e8000c101d06 */
[----:B------:R0:W-:Y:S04]  /*1b70*/  STG.E.128 desc[UR6][R34.64], R12 ;  /* 0x0000000c22007986 */ /* 0x0001e8000c101d06 */
[----:B------:R0:W-:Y:S01]  /*1b80*/  STG.E.128 desc[UR6][R32.64], R8 ;  /* 0x0000000820007986 */ /* 0x0001e2000c101d06 */
[----:B------:R-:W-:Y:S05]  /*1b90*/  @!P0 BRA P1, `(.L_x_259) ;  /* 0xfffffff800fc8947 */ /* 0x000fea000083ffff */
[----:B------:R-:W-:Y:S05]  /*1ba0*/  EXIT ;  /* 0x000000000000794d */ /* 0x000fea0003800000 */
.L_x_258:
        /* <DEDUP_REMOVED lines=21> */
[----:B------:R-:W-:Y:S01]  /*1d00*/  FMUL.FTZ R42, R13, R4 ;  /* 0x000000040d2a7220 */ /* 0x000fe20000410000 */
[----:B------:R-:W-:Y:S01]  /*1d10*/  FMUL.FTZ R9, R5, R39 ;  /* 0x0000002705097220 */ /* 0x000fe20000410000 */
[----:B------:R-:W-:Y:S01]  /*1d20*/  FFMA.FTZ R8, R38, R12, R43 ;  /* 0x0000000c26087223 */ /* 0x000fe2000001002b */
[----:B------:R-:W-:Y:S01]  /*1d30*/  FFMA.FTZ R11, R41, R11, R14 ;  /* 0x0000000b290b7223 */ /* 0x000fe2000001000e */
[----:B------:R-:W-:Y:S01]  /*1d40*/  FADD.FTZ R14, R10, UR11 ;  /* 0x0000000b0a0e7e21 */ /* 0x000fe20008010000 */
[----:B------:R-:W-:Y:S01]  /*1d50*/  FFMA.FTZ R9, R39, R9, R42 ;  /* 0x0000000927097223 */ /* 0x000fe2000001002a */
[----:B------:R-:W-:Y:S01]  /*1d60*/  FADD.FTZ R43, R8, UR11 ;  /* 0x0000000b082b7e21 */ /* 0x000fe20008010000 */
[-C--:B----4-:R-:W-:Y:S01]  /*1d70*/  FMUL.FTZ R13, R16, R2.reuse ;  /* 0x00000002100d7220 */ /* 0x090fe20000410000 */
[----:B------:R0:W-:Y:S01]  /*1d80*/  MUFU.SQRT R45, R14 ;  /* 0x0000000e002d7308 */ /* 0x0001e20000002000 */
[----:B------:R-:W-:Y:S01]  /*1d90*/  FADD.FTZ R12, R9, UR11 ;  /* 0x0000000b090c7e21 */ /* 0x000fe20008010000 */
[-C--:B------:R-:W-:Y:S01]  /*1da0*/  FMUL.FTZ R15, R18, R2.reuse ;  /* 0x00000002120f7220 */ /* 0x080fe20000410000 */
[-C--:B------:R-:W-:Y:S01]  /*1db0*/  FMUL.FTZ R16, R17, R2.reuse ;  /* 0x0000000211107220 */ /* 0x080fe20000410000 */
[----:B------:R-:W-:-:S04]  /*1dc0*/  FMUL.FTZ R18, R19, R2 ;  /* 0x0000000213127220 */ /* 0x000fc80000410000 */
[----:B------:R-:W1:Y:S01]  /*1dd0*/  MUFU.SQRT R43, R43 ;  /* 0x0000002b002b7308 */ /* 0x000e620000002000 */
[----:B0-----:R-:W-:-:S07]  /*1de0*/  FADD.FTZ R14, R11, UR11 ;  /* 0x0000000b0b0e7e21 */ /* 0x001fce0008010000 */
[----:B------:R0:W2:Y:S08]  /*1df0*/  MUFU.SQRT R42, R12 ;  /* 0x0000000c002a7308 */ /* 0x0000b00000002000 */
[----:B------:R3:W-:Y:S01]  /*1e00*/  MUFU.SQRT R44, R14 ;  /* 0x0000000e002c7308 */ /* 0x0007e20000002000 */
[C---:B0-----:R-:W-:Y:S01]  /*1e10*/  FFMA.FTZ R12, R6.reuse, R38, R13 ;  /* 0x00000026060c7223 */ /* 0x041fe2000001000d */
[----:B------:R-:W-:Y:S01]  /*1e20*/  FFMA.FTZ R13, R6, R39, R16 ;  /* 0x00000027060d7223 */ /* 0x000fe20000010010 */
[----:B------:R-:W-:-:S04]  /*1e30*/  SHF.L.U32 R16, R7, 0x2, RZ ;  /* 0x0000000207107819 */ /* 0x000fc800000006ff */
[----:B------:R-:W-:Y:S01]  /*1e40*/  ISETP.GE.AND P0, PT, R16, R0, PT ;  /* 0x000000001000720c */ /* 0x000fe20003f06270 */
[----:B-1----:R-:W0:Y:S01]  /*1e50*/  MUFU.RCP R43, R43 ;  /* 0x0000002b002b7308 */ /* 0x002e220000001000 */
[C---:B---3--:R-:W-:Y:S01]  /*1e60*/  FFMA.FTZ R14, R6.reuse, R40, R15 ;  /* 0x00000028060e7223 */ /* 0x048fe2000001000f */
[----:B------:R-:W-:Y:S01]  /*1e70*/  FFMA.FTZ R15, R6, R41, R18 ;  /* 0x00000029060f7223 */ /* 0x000fe20000010012 */
[----:B------:R-:W-:-:S05]  /*1e80*/  ISETP.LT.AND P1, PT, R16, R3, PT ;  /* 0x000000031000720c */ /* 0x000fca0003f21270 */
[----:B--2---:R-:W1:Y:S08]  /*1e90*/  MUFU.RCP R42, R42 ;  /* 0x0000002a002a7308 */ /* 0x004e700000001000 */
[----:B------:R-:W2:Y:S01]  /*1ea0*/  MUFU.RCP R45, R45 ;  /* 0x0000002d002d7308 */ /* 0x000ea20000001000 */
[----:B0-----:R-:W-:-:S04]  /*1eb0*/  FMUL.FTZ R43, R12, R43 ;  /* 0x0000002b0c2b7220 */ /* 0x001fc80000410000 */
[----:B-----5:R-:W-:-:S03]  /*1ec0*/  FFMA.FTZ R43, R20, UR14, R43 ;  /* 0x0000000e142b7c23 */ /* 0x020fc6000801002b */
[----:B------:R-:W0:Y:S01]  /*1ed0*/  MUFU.RCP R44, R44 ;  /* 0x0000002c002c7308 */ /* 0x000e220000001000 */
[----:B-1----:R-:W-:Y:S01]  /*1ee0*/  FMUL.FTZ R17, R13, R42 ;  /* 0x0000002a0d117220 */ /* 0x002fe20000410000 */
[----:B------:R-:W-:-:S03]  /*1ef0*/  FFMA.FTZ R20, -R43, UR13, R20 ;  /* 0x0000000d2b147c23 */ /* 0x000fc60008010114 */
[----:B------:R-:W-:Y:S01]  /*1f00*/  FFMA.FTZ R17, R21, UR14, R17 ;  /* 0x0000000e15117c23 */ /* 0x000fe20008010011 */
[----:B--2---:R-:W-:-:S03]  /*1f10*/  FMUL.FTZ R45, R14, R45 ;  /* 0x0000002d0e2d7220 */ /* 0x004fc60000410000 */
[----:B------:R-:W-:Y:S01]  /*1f20*/  FFMA.FTZ R21, -R17, UR13, R21 ;  /* 0x0000000d11157c23 */ /* 0x000fe20008010115 */
[----:B------:R-:W-:Y:S01]  /*1f30*/  FFMA.FTZ R45, R22, UR14, R45 ;  /* 0x0000000e162d7c23 */ /* 0x000fe2000801002d */
[----:B0-----:R-:W-:-:S03]  /*1f40*/  FMUL.FTZ R19, R15, R44 ;  /* 0x0000002c0f137220 */ /* 0x001fc60000410000 */
[----:B------:R-:W-:Y:S01]  /*1f50*/  FFMA.FTZ R22, -R45, UR13, R22 ;  /* 0x0000000d2d167c23 */ /* 0x000fe20008010116 */
[----:B------:R-:W-:-:S04]  /*1f60*/  FFMA.FTZ R19, R23, UR14, R19 ;  /* 0x0000000e17137c23 */ /* 0x000fc80008010013 */
[----:B------:R-:W-:-:S05]  /*1f70*/  FFMA.FTZ R23, -R19, UR13, R23 ;  /* 0x0000000d13177c23 */ /* 0x000fca0008010117 */
[----:B------:R0:W-:Y:S04]  /*1f80*/  STG.E.128 desc[UR6][R36.64], R20 ;  /* 0x0000001424007986 */ /* 0x0001e8000c101d06 */
[----:B------:R0:W-:Y:S04]  /*1f90*/  STG.E.128 desc[UR6][R34.64], R12 ;  /* 0x0000000c22007986 */ /* 0x0001e8000c101d06 */
[----:B------:R0:W-:Y:S01]  /*1fa0*/  STG.E.128 desc[UR6][R32.64], R8 ;  /* 0x0000000820007986 */ /* 0x0001e2000c101d06 */
[----:B------:R-:W-:Y:S05]  /*1fb0*/  @!P0 BRA P1, `(.L_x_258) ;  /* 0xfffffff800fc8947 */ /* 0x000fea000083ffff */
[----:B------:R-:W-:Y:S05]  /*1fc0*/  EXIT ;  /* 0x000000000000794d */ /* 0x000fea0003800000 */
.L_x_260:
        /* <DEDUP_REMOVED lines=11> */
.L_x_587:


//--------------------- .text._Z25multi_tensor_apply_kernelI18TensorListMetadataILi5EE11AdamFunctorILi5EfN3c104HalfEEJfffff10adamMode_tfEEvlPViT_T0_DpT1_ --------------------------
	.section	.text._Z25multi_tensor_apply_kernelI18TensorListMetadataILi5EE11AdamFunctorILi5EfN3c104HalfEEJfffff10adamMode_tfEEvlPViT_T0_DpT1_,"ax",@progbits
	.align	128
        .global         _Z25multi_tensor_apply_kernelI18TensorListMetadataILi5EE11AdamFunctorILi5EfN3c104HalfEEJfffff10adamMode_tfEEvlPViT_T0_DpT1_
        .type           _Z25multi_tensor_apply_kernelI18TensorListMetadataILi5EE11AdamFunctorILi5EfN3c104HalfEEJfffff10adamMode_tfEEvlPViT_T0_DpT1_,@function
        .size           _Z25multi_tensor_apply_kernelI18TensorListMetadataILi5EE11AdamFunctorILi5EfN3c104HalfEEJfffff10adamMode_tfEEvlPViT_T0_DpT1_,(.L_x_588 - _Z25multi_tensor_apply_kernelI18TensorListMetadataILi5EE11AdamFunctorILi5EfN3c104HalfEEJfffff10adamMode_tfEEvlPViT_T0_DpT1_)
        .other          _Z25multi_tensor_apply_kernelI18TensorListMetadataILi5EE11AdamFunctorILi5EfN3c104HalfEEJfffff10adamMode_tfEEvlPViT_T0_DpT1_,@"STO_CUDA_ENTRY STV_DEFAULT"
_Z25multi_tensor_apply_kernelI18TensorListMetadataILi5EE11AdamFunctorILi5EfN3c104HalfEEJfffff10adamMode_tfEEvlPViT_T0_DpT1_:
.text._Z25multi_tensor_apply_kernelI18TensorListMetadataILi5EE11AdamFunctorILi5EfN3c104HalfEEJfffff10adamMode_tfEEvlPViT_T0_DpT1_:
        /* <DEDUP_REMOVED lines=11> */
[----:B------:R-:W1:Y:S08]  /*00b0*/  LDC.64 R24, c[0x0][R4+0x300] ;  /* 0x0000c00004187b82 */ /* 0x000e700000000a00 */
[----:B------:R-:W2:Y:S08]  /*00c0*/  LDC R3, c[0x0][R4+0x6c0] ;  /* 0x0001b00004037b82 */ /* 0x000eb00000000800 */
[----:B------:R-:W3:Y:S01]  /*00d0*/  LDC.64 R10, c[0x0][R4+0x3f0] ;  /* 0x0000fc00040a7b82 */ /* 0x000ee20000000a00 */
[----:B0-----:R-:W-:-:S03]  /*00e0*/  IMAD.WIDE R26, R5, 0x4, R26 ;  /* 0x00000004051a7825 */ /* 0x001fc600078e021a */
[----:B------:R-:W-:-:S04]  /*00f0*/  LOP3.LUT P1, RZ, R26, 0xf, RZ, 0xc0, !PT ;  /* 0x0000000f1aff7812 */ /* 0x000fc8000782c0ff */
[----:B------:R-:W0:Y:S01]  /*0100*/  LDC.64 R6, c[0x0][R4+0x4e0] ;  /* 0x0001380004067b82 */ /* 0x000e220000000a00 */
[----:B-1----:R-:W-:-:S03]  /*0110*/  IMAD.WIDE R24, R5, 0x4, R24 ;  /* 0x0000000405187825 */ /* 0x002fc600078e0218 */
[----:B------:R-:W-:-:S04]  /*0120*/  LOP3.LUT P2, RZ, R24, 0xf, RZ, 0xc0, !PT ;  /* 0x0000000f18ff7812 */ /* 0x000fc8000784c0ff */
[----:B------:R-:W1:Y:S01]  /*0130*/  LDC.64 R8, c[0x0][R4+0x5d0] ;  /* 0x0001740004087b82 */ /* 0x000e620000000a00 */
[----:B--2---:R-:W-:-:S04]  /*0140*/  IADD3 R3, R3, -R5, RZ ;  /* 0x8000000503037210 */ /* 0x004fc80007ffe0ff */
[----:B------:R-:W-:Y:S01]  /*0150*/  LOP3.LUT P0, RZ, R3, 0x3, R0, 0xc8, !PT ;  /* 0x0000000303ff7812 */ /* 0x000fe2000780c800 */
[----:B---3--:R-:W-:-:S03]  /*0160*/  IMAD.WIDE R10, R5, 0x4, R10 ;  /* 0x00000004050a7825 */ /* 0x008fc600078e020a */
[----:B------:R-:W-:Y:S01]  /*0170*/  PLOP3.LUT P0, PT, P0, P1, P2, 0xfe, 0x0 ;  /* 0x000000000000781c */ /* 0x000fe20000703f26 */
[----:B0-----:R-:W-:-:S04]  /*0180*/  IMAD.WIDE R6, R5, 0x2, R6 ;  /* 0x0000000205067825 */ /* 0x001fc800078e0206 */
[----:B-1----:R-:W-:-:S08]  /*0190*/  IMAD.WIDE R8, R5, 0x2, R8 ;  /* 0x0000000205087825 */ /* 0x002fd000078e0208 */
[----:B------:R-:W-:Y:S05]  /*01a0*/  @P0 BRA `(.L_x_261) ;  /* 0x0000000000140947 */ /* 0x000fea0003800000 */
[----:B------:R-:W-:Y:S02]  /*01b0*/  LOP3.LUT P0, RZ, R10, 0xf, RZ, 0xc0, !PT ;  /* 0x0000000f0aff7812 */ /* 0x000fe4000780c0ff */
[----:B------:R-:W-:Y:S02]  /*01c0*/  LOP3.LUT P1, RZ, R6, 0x7, RZ, 0xc0, !PT ;  /* 0x0000000706ff7812 */ /* 0x000fe4000782c0ff */
[----:B------:R-:W-:-:S04]  /*01d0*/  LOP3.LUT P2, RZ, R8, 0x7, RZ, 0xc0, !PT ;  /* 0x0000000708ff7812 */ /* 0x000fc8000784c0ff */
[----:B------:R-:W-:-:S13]  /*01e0*/  PLOP3.LUT P0, PT, P0, P1, P2, 0x1, 0x0 ;  /* 0x000000000000781c */ /* 0x000fda0000702021 */
[----:B------:R-:W-:Y:S05]  /*01f0*/  @P0 BRA `(.L_x_262) ;  /* 0x00000018001c0947 */ /* 0x000fea0003800000 */
.L_x_261:
        /* <DEDUP_REMOVED lines=20> */
.L_x_272:
[----:B0-----:R-:W-:-:S04]  /*0340*/  IADD3 R37, R0, UR4, RZ ;  /* 0x0000000400257c10 */ /* 0x001fc8000fffe0ff */
[C---:B-1----:R-:W-:Y:S02]  /*0350*/  IADD3 R21, R37.reuse, UR7, RZ ;  /* 0x0000000725157c10 */ /* 0x042fe4000fffe0ff */
[----:B------:R-:W-:Y:S02]  /*0360*/  ISETP.GE.AND P2, PT, R37, UR13, PT ;  /* 0x0000000d25007c0c */ /* 0x000fe4000bf46270 */
[C---:B------:R-:W-:Y:S02]  /*0370*/  IADD3 R23, R21.reuse, UR7, RZ ;  /* 0x0000000715177c10 */ /* 0x040fe4000fffe0ff */
[----:B------:R-:W-:Y:S02]  /*0380*/  ISETP.GE.AND P0, PT, R21, UR13, PT ;  /* 0x0000000d15007c0c */ /* 0x000fe4000bf06270 */
[----:B------:R-:W-:Y:S02]  /*0390*/  ISETP.GE.AND P1, PT, R23, UR13, PT ;  /* 0x0000000d17007c0c */ /* 0x000fe4000bf26270 */
[----:B------:R-:W-:-:S02]  /*03a0*/  ISETP.LT.AND P0, PT, R21, R3, !P0 ;  /* 0x000000031500720c */ /* 0x000fc40004701270 */
[CC--:B------:R-:W-:Y:S02]  /*03b0*/  ISETP.LT.AND P1, PT, R23.reuse, R3.reuse, !P1 ;  /* 0x000000031700720c */ /* 0x0c0fe40004f21270 */
[----:B------:R-:W-:Y:S02]  /*03c0*/  IADD3 R31, R23, UR7, RZ ;  /* 0x00000007171f7c10 */ /* 0x000fe4000fffe0ff */
[----:B------:R-:W-:Y:S02]  /*03d0*/  ISETP.LT.AND P2, PT, R37, R3, !P2 ;  /* 0x000000032500720c */ /* 0x000fe40005741270 */
[----:B------:R-:W-:Y:S01]  /*03e0*/  ISETP.GE.AND P3, PT, R31, UR13, PT ;  /* 0x0000000d1f007c0c */ /* 0x000fe2000bf66270 */
[----:B------:R-:W-:-:S03]  /*03f0*/  HFMA2.MMA R36, -RZ, RZ, 0, 0 ;  /* 0x00000000ff247435 */ /* 0x000fc600000001ff */
[----:B------:R-:W-:Y:S01]  /*0400*/  ISETP.LT.AND P3, PT, R31, R3, !P3 ;  /* 0x000000031f00720c */ /* 0x000fe20005f61270 */
[----:B---3--:R-:W-:Y:S01]  /*0410*/  @P0 IMAD.WIDE R4, R21, 0x2, R6 ;  /* 0x0000000215040825 */ /* 0x008fe200078e0206 */
[----:B------:R-:W-:-:S03]  /*0420*/  HFMA2.MMA R30, -RZ, RZ, 0, 0 ;  /* 0x00000000ff1e7435 */ /* 0x000fc600000001ff */
[--C-:B------:R-:W-:Y:S01]  /*0430*/  @P1 IMAD.WIDE R12, R23, 0x2, R6.reuse ;  /* 0x00000002170c1825 */ /* 0x100fe200078e0206 */
[----:B--2---:R0:W2:Y:S01]  /*0440*/  @P0 LDG.E.U16 R38, desc[UR8][R4.64] ;  /* 0x0000000804260981 */ /* 0x0040a2000c1e1500 */
[----:B------:R-:W-:Y:S02]  /*0450*/  MOV R2, RZ ;  /* 0x000000ff00027202 */ /* 0x000fe40000000f00 */
[----:B------:R-:W-:Y:S01]  /*0460*/  CS2R R32, SRZ ;  /* 0x0000000000207805 */ /* 0x000fe2000001ff00 */
[C---:B------:R-:W-:Y:S01]  /*0470*/  @P2 IMAD.WIDE R40, R37.reuse, 0x2, R6 ;  /* 0x0000000225282825 */ /* 0x040fe200078e0206 */
[----:B------:R1:W3:Y:S03]  /*0480*/  @P1 LDG.E.U16 R39, desc[UR8][R12.64] ;  /* 0x000000080c271981 */ /* 0x0002e6000c1e1500 */
[--C-:B------:R-:W-:Y:S01]  /*0490*/  IMAD.WIDE R14, R37, 0x4, R26.reuse ;  /* 0x00000004250e7825 */ /* 0x100fe200078e021a */
[----:B------:R-:W-:Y:S01]  /*04a0*/  CS2R R44, SRZ ;  /* 0x00000000002c7805 */ /* 0x000fe2000001ff00 */
[----:B------:R4:W3:Y:S02]  /*04b0*/  @P2 LDG.E.U16 R40, desc[UR8][R40.64] ;  /* 0x0000000828282981 */ /* 0x0008e4000c1e1500 */
[C---:B------:R-:W-:Y:S01]  /*04c0*/  IMAD.WIDE R16, R21.reuse, 0x4, R26 ;  /* 0x0000000415107825 */ /* 0x040fe200078e021a */
[----:B------:R-:W-:Y:S01]  /*04d0*/  CS2R R42, SRZ ;  /* 0x00000000002a7805 */ /* 0x000fe2000001ff00 */
[----:B------:R-:W5:Y:S02]  /*04e0*/  @P2 LDG.E R36, desc[UR8][R14.64] ;  /* 0x000000080e242981 */ /* 0x000f64000c1e1900 */
[----:B------:R-:W-:-:S02]  /*04f0*/  IMAD.WIDE R18, R21, 0x4, R24 ;  /* 0x0000000415127825 */ /* 0x000fc400078e0218 */
[----:B------:R4:W5:Y:S02]  /*0500*/  @P0 LDG.E R2, desc[UR8][R16.64] ;  /* 0x0000000810020981 */ /* 0x000964000c1e1900 */
[----:B0-----:R-:W-:-:S04]  /*0510*/  IMAD.WIDE R4, R21, 0x4, R10 ;  /* 0x0000000415047825 */ /* 0x001fc800078e020a */
[----:B-1----:R-:W-:Y:S01]  /*0520*/  IMAD.WIDE R12, R23, 0x4, R26 ;  /* 0x00000004170c7825 */ /* 0x002fe200078e021a */
[----:B------:R0:W5:Y:S01]  /*0530*/  @P0 LDG.E R30, desc[UR8][R18.64] ;  /* 0x00000008121e0981 */ /* 0x000162000c1e1900 */
[----:B----4-:R-:W-:Y:S02]  /*0540*/  MOV R41, RZ ;  /* 0x000000ff00297202 */ /* 0x010fe40000000f00 */
[----:B------:R-:W-:Y:S01]  /*0550*/  @P3 IMAD.WIDE R28, R31, 0x2, R6 ;  /* 0x000000021f1c3825 */ /* 0x000fe200078e0206 */
[----:B------:R-:W5:Y:S03]  /*0560*/  @P0 LDG.E R32, desc[UR8][R4.64] ;  /* 0x0000000804200981 */ /* 0x000f66000c1e1900 */
[C---:B------:R-:W-:Y:S01]  /*0570*/  IMAD.WIDE R16, R37.reuse, 0x4, R10 ;  /* 0x0000000425107825 */ /* 0x040fe200078e020a */
[----:B------:R1:W5:Y:S03]  /*0580*/  @P1 LDG.E R33, desc[UR8][R12.64] ;  /* 0x000000080c211981 */ /* 0x000366000c1e1900 */
[----:B0-----:R-:W-:Y:S01]  /*0590*/  IMAD.WIDE R18, R37, 0x4, R24 ;  /* 0x0000000425127825 */ /* 0x001fe200078e0218 */
[----:B------:R-:W5:Y:S03]  /*05a0*/  @P3 LDG.E.U16 R28, desc[UR8][R28.64] ;  /* 0x000000081c1c3981 */ /* 0x000f66000c1e1500 */
[C---:B------:R-:W-:Y:S01]  /*05b0*/  IMAD.WIDE R14, R31.reuse, 0x4, R26 ;  /* 0x000000041f0e7825 */ /* 0x040fe200078e021a */
[----:B------:R-:W5:Y:S03]  /*05c0*/  @P2 LDG.E R45, desc[UR8][R18.64] ;  /* 0x00000008122d2981 */ /* 0x000f66000c1e1900 */
[C---:B-1----:R-:W-:Y:S01]  /*05d0*/  IMAD.WIDE R12, R31.reuse, 0x4, R24 ;  /* 0x000000041f0c7825 */ /* 0x042fe200078e0218 */
[----:B------:R-:W5:Y:S03]  /*05e0*/  @P2 LDG.E R44, desc[UR8][R16.64] ;  /* 0x00000008102c2981 */ /* 0x000f66000c1e1900 */
[----:B------:R-:W-:Y:S01]  /*05f0*/  IMAD.WIDE R4, R31, 0x4, R10 ;  /* 0x000000041f047825 */ /* 0x000fe200078e020a */
[----:B------:R-:W5:Y:S04]  /*0600*/  @P3 LDG.E R41, desc[UR8][R14.64] ;  /* 0x000000080e293981 */ /* 0x000f68000c1e1900 */
[----:B------:R-:W5:Y:S04]  /*0610*/  @P3 LDG.E R42, desc[UR8][R12.64] ;  /* 0x000000080c2a3981 */ /* 0x000f68000c1e1900 */
[----:B------:R-:W5:Y:S01]  /*0620*/  @P3 LDG.E R43, desc[UR8][R4.64] ;  /* 0x00000008042b3981 */ /* 0x000f62000c1e1900 */
[----:B------:R-:W-:Y:S01]  /*0630*/  CS2R R34, SRZ ;  /* 0x0000000000227805 */ /* 0x000fe2000001ff00 */
[----:B------:R-:W-:-:S04]  /*0640*/  IMAD.WIDE R20, R23, 0x4, R24 ;  /* 0x0000000417147825 */ /* 0x000fc800078e0218 */
[----:B------:R-:W-:Y:S01]  /*0650*/  IMAD.WIDE R22, R23, 0x4, R10 ;  /* 0x0000000417167825 */ /* 0x000fe200078e020a */
[----:B------:R0:W5:Y:S01]  /*0660*/  @P1 LDG.E R34, desc[UR8][R20.64] ;  /* 0x0000000814221981 */ /* 0x000162000c1e1900 */
[----:B------:R-:W-:Y:S03]  /*0670*/  BSSY B0, `(.L_x_264) ;  /* 0x000001f000007945 */ /* 0x000fe60003800000 */
[----:B------:R1:W5:Y:S01]  /*0680*/  @P1 LDG.E R35, desc[UR8][R22.64] ;  /* 0x0000000816231981 */ /* 0x000362000c1e1900 */
[----:B0-----:R-:W-:Y:S01]  /*0690*/  HFMA2.MMA R20, -RZ, RZ, 0, 0 ;  /* 0x00000000ff147435 */ /* 0x001fe200000001ff */
[----:B-1----:R-:W-:Y:S01]  /*06a0*/  CS2R R22, SRZ ;  /* 0x0000000000167805 */ /* 0x002fe2000001ff00 */
[----:B--2---:R-:W-:Y:S02]  /*06b0*/  @P0 HADD2.F32 R23, -RZ, R38.H0_H0 ;  /* 0x20000026ff170230 */ /* 0x004fe40000004100 */
[----:B---3--:R-:W-:-:S02]  /*06c0*/  @P1 HADD2.F32 R22, -RZ, R39.H0_H0 ;  /* 0x20000027ff161230 */ /* 0x008fc40000004100 */
[----:B------:R-:W-:Y:S01]  /*06d0*/  @P2 HADD2.F32 R20, -RZ, R40.H0_H0 ;  /* 0x20000028ff142230 */ /* 0x000fe20000004100 */
[----:B------:R-:W-:Y:S06]  /*06e0*/  @!P2 BRA `(.L_x_265) ;  /* 0x00000000005ca947 */ /* 0x000fec0003800000 */
[----:B------:R-:W0:Y:S01]  /*06f0*/  MUFU.RCP R21, UR10 ;  /* 0x0000000a00157d08 */ /* 0x000e220008001000 */
[----:B-----5:R-:W-:Y:S01]  /*0700*/  FMUL.FTZ R45, R45, UR14 ;  /* 0x0000000e2d2d7c20 */ /* 0x020fe20008410000 */
[----:B------:R-:W-:Y:S01]  /*0710*/  FMUL.FTZ R29, R44, UR16 ;  /* 0x000000102c1d7c20 */ /* 0x000fe20008410000 */
[----:B0-----:R-:W-:-:S04]  /*0720*/  FMUL.FTZ R20, R21, R20 ;  /* 0x0000001415147220 */ /* 0x001fc80000410000 */
[C---:B------:R-:W-:Y:S01]  /*0730*/  FMUL.FTZ R21, R20.reuse, UR6 ;  /* 0x0000000614157c20 */ /* 0x040fe20008410000 */
[----:B------:R-:W-:-:S03]  /*0740*/  FFMA.FTZ R45, R20, UR5, R45 ;  /* 0x00000005142d7c23 */ /* 0x000fc6000801002d */
[----:B------:R-:W-:Y:S02]  /*0750*/  FFMA.FTZ R29, R20, R21, R29 ;  /* 0x00000015141d7223 */ /* 0x000fe4000001001d */
[----:B------:R-:W-:Y:S04]  /*0760*/  STG.E desc[UR8][R18.64], R45 ;  /* 0x0000002d12007986 */ /* 0x000fe8000c101908 */
[----:B------:R0:W-:Y:S04]  /*0770*/  STG.E desc[UR8][R16.64], R29 ;  /* 0x0000001d10007986 */ /* 0x0001e8000c101908 */
[----:B------:R-:W2:Y:S01]  /*0780*/  LDG.E R21, desc[UR8][R18.64] ;  /* 0x0000000812157981 */ /* 0x000ea2000c1e1900 */
[----:B------:R-:W1:Y:S01]  /*0790*/  MUFU.SQRT R20, R29 ;  /* 0x0000001d00147308 */ /* 0x000e620000002000 */
[----:B0-----:R-:W-:-:S04]  /*07a0*/  IMAD.WIDE R16, R37, 0x4, R26 ;  /* 0x0000000425107825 */ /* 0x001fc800078e021a */
[----:B-1----:R-:W-:Y:S01]  /*07b0*/  FADD.FTZ R38, R20, UR17 ;  /* 0x0000001114267e21 */ /* 0x002fe20008010000 */
[----:B------:R-:W-:-:S05]  /*07c0*/  LEA R20, P2, R37, R8, 0x1 ;  /* 0x0000000825147211 */ /* 0x000fca00078408ff */
[----:B------:R-:W2:Y:S02]  /*07d0*/  MUFU.RCP R38, R38 ;  /* 0x0000002600267308 */ /* 0x000ea40000001000 */
[----:B--2---:R-:W-:-:S04]  /*07e0*/  FMUL.FTZ R21, R21, R38 ;  /* 0x0000002615157220 */ /* 0x004fc80000410000 */
[----:B------:R-:W-:-:S04]  /*07f0*/  FFMA.FTZ R21, R36, UR12, R21 ;  /* 0x0000000c24157c23 */ /* 0x000fc80008010015 */
[----:B------:R-:W-:Y:S01]  /*0800*/  FFMA.FTZ R39, -R21, UR11, R36 ;  /* 0x0000000b15277c23 */ /* 0x000fe20008010124 */
[----:B------:R-:W-:-:S04]  /*0810*/  SHF.R.S32.HI R21, RZ, 0x1f, R37 ;  /* 0x0000001fff157819 */ /* 0x000fc80000011425 */
[----:B------:R-:W-:Y:S01]  /*0820*/  F2FP.F16.F32.PACK_AB R19, RZ, R39 ;  /* 0x00000027ff13723e */ /* 0x000fe200000000ff */
[----:B------:R0:W-:Y:S01]  /*0830*/  STG.E desc[UR8][R16.64], R39 ;  /* 0x0000002710007986 */ /* 0x0001e2000c101908 */
[----:B------:R-:W-:-:S05]  /*0840*/  LEA.HI.X R21, R37, R9, R21, 0x1, P2 ;  /* 0x0000000925157211 */ /* 0x000fca00010f0c15 */
[----:B------:R0:W-:Y:S02]  /*0850*/  STG.E.U16 desc[UR8][R20.64], R19 ;  /* 0x0000001314007986 */ /* 0x0001e4000c101508 */
.L_x_265:
[----:B------:R-:W-:Y:S05]  /*0860*/  BSYNC B0 ;  /* 0x0000000000007941 */ /* 0x000fea0003800000 */
.L_x_264:
[----:B------:R-:W-:Y:S01]  /*0870*/  BSSY B0, `(.L_x_266) ;  /* 0x0000020000007945 */ /* 0x000fe20003800000 */
[----:B------:R-:W-:-:S03]  /*0880*/  MOV R29, RZ ;  /* 0x000000ff001d7202 */ /* 0x000fc60000000f00 */
[----:B------:R-:W-:Y:S05]  /*0890*/  @!P0 BRA `(.L_x_267) ;  /* 0x0000000000748947 */ /* 0x000fea0003800000 */
[----:B------:R-:W1:Y:S01]  /*08a0*/  MUFU.RCP R18, UR10 ;  /* 0x0000000a00127d08 */ /* 0x000e620008001000 */
[----:B0-----:R-:W-:Y:S01]  /*08b0*/  IADD3 R16, R0, UR4, RZ ;  /* 0x0000000400107c10 */ /* 0x001fe2000fffe0ff */
[----:B-----5:R-:W-:Y:S01]  /*08c0*/  FMUL.FTZ R17, R30, UR14 ;  /* 0x0000000e1e117c20 */ /* 0x020fe20008410000 */
[----:B------:R-:W-:Y:S01]  /*08d0*/  FMUL.FTZ R32, R32, UR16 ;  /* 0x0000001020207c20 */ /* 0x000fe20008410000 */
[----:B-1----:R-:W-:Y:S01]  /*08e0*/  FMUL.FTZ R18, R18, R23 ;  /* 0x0000001712127220 */ /* 0x002fe20000410000 */
[----:B------:R-:W-:-:S03]  /*08f0*/  IADD3 R23, R16, UR7, RZ ;  /* 0x0000000710177c10 */ /* 0x000fc6000fffe0ff */
[C---:B------:R-:W-:Y:S01]  /*0900*/  FMUL.FTZ R19, R18.reuse, UR6 ;  /* 0x0000000612137c20 */ /* 0x040fe20008410000 */
[----:B------:R-:W-:Y:S01]  /*0910*/  FFMA.FTZ R37, R18, UR5, R17 ;  /* 0x0000000512257c23 */ /* 0x000fe20008010011 */
[----:B------:R-:W-:-:S04]  /*0920*/  IMAD.WIDE R16, R23, 0x4, R24 ;  /* 0x0000000417107825 */ /* 0x000fc800078e0218 */
[----:B------:R-:W-:Y:S01]  /*0930*/  FFMA.FTZ R39, R18, R19, R32 ;  /* 0x0000001312277223 */ /* 0x000fe20000010020 */
[C---:B------:R-:W-:Y:S01]  /*0940*/  IMAD.WIDE R18, R23.reuse, 0x4, R10 ;  /* 0x0000000417127825 */ /* 0x040fe200078e020a */
[----:B------:R0:W-:Y:S04]  /*0950*/  STG.E desc[UR8][R16.64], R37 ;  /* 0x0000002510007986 */ /* 0x0001e8000c101908 */
[----:B------:R1:W-:Y:S04]  /*0960*/  STG.E desc[UR8][R18.64], R39 ;  /* 0x0000002712007986 */ /* 0x0003e8000c101908 */
[----:B------:R0:W2:Y:S01]  /*0970*/  LDG.E R21, desc[UR8][R16.64] ;  /* 0x0000000810157981 */ /* 0x0000a2000c1e1900 */
[----:B------:R-:W3:Y:S01]  /*0980*/  MUFU.SQRT R20, R39 ;  /* 0x0000002700147308 */ /* 0x000ee20000002000 */
[----:B0-----:R-:W-:-:S04]  /*0990*/  IMAD.WIDE R16, R23, 0x4, R26 ;  /* 0x0000000417107825 */ /* 0x001fc800078e021a */
[----:B---3--:R-:W-:Y:S01]  /*09a0*/  FADD.FTZ R30, R20, UR17 ;  /* 0x00000011141e7e21 */ /* 0x008fe20008010000 */
[----:B------:R-:W-:-:S05]  /*09b0*/  MOV R20, UR7 ;  /* 0x0000000700147c02 */ /* 0x000fca0008000f00 */
[----:B------:R-:W2:Y:S02]  /*09c0*/  MUFU.RCP R30, R30 ;  /* 0x0000001e001e7308 */ /* 0x000ea40000001000 */
[----:B--2---:R-:W-:-:S04]  /*09d0*/  FMUL.FTZ R21, R21, R30 ;  /* 0x0000001e15157220 */ /* 0x004fc80000410000 */
[----:B------:R-:W-:Y:S01]  /*09e0*/  FFMA.FTZ R45, R2, UR12, R21 ;  /* 0x0000000c022d7c23 */ /* 0x000fe20008010015 */
[----:B------:R-:W-:-:S03]  /*09f0*/  IADD3 R21, R20, UR4, R0 ;  /* 0x0000000414157c10 */ /* 0x000fc6000fffe000 */
[----:B------:R-:W-:Y:S01]  /*0a00*/  FFMA.FTZ R45, -R45, UR11, R2 ;  /* 0x0000000b2d2d7c23 */ /* 0x000fe20008010102 */
[C---:B------:R-:W-:Y:S02]  /*0a10*/  LEA R20, P0, R21.reuse, R8, 0x1 ;  /* 0x0000000815147211 */ /* 0x040fe400078008ff */
[----:B-1----:R-:W-:Y:S02]  /*0a20*/  SHF.R.S32.HI R18, RZ, 0x1f, R21 ;  /* 0x0000001fff127819 */ /* 0x002fe40000011415 */
[----:B------:R-:W-:Y:S01]  /*0a30*/  F2FP.F16.F32.PACK_AB R2, RZ, R45 ;  /* 0x0000002dff02723e */ /* 0x000fe200000000ff */
[----:B------:R1:W-:Y:S01]  /*0a40*/  STG.E desc[UR8][R16.64], R45 ;  /* 0x0000002d10007986 */ /* 0x0003e2000c101908 */
[----:B------:R-:W-:-:S05]  /*0a50*/  LEA.HI.X R21, R21, R9, R18, 0x1, P0 ;  /* 0x0000000915157211 */ /* 0x000fca00000f0c12 */
[----:B------:R1:W-:Y:S02]  /*0a60*/  STG.E.U16 desc[UR8][R20.64], R2 ;  /* 0x0000000214007986 */ /* 0x0003e4000c101508 */
.L_x_267:
[----:B------:R-:W-:Y:S05]  /*0a70*/  BSYNC B0 ;  /* 0x0000000000007941 */ /* 0x000fea0003800000 */
.L_x_266:
[----:B------:R-:W-:Y:S04]  /*0a80*/  BSSY B0, `(.L_x_268) ;  /* 0x0000021000007945 */ /* 0x000fe80003800000 */
[----:B------:R-:W-:Y:S05]  /*0a90*/  @!P1 BRA `(.L_x_269) ;  /* 0x00000000007c9947 */ /* 0x000fea0003800000 */
[----:B01----:R-:W0:Y:S01]  /*0aa0*/  MUFU.RCP R17, UR10 ;  /* 0x0000000a00117d08 */ /* 0x003e220008001000 */
[----:B-----5:R-:W-:Y:S01]  /*0ab0*/  IADD3 R2, R0, UR4, RZ ;  /* 0x0000000400027c10 */ /* 0x020fe2000fffe0ff */
[----:B------:R-:W-:-:S03]  /*0ac0*/  FMUL.FTZ R19, R34, UR14 ;  /* 0x0000000e22137c20 */ /* 0x000fc60008410000 */
[----:B------:R-:W-:Y:S01]  /*0ad0*/  IADD3 R16, R2, UR7, RZ ;  /* 0x0000000702107c10 */ /* 0x000fe2000fffe0ff */
[----:B------:R-:W-:Y:S01]  /*0ae0*/  FMUL.FTZ R2, R35, UR16 ;  /* 0x0000001023027c20 */ /* 0x000fe20008410000 */
[----:B0-----:R-:W-:Y:S02]  /*0af0*/  FMUL.FTZ R22, R17, R22 ;  /* 0x0000001611167220 */ /* 0x001fe40000410000 */
[----:B------:R-:W-:Y:S02]  /*0b00*/  IADD3 R17, R16, UR7, RZ ;  /* 0x0000000710117c10 */ /* 0x000fe4000fffe0ff */
[C---:B------:R-:W-:Y:S01]  /*0b10*/  FMUL.FTZ R21, R22.reuse, UR6 ;  /* 0x0000000616157c20 */ /* 0x040fe20008410000 */
[----:B------:R-:W-:Y:S02]  /*0b20*/  FFMA.FTZ R35, R22, UR5, R19 ;  /* 0x0000000516237c23 */ /* 0x000fe40008010013 */
[----:B------:R-:W-:-:S04]  /*0b30*/  IMAD.WIDE R18, R17, 0x4, R10 ;  /* 0x0000000411127825 */ /* 0x000fc800078e020a */
[----:B------:R-:W-:Y:S01]  /*0b40*/  FFMA.FTZ R37, R22, R21, R2 ;  /* 0x0000001516257223 */ /* 0x000fe20000010002 */
[----:B------:R-:W-:-:S05]  /*0b50*/  IMAD.WIDE R20, R17, 0x4, R24 ;  /* 0x0000000411147825 */ /* 0x000fca00078e0218 */
[----:B------:R-:W-:Y:S04]  /*0b60*/  STG.E desc[UR8][R20.64], R35 ;  /* 0x0000002314007986 */ /* 0x000fe8000c101908 */
[----:B------:R0:W-:Y:S04]  /*0b70*/  STG.E desc[UR8][R18.64], R37 ;  /* 0x0000002512007986 */ /* 0x0001e8000c101908 */
[----:B------:R-:W2:Y:S01]  /*0b80*/  LDG.E R16, desc[UR8][R20.64] ;  /* 0x0000000814107981 */ /* 0x000ea2000c1e1900 */
[----:B------:R-:W1:Y:S01]  /*0b90*/  MUFU.SQRT R2, R37 ;  /* 0x0000002500027308 */ /* 0x000e620000002000 */
[----:B------:R-:W-:Y:S01]  /*0ba0*/  MOV R39, UR7 ;  /* 0x0000000700277c02 */ /* 0x000fe20008000f00 */
[----:B-1----:R-:W-:-:S06]  /*0bb0*/  FADD.FTZ R2, R2, UR17 ;  /* 0x0000001102027e21 */ /* 0x002fcc0008010000 */
[----:B------:R-:W2:Y:S02]  /*0bc0*/  MUFU.RCP R23, R2 ;  /* 0x0000000200177308 */ /* 0x000ea40000001000 */
[----:B--2---:R-:W-:Y:S01]  /*0bd0*/  FMUL.FTZ R16, R16, R23 ;  /* 0x0000001710107220 */ /* 0x004fe20000410000 */
[----:B------:R-:W-:-:S03]  /*0be0*/  IADD3 R23, R39, UR4, R0 ;  /* 0x0000000427177c10 */ /* 0x000fc6000fffe000 */
[----:B------:R-:W-:Y:S01]  /*0bf0*/  FFMA.FTZ R16, R33, UR12, R16 ;  /* 0x0000000c21107c23 */ /* 0x000fe20008010010 */
[----:B------:R-:W-:-:S03]  /*0c00*/  IADD3 R23, R23, UR7, RZ ;  /* 0x0000000717177c10 */ /* 0x000fc6000fffe0ff */
[----:B------:R-:W-:Y:S01]  /*0c10*/  FFMA.FTZ R33, -R16, UR11, R33 ;  /* 0x0000000b10217c23 */ /* 0x000fe20008010121 */
[C---:B0-----:R-:W-:Y:S02]  /*0c20*/  LEA R18, P0, R23.reuse, R8, 0x1 ;  /* 0x0000000817127211 */ /* 0x041fe400078008ff */
[----:B------:R-:W-:Y:S02]  /*0c30*/  SHF.R.S32.HI R16, RZ, 0x1f, R23 ;  /* 0x0000001fff107819 */ /* 0x000fe40000011417 */
[----:B------:R-:W-:Y:S02]  /*0c40*/  F2FP.F16.F32.PACK_AB R20, RZ, R33 ;  /* 0x00000021ff14723e */ /* 0x000fe400000000ff */
[----:B------:R-:W-:Y:S01]  /*0c50*/  LEA.HI.X R19, R23, R9, R16, 0x1, P0 ;  /* 0x0000000917137211 */ /* 0x000fe200000f0c10 */
[----:B------:R-:W-:-:S05]  /*0c60*/  IMAD.WIDE R16, R17, 0x4, R26 ;  /* 0x0000000411107825 */ /* 0x000fca00078e021a */
[----:B------:R2:W-:Y:S04]  /*0c70*/  STG.E desc[UR8][R16.64], R33 ;  /* 0x0000002110007986 */ /* 0x0005e8000c101908 */
[----:B------:R2:W-:Y:S02]  /*0c80*/  STG.E.U16 desc[UR8][R18.64], R20 ;  /* 0x0000001412007986 */ /* 0x0005e4000c101508 */
.L_x_269:
[----:B------:R-:W-:Y:S05]  /*0c90*/  BSYNC B0 ;  /* 0x0000000000007941 */ /* 0x000fea0003800000 */
.L_x_268:
[----:B------:R-:W-:Y:S01]  /*0ca0*/  BSSY B0, `(.L_x_270) ;  /* 0x0000019000007945 */ /* 0x000fe20003800000 */
[----:B-----5:R-:W-:-:S03]  /*0cb0*/  @P3 HADD2.F32 R29, -RZ, R28.H0_H0 ;  /* 0x2000001cff1d3230 */ /* 0x020fc60000004100 */
[----:B------:R-:W-:Y:S05]  /*0cc0*/  @!P3 BRA `(.L_x_271) ;  /* 0x000000000058b947 */ /* 0x000fea0003800000 */
[----:B-1----:R-:W1:Y:S01]  /*0cd0*/  MUFU.RCP R2, UR10 ;  /* 0x0000000a00027d08 */ /* 0x002e620008001000 */
[----:B------:R-:W-:Y:S01]  /*0ce0*/  FMUL.FTZ R42, R42, UR14 ;  /* 0x0000000e2a2a7c20 */ /* 0x000fe20008410000 */
[----:B------:R-:W-:Y:S01]  /*0cf0*/  FMUL.FTZ R43, R43, UR16 ;  /* 0x000000102b2b7c20 */ /* 0x000fe20008410000 */
[----:B-1----:R-:W-:-:S04]  /*0d00*/  FMUL.FTZ R29, R2, R29 ;  /* 0x0000001d021d7220 */ /* 0x002fc80000410000 */
[C---:B------:R-:W-:Y:S01]  /*0d10*/  FMUL.FTZ R2, R29.reuse, UR6 ;  /* 0x000000061d027c20 */ /* 0x040fe20008410000 */
[----:B0-2---:R-:W-:-:S03]  /*0d20*/  FFMA.FTZ R19, R29, UR5, R42 ;  /* 0x000000051d137c23 */ /* 0x005fc6000801002a */
[----:B------:R-:W-:Y:S02]  /*0d30*/  FFMA.FTZ R43, R29, R2, R43 ;  /* 0x000000021d2b7223 */ /* 0x000fe4000001002b */
[----:B------:R-:W-:Y:S04]  /*0d40*/  STG.E desc[UR8][R12.64], R19 ;  /* 0x000000130c007986 */ /* 0x000fe8000c101908 */
[----:B------:R0:W-:Y:S04]  /*0d50*/  STG.E desc[UR8][R4.64], R43 ;  /* 0x0000002b04007986 */ /* 0x0001e8000c101908 */
[----:B------:R-:W2:Y:S01]  /*0d60*/  LDG.E R16, desc[UR8][R12.64] ;  /* 0x000000080c107981 */ /* 0x000ea2000c1e1900 */
[----:B------:R-:W1:Y:S02]  /*0d70*/  MUFU.SQRT R2, R43 ;  /* 0x0000002b00027308 */ /* 0x000e640000002000 */
[----:B-1----:R-:W-:-:S06]  /*0d80*/  FADD.FTZ R2, R2, UR17 ;  /* 0x0000001102027e21 */ /* 0x002fcc0008010000 */
[----:B------:R-:W2:Y:S02]  /*0d90*/  MUFU.RCP R17, R2 ;  /* 0x0000000200117308 */ /* 0x000ea40000001000 */
[----:B--2---:R-:W-:Y:S01]  /*0da0*/  FMUL.FTZ R16, R16, R17 ;  /* 0x0000001110107220 */ /* 0x004fe20000410000 */
[----:B------:R-:W-:-:S03]  /*0db0*/  SHF.R.S32.HI R17, RZ, 0x1f, R31 ;  /* 0x0000001fff117819 */ /* 0x000fc6000001141f */
[----:B------:R-:W-:-:S04]  /*0dc0*/  FFMA.FTZ R16, R41, UR12, R16 ;  /* 0x0000000c29107c23 */ /* 0x000fc80008010010 */
[----:B------:R-:W-:Y:S01]  /*0dd0*/  FFMA.FTZ R41, -R16, UR11, R41 ;  /* 0x0000000b10297c23 */ /* 0x000fe20008010129 */
[----:B------:R-:W-:-:S04]  /*0de0*/  LEA R16, P0, R31, R8, 0x1 ;  /* 0x000000081f107211 */ /* 0x000fc800078008ff */
[----:B0-----:R-:W-:Y:S01]  /*0df0*/  F2FP.F16.F32.PACK_AB R5, RZ, R41 ;  /* 0x00000029ff05723e */ /* 0x001fe200000000ff */
[----:B------:R3:W-:Y:S01]  /*0e00*/  STG.E desc[UR8][R14.64], R41 ;  /* 0x000000290e007986 */ /* 0x0007e2000c101908 */
[----:B------:R-:W-:-:S05]  /*0e10*/  LEA.HI.X R17, R31, R9, R17, 0x1, P0 ;  /* 0x000000091f117211 */ /* 0x000fca00000f0c11 */
[----:B------:R3:W-:Y:S02]  /*0e20*/  STG.E.U16 desc[UR8][R16.64], R5 ;  /* 0x0000000510007986 */ /* 0x0007e4000c101508 */
.L_x_271:
[----:B------:R-:W-:Y:S05]  /*0e30*/  BSYNC B0 ;  /* 0x0000000000007941 */ /* 0x000fea0003800000 */
.L_x_270:
[----:B------:R-:W-:-:S04]  /*0e40*/  ULEA UR4, UR7, UR4, 0x2 ;  /* 0x0000000407047291 */ /* 0x000fc8000f8e103f */
[----:B------:R-:W-:Y:S02]  /*0e50*/  UISETP.GE.AND UP0, UPT, UR4, UR13, UPT ;  /* 0x0000000d0400728c */ /* 0x000fe4000bf06270 */
[----:B------:R-:W-:-:S04]  /*0e60*/  ISETP.GT.AND P1, PT, R3, UR4, PT ;  /* 0x0000000403007c0c */ /* 0x000fc8000bf24270 */
[----:B------:R-:W-:-:S13]  /*0e70*/  PLOP3.LUT P0, PT, PT, PT, UP0, 0x80, 0x0 ;  /* 0x000000000000781c */ /* 0x000fda0003f0f008 */
[----:B------:R-:W-:Y:S05]  /*0e80*/  @!P0 BRA P1, `(.L_x_272) ;  /* 0xfffffff4002c8947 */ /* 0x000fea000083ffff */
[----:B------:R-:W-:Y:S05]  /*0e90*/  EXIT ;  /* 0x000000000000794d */ /* 0x000fea0003800000 */
.L_x_263:
[----:B------:R-:W0:Y:S01]  /*0ea0*/  S2R R0, SR_TID.X ;  /* 0x0000000000007919 */ /* 0x000e220000002100 */
[----:B------:R-:W-:Y:S01]  /*0eb0*/  UMOV UR4, URZ ;  /* 0x0000003f00047c82 */ /* 0x000fe20008000000 */
[----:B------:R-:W-:Y:S01]  /*0ec0*/  ULDC UR16, c[0x0][0xe24] ;  /* 0x0003890000107ab9 */ /* 0x000fe20000000800 */
[----:B------:R-:W-:Y:S01]  /*0ed0*/  ULDC UR11, c[0x0][0xe0c] ;  /* 0x00038300000b7ab9 */ /* 0x000fe20000000800 */
[----:B------:R-:W-:Y:S01]  /*0ee0*/  ULDC UR10, c[0x0][0x210] ;  /* 0x00008400000a7ab9 */ /* 0x000fe20000000800 */
[----:B------:R-:W-:Y:S01]  /*0ef0*/  ULDC.64 UR12, c[0x0][0xe18] ;  /* 0x00038600000c7ab9 */ /* 0x000fe20000000a00 */
[----:B------:R-:W-:-:S05]  /*0f00*/  ULDC.64 UR14, c[0x0][0xe10] ;  /* 0x00038400000e7ab9 */ /* 0x000fca0000000a00 */
.L_x_281:
        /* <DEDUP_REMOVED lines=69> */
[----:B------:R-:W-:-:S06]  /*1360*/  FADD.FTZ R38, R29, UR15 ;  /* 0x0000000f1d267e21 */ /* 0x000fcc0008010000 */
[----:B------:R-:W1:Y:S01]  /*1370*/  MUFU.SQRT R38, R38 ;  /* 0x0000002600267308 */ /* 0x000e620000002000 */
[----:B0-----:R-:W-:-:S07]  /*1380*/  IMAD.WIDE R16, R37, 0x4, R26 ;  /* 0x0000000425107825 */ /* 0x001fce00078e021a */
[----:B-1----:R-:W2:Y:S02]  /*1390*/  MUFU.RCP R21, R38 ;  /* 0x0000002600157308 */ /* 0x002ea40000001000 */
[----:B--2---:R-:W-:Y:S01]  /*13a0*/  FMUL.FTZ R21, R20, R21 ;  /* 0x0000001514157220 */ /* 0x004fe20000410000 */
[----:B------:R-:W-:-:S03]  /*13b0*/  LEA R20, P2, R37, R8, 0x1 ;  /* 0x0000000825147211 */ /* 0x000fc600078408ff */
[----:B------:R-:W-:-:S04]  /*13c0*/  FFMA.FTZ R21, R36, UR16, R21 ;  /* 0x0000001024157c23 */ /* 0x000fc80008010015 */
[----:B------:R-:W-:Y:S01]  /*13d0*/  FFMA.FTZ R39, -R21, UR13, R36 ;  /* 0x0000000d15277c23 */ /* 0x000fe20008010124 */
[----:B------:R-:W-:-:S04]  /*13e0*/  SHF.R.S32.HI R21, RZ, 0x1f, R37 ;  /* 0x0000001fff157819 */ /* 0x000fc80000011425 */
[----:B------:R-:W-:Y:S01]  /*13f0*/  F2FP.F16.F32.PACK_AB R19, RZ, R39 ;  /* 0x00000027ff13723e */ /* 0x000fe200000000ff */
[----:B------:R0:W-:Y:S01]  /*1400*/  STG.E desc[UR8][R16.64], R39 ;  /* 0x0000002710007986 */ /* 0x0001e2000c101908 */
[----:B------:R-:W-:-:S05]  /*1410*/  LEA.HI.X R21, R37, R9, R21, 0x1, P2 ;  /* 0x0000000925157211 */ /* 0x000fca00010f0c15 */
[----:B------:R0:W-:Y:S02]  /*1420*/  STG.E.U16 desc[UR8][R20.64], R19 ;  /* 0x0000001314007986 */ /* 0x0001e4000c101508 */
.L_x_274:
[----:B------:R-:W-:Y:S05]  /*1430*/  BSYNC B0 ;  /* 0x0000000000007941 */ /* 0x000fea0003800000 */
.L_x_273:
        /* <DEDUP_REMOVED lines=13> */
[----:B------:R-:W-:Y:S01]  /*1510*/  IMAD.WIDE R18, R23, 0x4, R10 ;  /* 0x0000000417127825 */ /* 0x000fe200078e020a */
[----:B------:R0:W-:Y:S04]  /*1520*/  STG.E desc[UR8][R16.64], R37 ;  /* 0x0000002510007986 */ /* 0x0001e8000c101908 */
[----:B------:R1:W-:Y:S04]  /*1530*/  STG.E desc[UR8][R18.64], R39 ;  /* 0x0000002712007986 */ /* 0x0003e8000c101908 */
[----:B------:R0:W2:Y:S01]  /*1540*/  LDG.E R20, desc[UR8][R16.64] ;  /* 0x0000000810147981 */ /* 0x0000a2000c1e1900 */
[----:B------:R-:W-:-:S06]  /*1550*/  FADD.FTZ R30, R39, UR15 ;  /* 0x0000000f271e7e21 */ /* 0x000fcc0008010000 */
[----:B------:R-:W3:Y:S01]  /*1560*/  MUFU.SQRT R30, R30 ;  /* 0x0000001e001e7308 */ /* 0x000ee20000002000 */
[----:B0-----:R-:W-:-:S07]  /*1570*/  IMAD.WIDE R16, R23, 0x4, R26 ;  /* 0x0000000417107825 */ /* 0x001fce00078e021a */
[----:B---3--:R-:W2:Y:S02]  /*1580*/  MUFU.RCP R21, R30 ;  /* 0x0000001e00157308 */ /* 0x008ea40000001000 */
[----:B--2---:R-:W-:Y:S01]  /*1590*/  FMUL.FTZ R21, R20, R21 ;  /* 0x0000001514157220 */ /* 0x004fe20000410000 */
[----:B------:R-:W-:-:S03]  /*15a0*/  MOV R20, UR7 ;  /* 0x0000000700147c02 */ /* 0x000fc60008000f00 */
        /* <DEDUP_REMOVED lines=9> */
.L_x_276:
[----:B------:R-:W-:Y:S05]  /*1640*/  BSYNC B0 ;  /* 0x0000000000007941 */ /* 0x000fea0003800000 */
.L_x_275:
        /* <DEDUP_REMOVED lines=17> */
[----:B------:R-:W-:Y:S01]  /*1760*/  FADD.FTZ R2, R37, UR15 ;  /* 0x0000000f25027e21 */ /* 0x000fe20008010000 */
[----:B------:R-:W-:-:S05]  /*1770*/  MOV R39, UR7 ;  /* 0x0000000700277c02 */ /* 0x000fca0008000f00 */
[----:B------:R-:W1:Y:S08]  /*1780*/  MUFU.SQRT R2, R2 ;  /* 0x0000000200027308 */ /* 0x000e700000002000 */
[----:B-1----:R-:W2:Y:S02]  /*1790*/  MUFU.RCP R23, R2 ;  /* 0x0000000200177308 */ /* 0x002ea40000001000 */
        /* <DEDUP_REMOVED lines=12> */
.L_x_278:
[----:B------:R-:W-:Y:S05]  /*1860*/  BSYNC B0 ;  /* 0x0000000000007941 */ /* 0x000fea0003800000 */
.L_x_277:
        /* <DEDUP_REMOVED lines=13> */
[----:B------:R-:W-:-:S06]  /*1940*/  FADD.FTZ R2, R43, UR15 ;  /* 0x0000000f2b027e21 */ /* 0x000fcc0008010000 */
[----:B------:R-:W1:Y:S08]  /*1950*/  MUFU.SQRT R2, R2 ;  /* 0x0000000200027308 */ /* 0x000e700000002000 */
[----:B-1----:R-:W2:Y:S02]  /*1960*/  MUFU.RCP R17, R2 ;  /* 0x0000000200117308 */ /* 0x002ea40000001000 */
        /* <DEDUP_REMOVED lines=9> */
.L_x_280:
[----:B------:R-:W-:Y:S05]  /*1a00*/  BSYNC B0 ;  /* 0x0000000000007941 */ /* 0x000fea0003800000 */
.L_x_279:
[----:B------:R-:W-:-:S04]  /*1a10*/  ULEA UR4, UR7, UR4, 0x2 ;  /* 0x0000000407047291 */ /* 0x000fc8000f8e103f */
[----:B------:R-:W-:Y:S02]  /*1a20*/  UISETP.GE.AND UP0, UPT, UR4, UR10, UPT ;  /* 0x0000000a0400728c */ /* 0x000fe4000bf06270 */
[----:B------:R-:W-:-:S04]  /*1a30*/  ISETP.GT.AND P1, PT, R3, UR4, PT ;  /* 0x0000000403007c0c */ /* 0x000fc8000bf24270 */
[----:B------:R-:W-:-:S13]  /*1a40*/  PLOP3.LUT P0, PT, PT, PT, UP0, 0x80, 0x0 ;  /* 0x000000000000781c */ /* 0x000fda0003f0f008 */
[----:B------:R-:W-:Y:S05]  /*1a50*/  @!P0 BRA P1, `(.L_x_281) ;  /* 0xfffffff4002c8947 */ /* 0x000fea000083ffff */
[----:B------:R-:W-:Y:S05]  /*1a60*/  EXIT ;  /* 0x000000000000794d */ /* 0x000fea0003800000 */
.L_x_262:
        /* <DEDUP_REMOVED lines=22> */
.L_x_284:
[----:B------:R-:W-:-:S06]  /*1bd0*/  IMAD.WIDE R34, R5, 0x8, R6 ;  /* 0x0000000805227825 */ /* 0x000fcc00078e0206 */
[----:B------:R-:W2:Y:S01]  /*1be0*/  LDG.E.64 R34, desc[UR8][R34.64] ;  /* 0x0000000822227981 */ /* 0x000ea2000c1e1b00 */
[----:B------:R-:W-:-:S05]  /*1bf0*/  IMAD.WIDE R28, R5, 0x10, R10 ;  /* 0x00000010051c7825 */ /* 0x000fca00078e020a */
[----:B------:R-:W3:Y:S01]  /*1c00*/  LDG.E.128 R12, desc[UR8][R28.64] ;  /* 0x000000081c0c7981 */ /* 0x000ee2000c1e1d00 */
[----:B------:R-:W-:-:S05]  /*1c10*/  IMAD.WIDE R30, R5, 0x10, R24 ;  /* 0x00000010051e7825 */ /* 0x000fca00078e0218 */
[----:B------:R-:W4:Y:S01]  /*1c20*/  LDG.E.128 R20, desc[UR8][R30.64] ;  /* 0x000000081e147981 */ /* 0x000f22000c1e1d00 */
[----:B------:R-:W-:-:S05]  /*1c30*/  IMAD.WIDE R32, R5, 0x10, R26 ;  /* 0x0000001005207825 */ /* 0x000fca00078e021a */
[----:B------:R-:W5:Y:S01]  /*1c40*/  LDG.E.128 R16, desc[UR8][R32.64] ;  /* 0x0000000820107981 */ /* 0x000f62000c1e1d00 */
[----:B------:R-:W0:Y:S01]  /*1c50*/  MUFU.RCP R36, UR10 ;  /* 0x0000000a00247d08 */ /* 0x000e220008001000 */
[----:B--2---:R-:W-:Y:S01]  /*1c60*/  HADD2.F32 R41, -RZ, R35.H0_H0 ;  /* 0x20000023ff297230 */ /* 0x004fe20000004100 */
[----:B------:R-:W-:-:S04]  /*1c70*/  SHF.R.U32.HI R43, RZ, 0x10, R35 ;  /* 0x00000010ff2b7819 */ /* 0x000fc80000011623 */
[-C--:B0-----:R-:W-:Y:S01]  /*1c80*/  FMUL.FTZ R41, R41, R36.reuse ;  /* 0x0000002429297220 */ /* 0x081fe20000410000 */
[----:B---3--:R-:W-:Y:S01]  /*1c90*/  FMUL.FTZ R14, R14, UR6 ;  /* 0x000000060e0e7c20 */ /* 0x008fe20008410000 */
[----:B------:R-:W-:Y:S02]  /*1ca0*/  HADD2.F32 R43, -RZ, R43.H0_H0 ;  /* 0x2000002bff2b7230 */ /* 0x000fe40000004100 */
[----:B------:R-:W-:Y:S01]  /*1cb0*/  FMUL.FTZ R12, R12, UR6 ;  /* 0x000000060c0c7c20 */ /* 0x000fe20008410000 */
[----:B------:R-:W-:Y:S02]  /*1cc0*/  FMUL.FTZ R37, R2, R41 ;  /* 0x0000002902257220 */ /* 0x000fe40000410000 */
[----:B------:R-:W-:Y:S02]  /*1cd0*/  FMUL.FTZ R43, R43, R36 ;  /* 0x000000242b2b7220 */ /* 0x000fe40000410000 */
[----:B------:R-:W-:Y:S01]  /*1ce0*/  FFMA.FTZ R14, R41, R37, R14 ;  /* 0x00000025290e7223 */ /* 0x000fe2000001000e */
[----:B------:R-:W-:Y:S01]  /*1cf0*/  SHF.R.U64 R37, R34, 0x10, R35 ;  /* 0x0000001022257819 */ /* 0x000fe20000001223 */
[----:B------:R-:W-:-:S02]  /*1d00*/  HADD2.F32 R35, -RZ, R34.H0_H0 ;  /* 0x20000022ff237230 */ /* 0x000fc40000004100 */
[----:B----4-:R-:W-:Y:S01]  /*1d10*/  FMUL.FTZ R45, R22, UR5 ;  /* 0x00000005162d7c20 */ /* 0x010fe20008410000 */
[----:B------:R-:W0:Y:S01]  /*1d20*/  MUFU.SQRT R38, R14 ;  /* 0x0000000e00267308 */ /* 0x000e220000002000 */
[----:B------:R-:W-:Y:S01]  /*1d30*/  FMUL.FTZ R21, R21, UR5 ;  /* 0x0000000515157c20 */ /* 0x000fe20008410000 */
[----:B------:R-:W-:Y:S02]  /*1d40*/  HADD2.F32 R37, -RZ, R37.H0_H0 ;  /* 0x20000025ff257230 */ /* 0x000fe40000004100 */
[-C--:B------:R-:W-:Y:S01]  /*1d50*/  FMUL.FTZ R35, R35, R36.reuse ;  /* 0x0000002423237220 */ /* 0x080fe20000410000 */
[----:B------:R-:W-:Y:S01]  /*1d60*/  FFMA.FTZ R22, R4, R41, R45 ;  /* 0x0000002904167223 */ /* 0x000fe2000001002d */
[----:B------:R-:W-:Y:S01]  /*1d70*/  FMUL.FTZ R40, R23, UR5 ;  /* 0x0000000517287c20 */ /* 0x000fe20008410000 */
[----:B------:R-:W-:Y:S01]  /*1d80*/  FMUL.FTZ R37, R37, R36 ;  /* 0x0000002425257220 */ /* 0x000fe20000410000 */
[----:B------:R-:W-:Y:S01]  /*1d90*/  FMUL.FTZ R36, R15, UR6 ;  /* 0x000000060f247c20 */ /* 0x000fe20008410000 */
[-C--:B------:R-:W-:Y:S01]  /*1da0*/  FMUL.FTZ R15, R2, R43.reuse ;  /* 0x0000002b020f7220 */ /* 0x080fe20000410000 */
[C---:B------:R-:W-:Y:S01]  /*1db0*/  FFMA.FTZ R23, R4.reuse, R43, R40 ;  /* 0x0000002b04177223 */ /* 0x040fe20000010028 */
[----:B------:R-:W-:-:S02]  /*1dc0*/  FFMA.FTZ R21, R4, R37, R21 ;  /* 0x0000002504157223 */ /* 0x000fc40000010015 */
[----:B------:R-:W-:Y:S01]  /*1dd0*/  FFMA.FTZ R15, R43, R15, R36 ;  /* 0x0000000f2b0f7223 */ /* 0x000fe20000010024 */
[----:B0-----:R-:W-:Y:S01]  /*1de0*/  FADD.FTZ R39, R38, UR7 ;  /* 0x0000000726277e21 */ /* 0x001fe20008010000 */
[----:B------:R-:W-:Y:S01]  /*1df0*/  FMUL.FTZ R38, R13, UR6 ;  /* 0x000000060d267c20 */ /* 0x000fe20008410000 */
[C---:B------:R-:W-:Y:S01]  /*1e00*/  FMUL.FTZ R13, R2.reuse, R37 ;  /* 0x00000025020d7220 */ /* 0x040fe20000410000 */
[----:B------:R-:W0:Y:S03]  /*1e10*/  MUFU.SQRT R36, R15 ;  /* 0x0000000f00247308 */ /* 0x000e260000002000 */
[----:B------:R-:W-:Y:S01]  /*1e20*/  FFMA.FTZ R13, R37, R13, R38 ;  /* 0x0000000d250d7223 */ /* 0x000fe20000010026 */
[----:B------:R-:W-:-:S04]  /*1e30*/  FMUL.FTZ R38, R2, R35 ;  /* 0x0000002302267220 */ /* 0x000fc80000410000 */
[----:B------:R-:W1:Y:S01]  /*1e40*/  MUFU.SQRT R34, R13 ;  /* 0x0000000d00227308 */ /* 0x000e620000002000 */
[----:B------:R-:W-:-:S07]  /*1e50*/  FFMA.FTZ R12, R35, R38, R12 ;  /* 0x00000026230c7223 */ /* 0x000fce000001000c */
[----:B------:R-:W2:Y:S01]  /*1e60*/  MUFU.SQRT R38, R12 ;  /* 0x0000000c00267308 */ /* 0x000ea20000002000 */
[----:B0-----:R-:W-:-:S07]  /*1e70*/  FADD.FTZ R36, R36, UR7 ;  /* 0x0000000724247e21 */ /* 0x001fce0008010000 */
[----:B------:R-:W0:Y:S01]  /*1e80*/  MUFU.RCP R39, R39 ;  /* 0x0000002700277308 */ /* 0x000e220000001000 */
[----:B-1----:R-:W-:-:S07]  /*1e90*/  FADD.FTZ R34, R34, UR7 ;  /* 0x0000000722227e21 */ /* 0x002fce0008010000 */
[----:B------:R-:W1:Y:S01]  /*1ea0*/  MUFU.RCP R34, R34 ;  /* 0x0000002200227308 */ /* 0x000e620000001000 */
[----:B--2---:R-:W-:-:S07]  /*1eb0*/  FADD.FTZ R38, R38, UR7 ;  /* 0x0000000726267e21 */ /* 0x004fce0008010000 */
[----:B------:R-:W2:Y:S01]  /*1ec0*/  MUFU.RCP R36, R36 ;  /* 0x0000002400247308 */ /* 0x000ea20000001000 */
[----:B0-----:R-:W-:-:S04]  /*1ed0*/  FMUL.FTZ R39, R22, R39 ;  /* 0x0000002716277220 */ /* 0x001fc80000410000 */
[----:B-----5:R-:W-:-:S03]  /*1ee0*/  FFMA.FTZ R41, R18, UR12, R39 ;  /* 0x0000000c12297c23 */ /* 0x020fc60008010027 */
[----:B------:R-:W0:Y:S01]  /*1ef0*/  MUFU.RCP R37, R38 ;  /* 0x0000002600257308 */ /* 0x000e220000001000 */
[----:B-1----:R-:W-:Y:S01]  /*1f00*/  FMUL.FTZ R39, R21, R34 ;  /* 0x0000002215277220 */ /* 0x002fe20000410000 */
[----:B------:R-:W-:-:S03]  /*1f10*/  FFMA.FTZ R18, -R41, UR11, R18 ;  /* 0x0000000b29127c23 */ /* 0x000fc60008010112 */
[----:B------:R-:W-:Y:S01]  /*1f20*/  FFMA.FTZ R41, R17, UR12, R39 ;  /* 0x0000000c11297c23 */ /* 0x000fe20008010027 */
[----:B------:R-:W-:Y:S02]  /*1f30*/  FMUL.FTZ R39, R20, UR5 ;  /* 0x0000000514277c20 */ /* 0x000fe40008410000 */
[----:B------:R-:W-:Y:S01]  /*1f40*/  F2F.F16.F32 R34, R18 ;  /* 0x0000001200227304 */ /* 0x000fe20000200800 */
[----:B--2---:R-:W-:Y:S01]  /*1f50*/  FMUL.FTZ R43, R23, R36 ;  /* 0x00000024172b7220 */ /* 0x004fe20000410000 */
[----:B------:R-:W-:Y:S01]  /*1f60*/  FFMA.FTZ R20, R4, R35, R39 ;  /* 0x0000002304147223 */ /* 0x000fe20000010027 */
[----:B------:R-:W-:Y:S02]  /*1f70*/  FFMA.FTZ R17, -R41, UR11, R17 ;  /* 0x0000000b29117c23 */ /* 0x000fe40008010111 */
[----:B------:R-:W-:-:S03]  /*1f80*/  FFMA.FTZ R43, R19, UR12, R43 ;  /* 0x0000000c132b7c23 */ /* 0x000fc6000801002b */
[----:B------:R-:W1:Y:S01]  /*1f90*/  F2F.F16.F32 R36, R17 ;  /* 0x0000001100247304 */ /* 0x000e620000200800 */
[----:B0-----:R-:W-:Y:S01]  /*1fa0*/  FMUL.FTZ R37, R20, R37 ;  /* 0x0000002514257220 */ /* 0x001fe20000410000 */
[----:B------:R-:W-:-:S03]  /*1fb0*/  FFMA.FTZ R19, -R43, UR11, R19 ;  /* 0x0000000b2b137c23 */ /* 0x000fc60008010113 */
[----:B------:R-:W-:-:S03]  /*1fc0*/  FFMA.FTZ R37, R16, UR12, R37 ;  /* 0x0000000c10257c23 */ /* 0x000fc60008010025 */
[----:B------:R-:W0:Y:S01]  /*1fd0*/  F2F.F16.F32 R39, R19 ;  /* 0x0000001300277304 */ /* 0x000e220000200800 */
[----:B------:R-:W-:-:S05]  /*1fe0*/  FFMA.FTZ R16, -R37, UR11, R16 ;  /* 0x0000000b25107c23 */ /* 0x000fca0008010110 */
[----:B------:R2:W-:Y:S01]  /*1ff0*/  STG.E.128 desc[UR8][R32.64], R16 ;  /* 0x0000001020007986 */ /* 0x0005e2000c101d08 */
[----:B-1----:R-:W-:Y:S01]  /*2000*/  IMAD.WIDE.U32 R36, R36, 0x10000, RZ ;  /* 0x0001000024247825 */ /* 0x002fe200078e00ff */
[----:B------:R-:W1:Y:S02]  /*2010*/  F2F.F16.F32 R35, R16 ;  /* 0x0000001000237304 */ /* 0x000e640000200800 */
[----:B------:R2:W-:Y:S04]  /*2020*/  STG.E.128 desc[UR8][R30.64], R20 ;  /* 0x000000141e007986 */ /* 0x0005e8000c101d08 */
[----:B------:R2:W-:Y:S01]  /*2030*/  STG.E.128 desc[UR8][R28.64], R12 ;  /* 0x0000000c1c007986 */ /* 0x0005e2000c101d08 */
[----:B0-----:R-:W-:-:S04]  /*2040*/  PRMT R39, R34, 0x5410, R39 ;  /* 0x0000541022277816 */ /* 0x001fc80000000027 */
[----:B------:R-:W-:Y:S02]  /*2050*/  LOP3.LUT R37, R39, R37, RZ, 0xfc, !PT ;  /* 0x0000002527257212 */ /* 0x000fe400078efcff */
[----:B-1----:R-:W-:Y:S01]  /*2060*/  LOP3.LUT R36, R36, R35, RZ, 0xfc, !PT ;  /* 0x0000002324247212 */ /* 0x002fe200078efcff */
[C---:B------:R-:W-:Y:S01]  /*2070*/  IMAD.WIDE R34, R5.reuse, 0x8, R8 ;  /* 0x0000000805227825 */ /* 0x040fe200078e0208 */
[----:B------:R-:W-:-:S04]  /*2080*/  IADD3 R5, R5, UR4, RZ ;  /* 0x0000000405057c10 */ /* 0x000fc8000fffe0ff */
[----:B------:R2:W-:Y:S01]  /*2090*/  STG.E.64 desc[UR8][R34.64], R36 ;  /* 0x0000002422007986 */ /* 0x0005e2000c101b08 */
[----:B------:R-:W-:-:S04]  /*20a0*/  SHF.L.U32 R38, R5, 0x2, RZ ;  /* 0x0000000205267819 */ /* 0x000fc800000006ff */
[C---:B------:R-:W-:Y:S02]  /*20b0*/  ISETP.GE.AND P0, PT, R38.reuse, R0, PT ;  /* 0x000000002600720c */ /* 0x040fe40003f06270 */
[----:B------:R-:W-:-:S13]  /*20c0*/  ISETP.LT.AND P1, PT, R38, R3, PT ;  /* 0x000000032600720c */ /* 0x000fda0003f21270 */
[----:B--2---:R-:W-:Y:S05]  /*20d0*/  @!P0 BRA P1, `(.L_x_284) ;  /* 0xfffffff800bc8947 */ /* 0x004fea000083ffff */
[----:B------:R-:W-:Y:S05]  /*20e0*/  BSYNC B0 ;  /* 0x0000000000007941 */ /* 0x000fea0003800000 */
.L_x_283:
[----:B------:R-:W-:Y:S05]  /*20f0*/  EXIT ;  /* 0x000000000000794d */ /* 0x000fea0003800000 */
.L_x_282:
[----:B------:R-:W-:Y:S01]  /*2100*/  BSSY B0, `(.L_x_285) ;  /* 0x0000052000007945 */ /* 0x000fe20003800000 */
.L_x_286:
        /* <DEDUP_REMOVED lines=10> */
[--C-:B------:R-:W-:Y:S01]  /*21b0*/  SHF.R.U64 R37, R34, 0x10, R35.reuse ;  /* 0x0000001022257819 */ /* 0x100fe20000001223 */
[----:B------:R-:W-:Y:S01]  /*21c0*/  HADD2.F32 R38, -RZ, R35.H0_H0 ;  /* 0x20000023ff267230 */ /* 0x000fe20000004100 */
[----:B------:R-:W-:Y:S02]  /*21d0*/  SHF.R.U32.HI R40, RZ, 0x10, R35 ;  /* 0x00000010ff287819 */ /* 0x000fe40000011623 */
[-C--:B0-----:R-:W-:Y:S01]  /*21e0*/  FMUL.FTZ R35, R36, R39.reuse ;  /* 0x0000002724237220 */ /* 0x081fe20000410000 */
[----:B------:R-:W-:Y:S02]  /*21f0*/  HADD2.F32 R36, -RZ, R37.H0_H0 ;  /* 0x20000025ff247230 */ /* 0x000fe40000004100 */
[----:B------:R-:W-:Y:S01]  /*2200*/  FMUL.FTZ R41, R38, R39 ;  /* 0x0000002726297220 */ /* 0x000fe20000410000 */
[----:B---3--:R-:W-:Y:S01]  /*2210*/  FMUL.FTZ R14, R14, UR6 ;  /* 0x000000060e0e7c20 */ /* 0x008fe20008410000 */
[----:B------:R-:W-:-:S02]  /*2220*/  HADD2.F32 R40, -RZ, R40.H0_H0 ;  /* 0x20000028ff287230 */ /* 0x000fc40000004100 */
[----:B------:R-:W-:Y:S01]  /*2230*/  FMUL.FTZ R12, R12, UR6 ;  /* 0x000000060c0c7c20 */ /* 0x000fe20008410000 */
[----:B------:R-:W-:Y:S01]  /*2240*/  FMUL.FTZ R38, R2, R41 ;  /* 0x0000002902267220 */ /* 0x000fe20000410000 */
[-C--:B------:R-:W-:Y:S01]  /*2250*/  FMUL.FTZ R37, R36, R39.reuse ;  /* 0x0000002724257220 */ /* 0x080fe20000410000 */
[----:B------:R-:W-:Y:S01]  /*2260*/  FMUL.FTZ R36, R13, UR6 ;  /* 0x000000060d247c20 */ /* 0x000fe20008410000 */
[----:B------:R-:W-:Y:S01]  /*2270*/  FMUL.FTZ R39, R40, R39 ;  /* 0x0000002728277220 */ /* 0x000fe20000410000 */
[----:B------:R-:W-:Y:S01]  /*2280*/  FFMA.FTZ R14, R41, R38, R14 ;  /* 0x00000026290e7223 */ /* 0x000fe2000001000e */
[C---:B------:R-:W-:Y:S01]  /*2290*/  FMUL.FTZ R13, R2.reuse, R37 ;  /* 0x00000025020d7220 */ /* 0x040fe20000410000 */
[----:B------:R-:W-:Y:S01]  /*22a0*/  FMUL.FTZ R38, R15, UR6 ;  /* 0x000000060f267c20 */ /* 0x000fe20008410000 */
[----:B------:R-:W-:Y:S01]  /*22b0*/  FMUL.FTZ R15, R2, R39 ;  /* 0x00000027020f7220 */ /* 0x000fe20000410000 */
[----:B------:R-:W-:Y:S01]  /*22c0*/  FADD.FTZ R40, R14, UR13 ;  /* 0x0000000d0e287e21 */ /* 0x000fe20008010000 */
[----:B------:R-:W-:Y:S01]  /*22d0*/  FFMA.FTZ R13, R37, R13, R36 ;  /* 0x0000000d250d7223 */ /* 0x000fe20000010024 */
[----:B------:R-:W-:Y:S01]  /*22e0*/  FMUL.FTZ R34, R2, R35 ;  /* 0x0000002302227220 */ /* 0x000fe20000410000 */
[----:B------:R-:W-:Y:S01]  /*22f0*/  FFMA.FTZ R15, R39, R15, R38 ;  /* 0x0000000f270f7223 */ /* 0x000fe20000010026 */
[----:B------:R0:W1:Y:S01]  /*2300*/  MUFU.SQRT R43, R40 ;  /* 0x00000028002b7308 */ /* 0x0000620000002000 */
[----:B------:R-:W-:Y:S01]  /*2310*/  FADD.FTZ R42, R13, UR13 ;  /* 0x0000000d0d2a7e21 */ /* 0x000fe20008010000 */
[----:B------:R-:W-:Y:S01]  /*2320*/  FFMA.FTZ R12, R35, R34, R12 ;  /* 0x00000022230c7223 */ /* 0x000fe2000001000c */
[----:B------:R-:W-:Y:S01]  /*2330*/  FADD.FTZ R38, R15, UR13 ;  /* 0x0000000d0f267e21 */ /* 0x000fe20008010000 */
[----:B----4-:R-:W-:Y:S01]  /*2340*/  FMUL.FTZ R45, R22, UR5 ;  /* 0x00000005162d7c20 */ /* 0x010fe20008410000 */
[----:B------:R-:W-:Y:S01]  /*2350*/  FMUL.FTZ R44, R23, UR5 ;  /* 0x00000005172c7c20 */ /* 0x000fe20008410000 */
[----:B------:R-:W-:-:S02]  /*2360*/  FADD.FTZ R34, R12, UR13 ;  /* 0x0000000d0c227e21 */ /* 0x000fc40008010000 */
[----:B------:R-:W2:Y:S01]  /*2370*/  MUFU.SQRT R36, R42 ;  /* 0x0000002a00247308 */ /* 0x000ea20000002000 */
[C---:B------:R-:W-:Y:S01]  /*2380*/  FFMA.FTZ R22, R4.reuse, R41, R45 ;  /* 0x0000002904167223 */ /* 0x040fe2000001002d */
[----:B0-----:R-:W-:Y:S01]  /*2390*/  FMUL.FTZ R40, R21, UR5 ;  /* 0x0000000515287c20 */ /* 0x001fe20008410000 */
[----:B------:R-:W-:-:S03]  /*23a0*/  FFMA.FTZ R23, R4, R39, R44 ;  /* 0x0000002704177223 */ /* 0x000fc6000001002c */
[----:B------:R-:W-:Y:S02]  /*23b0*/  FFMA.FTZ R21, R4, R37, R40 ;  /* 0x0000002504157223 */ /* 0x000fe40000010028 */
[----:B------:R-:W-:Y:S08]  /*23c0*/  MUFU.SQRT R38, R38 ;  /* 0x0000002600267308 */ /* 0x000ff00000002000 */
[----:B-1----:R-:W0:Y:S08]  /*23d0*/  MUFU.RCP R43, R43 ;  /* 0x0000002b002b7308 */ /* 0x002e300000001000 */
[----:B------:R-:W1:Y:S08]  /*23e0*/  MUFU.SQRT R34, R34 ;  /* 0x0000002200227308 */ /* 0x000e700000002000 */
[----:B--2---:R-:W2:Y:S01]  /*23f0*/  MUFU.RCP R36, R36 ;  /* 0x0000002400247308 */ /* 0x004ea20000001000 */
[----:B0-----:R-:W-:-:S04]  /*2400*/  FMUL.FTZ R39, R22, R43 ;  /* 0x0000002b16277220 */ /* 0x001fc80000410000 */
[----:B-----5:R-:W-:-:S03]  /*2410*/  FFMA.FTZ R41, R18, UR16, R39 ;  /* 0x0000001012297c23 */ /* 0x020fc60008010027 */
[----:B------:R-:W0:Y:S01]  /*2420*/  MUFU.RCP R38, R38 ;  /* 0x0000002600267308 */ /* 0x000e220000001000 */
[----:B------:R-:W-:-:S07]  /*2430*/  FFMA.FTZ R18, -R41, UR15, R18 ;  /* 0x0000000f29127c23 */ /* 0x000fce0008010112 */
[----:B-1----:R-:W1:Y:S01]  /*2440*/  MUFU.RCP R37, R34 ;  /* 0x0000002200257308 */ /* 0x002e620000001000 */
[----:B--2---:R-:W-:-:S04]  /*2450*/  FMUL.FTZ R39, R21, R36 ;  /* 0x0000002415277220 */ /* 0x004fc80000410000 */
[----:B------:R-:W-:Y:S01]  /*2460*/  FFMA.FTZ R41, R17, UR16, R39 ;  /* 0x0000001011297c23 */ /* 0x000fe20008010027 */
[----:B------:R-:W-:Y:S02]  /*2470*/  FMUL.FTZ R39, R20, UR5 ;  /* 0x0000000514277c20 */ /* 0x000fe40008410000 */
[----:B------:R-:W-:Y:S01]  /*2480*/  F2F.F16.F32 R36, R18 ;  /* 0x0000001200247304 */ /* 0x000fe20000200800 */
[----:B0-----:R-:W-:Y:S01]  /*2490*/  FMUL.FTZ R43, R23, R38 ;  /* 0x00000026172b7220 */ /* 0x001fe20000410000 */
[----:B------:R-:W-:Y:S01]  /*24a0*/  FFMA.FTZ R20, R4, R35, R39 ;  /* 0x0000002304147223 */ /* 0x000fe20000010027 */
[----:B------:R-:W-:Y:S02]  /*24b0*/  FFMA.FTZ R17, -R41, UR15, R17 ;  /* 0x0000000f29117c23 */ /* 0x000fe40008010111 */
[----:B------:R-:W-:-:S03]  /*24c0*/  FFMA.FTZ R43, R19, UR16, R43 ;  /* 0x00000010132b7c23 */ /* 0x000fc6000801002b */
[----:B------:R-:W0:Y:S01]  /*24d0*/  F2F.F16.F32 R34, R17 ;  /* 0x0000001100227304 */ /* 0x000e220000200800 */
[----:B-1----:R-:W-:Y:S01]  /*24e0*/  FMUL.FTZ R37, R20, R37 ;  /* 0x0000002514257220 */ /* 0x002fe20000410000 */
[----:B------:R-:W-:-:S03]  /*24f0*/  FFMA.FTZ R19, -R43, UR15, R19 ;  /* 0x0000000f2b137c23 */ /* 0x000fc60008010113 */
[----:B------:R-:W-:-:S03]  /*2500*/  FFMA.FTZ R37, R16, UR16, R37 ;  /* 0x0000001010257c23 */ /* 0x000fc60008010025 */
[----:B------:R-:W1:Y:S01]  /*2510*/  F2F.F16.F32 R39, R19 ;  /* 0x0000001300277304 */ /* 0x000e620000200800 */
[----:B------:R-:W-:-:S05]  /*2520*/  FFMA.FTZ R16, -R37, UR15, R16 ;  /* 0x0000000f25107c23 */ /* 0x000fca0008010110 */
[----:B------:R2:W-:Y:S01]  /*2530*/  STG.E.128 desc[UR8][R32.64], R16 ;  /* 0x0000001020007986 */ /* 0x0005e2000c101d08 */
[----:B0-----:R-:W-:Y:S01]  /*2540*/  IMAD.WIDE.U32 R34, R34, 0x10000, RZ ;  /* 0x0001000022227825 */ /* 0x001fe200078e00ff */
[----:B------:R-:W0:Y:S02]  /*2550*/  F2F.F16.F32 R37, R16 ;  /* 0x0000001000257304 */ /* 0x000e240000200800 */
[----:B------:R2:W-:Y:S04]  /*2560*/  STG.E.128 desc[UR8][R30.64], R20 ;  /* 0x000000141e007986 */ /* 0x0005e8000c101d08 */
[----:B------:R2:W-:Y:S01]  /*2570*/  STG.E.128 desc[UR8][R28.64], R12 ;  /* 0x0000000c1c007986 */ /* 0x0005e2000c101d08 */
[----:B-1----:R-:W-:-:S04]  /*2580*/  PRMT R39, R36, 0x5410, R39 ;  /* 0x0000541024277816 */ /* 0x002fc80000000027 */
[----:B------:R-:W-:Y:S02]  /*2590*/  LOP3.LUT R35, R39, R35, RZ, 0xfc, !PT ;  /* 0x0000002327237212 */ /* 0x000fe400078efcff */
[----:B0-----:R-:W-:Y:S01]  /*25a0*/  LOP3.LUT R34, R34, R37, RZ, 0xfc, !PT ;  /* 0x0000002522227212 */ /* 0x001fe200078efcff */
        /* <DEDUP_REMOVED lines=8> */
.L_x_285:
[----:B------:R-:W-:Y:S05]  /*2630*/  EXIT ;  /* 0x000000000000794d */ /* 0x000fea0003800000 */
.L_x_287:
        /* <DEDUP_REMOVED lines=12> */
.L_x_588:


//--------------------- .text._Z25multi_tensor_apply_kernelI18TensorListMetadataILi5EE11AdamFunctorILi5EffEJfffff10adamMode_tfEEvlPViT_T0_DpT1_ --------------------------
	.section	.text._Z25multi_tensor_apply_kernelI18TensorListMetadataILi5EE11AdamFunctorILi5EffEJfffff10adamMode_tfEEvlPViT_T0_DpT1_,"ax",@progbits
	.align	128
        .global         _Z25multi_tensor_apply_kernelI18TensorListMetadataILi5EE11AdamFunctorILi5EffEJfffff10adamMode_tfEEvlPViT_T0_DpT1_
        .type           _Z25multi_tensor_apply_kernelI18TensorListMetadataILi5EE11AdamFunctorILi5EffEJfffff10adamMode_tfEEvlPViT_T0_DpT1_,@function
        .size           _Z25multi_tensor_apply_kernelI18TensorListMetadataILi5EE11AdamFunctorILi5EffEJfffff10adamMode_tfEEvlPViT_T0_DpT1_,(.L_x_589 - _Z25multi_tensor_apply_kernelI18TensorListMetadataILi5EE11AdamFunctorILi5EffEJfffff10adamMode_tfEEvlPViT_T0_DpT1_)
        .other          _Z25multi_tensor_apply_kernelI18TensorListMetadataILi5EE11AdamFunctorILi5EffEJfffff10adamMode_tfEEvlPViT_T0_DpT1_,@"STO_CUDA_ENTRY STV_DEFAULT"
_Z25multi_tensor_apply_kernelI18TensorListMetadataILi5EE11AdamFunctorILi5EffEJfffff10adamMode_tfEEvlPViT_T0_DpT1_:
.text._Z25multi_tensor_apply_kernelI18TensorListMetadataILi5EE11AdamFunctorILi5EffEJfffff10adamMode_tfEEvlPViT_T0_DpT1_:
        /* <DEDUP_REMOVED lines=32> */
.L_x_288:
[----:B------:R-:W-:-:S04]  /*0200*/  ISETP.GE.AND P0, PT, R0, 0x1, PT ;  /* 0x000000010000780c */ /* 0x000fc80003f06270 */
[----:B------:R-:W-:-:S13]  /*0210*/  ISETP.LT.OR P0, PT, R3, 0x1, !P0 ;  /* 0x000000010300780c */ /* 0x000fda0004701670 */
[----:B------:R-:W-:Y:S05]  /*0220*/  @P0 EXIT ;  /* 0x000000000000094d */ /* 0x000fea0003800000 */
[----:B------:R-:W0:Y:S01]  /*0230*/  LDC R2, c[0x0][0xe0c] ;  /* 0x00038300ff027b82 */ /* 0x000e220000000800 */
[----:B------:R-:W-:Y:S02]  /*0240*/  ULDC UR6, c[0x0][0xe20] ;  /* 0x0003880000067ab9 */ /* 0x000fe40000000800 */
[----:B------:R-:W-:-:S05]  /*0250*/  ISETP.NE.AND P0, PT, RZ, UR6, PT ;  /* 0x00000006ff007c0c */ /* 0x000fca000bf05270 */
[----:B------:R-:W1:Y:S08]  /*0260*/  LDC R0, c[0x0][0xe10] ;  /* 0x00038400ff007b82 */ /* 0x000e700000000800 */
[----:B------:R-:W2:Y:S01]  /*0270*/  LDC R4, c[0x0][RZ] ;  /* 0x00000000ff047b82 */ /* 0x000ea20000000800 */
[----:B0-----:R-:W-:Y:S01]  /*0280*/  FADD.FTZ R2, -R2, 1 ;  /* 0x3f80000002027421 */ /* 0x001fe20000010100 */
[----:B-1----:R-:W-:Y:S01]  /*0290*/  FADD.FTZ R0, -R0, 1 ;  /* 0x3f80000000007421 */ /* 0x002fe20000010100 */
[----:B------:R-:W-:Y:S06]  /*02a0*/  @!P0 BRA `(.L_x_290) ;  /* 0x0000000800c88947 */ /* 0x000fec0003800000 */
[----:B------:R-:W0:Y:S01]  /*02b0*/  S2R R40, SR_TID.X ;  /* 0x0000000000287919 */ /* 0x000e220000002100 */
[----:B------:R-:W-:Y:S01]  /*02c0*/  HFMA2.MMA R41, -RZ, RZ, 0, 0 ;  /* 0x00000000ff297435 */ /* 0x000fe200000001ff */
[----:B------:R-:W-:Y:S01]  /*02d0*/  ULDC UR8, c[0x0][0xe24] ;  /* 0x0003890000087ab9 */ /* 0x000fe20000000800 */
[----:B------:R-:W-:Y:S01]  /*02e0*/  ULDC UR10, c[0x0][0xe0c] ;  /* 0x00038300000a7ab9 */ /* 0x000fe20000000800 */
[----:B------:R-:W-:Y:S01]  /*02f0*/  ULDC UR9, c[0x0][0x210] ;  /* 0x0000840000097ab9 */ /* 0x000fe20000000800 */
[----:B------:R-:W-:Y:S01]  /*0300*/  ULDC.64 UR6, c[0x0][0xe18] ;  /* 0x0003860000067ab9 */ /* 0x000fe20000000a00 */
[----:B------:R-:W-:-:S06]  /*0310*/  ULDC.64 UR12, c[0x0][0xe10] ;  /* 0x00038400000c7ab9 */ /* 0x000fcc0000000a00 */
.L_x_299:
[----:B01----:R-:W-:Y:S02]  /*0320*/  IADD3 R23, R40, R41, RZ ;  /* 0x0000002928177210 */ /* 0x003fe40007ffe0ff */
[----:B-----5:R-:W-:Y:S02]  /*0330*/  CS2R R38, SRZ ;  /* 0x0000000000267805 */ /* 0x020fe4000001ff00 */
[----:B------:R-:W-:Y:S02]  /*0340*/  MOV R22, RZ ;  /* 0x000000ff00167202 */ /* 0x000fe40000000f00 */
[CC--:B--2-4-:R-:W-:Y:S01]  /*0350*/  IADD3 R15, R23.reuse, R4.reuse, RZ ;  /* 0x00000004170f7210 */ /* 0x0d4fe20007ffe0ff */
[C---:B------:R-:W-:Y:S01]  /*0360*/  IMAD.WIDE R12, R23.reuse, 0x4, R32 ;  /* 0x00000004170c7825 */ /* 0x040fe200078e0220 */
[----:B------:R-:W-:Y:S02]  /*0370*/  ISETP.GE.AND P2, PT, R23, UR9, PT ;  /* 0x0000000917007c0c */ /* 0x000fe4000bf46270 */
[----:B------:R-:W-:-:S02]  /*0380*/  IADD3 R49, R15, R4, RZ ;  /* 0x000000040f317210 */ /* 0x000fc40007ffe0ff */
[-C--:B------:R-:W-:Y:S02]  /*0390*/  ISETP.LT.AND P2, PT, R23, R3.reuse, !P2 ;  /* 0x000000031700720c */ /* 0x080fe40005741270 */
[----:B------:R-:W-:Y:S02]  /*03a0*/  ISETP.GE.AND P1, PT, R15, UR9, PT ;  /* 0x000000090f007c0c */ /* 0x000fe4000bf26270 */
[C---:B------:R-:W-:Y:S02]  /*03b0*/  ISETP.GE.AND P0, PT, R49.reuse, UR9, PT ;  /* 0x0000000931007c0c */ /* 0x040fe4000bf06270 */
[----:B------:R-:W-:Y:S02]  /*03c0*/  IADD3 R47, R49, R4, RZ ;  /* 0x00000004312f7210 */ /* 0x000fe40007ffe0ff */
[-C--:B------:R-:W-:Y:S02]  /*03d0*/  ISETP.LT.AND P1, PT, R15, R3.reuse, !P1 ;  /* 0x000000030f00720c */ /* 0x080fe40004f21270 */
[----:B------:R-:W-:-:S02]  /*03e0*/  ISETP.LT.AND P0, PT, R49, R3, !P0 ;  /* 0x000000033100720c */ /* 0x000fc40004701270 */
[----:B------:R-:W-:Y:S01]  /*03f0*/  ISETP.GE.AND P3, PT, R47, UR9, PT ;  /* 0x000000092f007c0c */ /* 0x000fe2000bf66270 */
[----:B---3--:R-:W-:Y:S01]  /*0400*/  @P2 IMAD.WIDE R6, R23, 0x4, R8 ;  /* 0x0000000417062825 */ /* 0x008fe200078e0208 */
[----:B------:R-:W5:Y:S02]  /*0410*/  @P2 LDG.E R39, desc[UR4][R12.64] ;  /* 0x000000040c272981 */ /* 0x000f64000c1e1900 */
[----:B------:R-:W-:Y:S01]  /*0420*/  ISETP.LT.AND P3, PT, R47, R3, !P3 ;  /* 0x000000032f00720c */ /* 0x000fe20005f61270 */
[C---:B------:R-:W-:Y:S01]  /*0430*/  IMAD.WIDE R16, R15.reuse, 0x4, R32 ;  /* 0x000000040f107825 */ /* 0x040fe200078e0220 */
[----:B------:R0:W5:Y:S01]  /*0440*/  @P2 LDG.E R22, desc[UR4][R6.64] ;  /* 0x0000000406162981 */ /* 0x000162000c1e1900 */
[----:B------:R-:W-:Y:S02]  /*0450*/  CS2R R36, SRZ ;  /* 0x0000000000247805 */ /* 0x000fe4000001ff00 */
[----:B------:R-:W-:Y:S01]  /*0460*/  CS2R R34, SRZ ;  /* 0x0000000000227805 */ /* 0x000fe2000001ff00 */
[----:B------:R-:W-:Y:S01]  /*0470*/  IMAD.WIDE R18, R15, 0x4, R30 ;  /* 0x000000040f127825 */ /* 0x000fe200078e021e */
[----:B------:R1:W5:Y:S01]  /*0480*/  @P1 LDG.E R38, desc[UR4][R16.64] ;  /* 0x0000000410261981 */ /* 0x000362000c1e1900 */
[----:B------:R-:W-:-:S02]  /*0490*/  CS2R R26, SRZ ;  /* 0x00000000001a7805 */ /* 0x000fc4000001ff00 */
[C---:B------:R-:W-:Y:S01]  /*04a0*/  IMAD.WIDE R20, R15.reuse, 0x4, R28 ;  /* 0x000000040f147825 */ /* 0x040fe200078e021c */
[----:B------:R2:W5:Y:S03]  /*04b0*/  @P1 LDG.E R37, desc[UR4][R18.64] ;  /* 0x0000000412251981 */ /* 0x000566000c1e1900 */
[----:B0-----:R-:W-:Y:S01]  /*04c0*/  @P1 IMAD.WIDE R6, R15, 0x4, R8 ;  /* 0x000000040f061825 */ /* 0x001fe200078e0208 */
[----:B------:R0:W5:Y:S03]  /*04d0*/  @P1 LDG.E R36, desc[UR4][R20.64] ;  /* 0x0000000414241981 */ /* 0x000166000c1e1900 */
[C---:B------:R-:W-:Y:S01]  /*04e0*/  IMAD.WIDE R12, R49.reuse, 0x4, R32 ;  /* 0x00000004310c7825 */ /* 0x040fe200078e0220 */
[----:B------:R-:W-:Y:S01]  /*04f0*/  MOV R5, RZ ;  /* 0x000000ff00057202 */ /* 0x000fe20000000f00 */
[----:B------:R3:W5:Y:S02]  /*0500*/  @P1 LDG.E R35, desc[UR4][R6.64] ;  /* 0x0000000406231981 */ /* 0x000764000c1e1900 */
[C---:B------:R-:W-:Y:S01]  /*0510*/  IMAD.WIDE R14, R49.reuse, 0x4, R30 ;  /* 0x00000004310e7825 */ /* 0x040fe200078e021e */
[----:B------:R-:W-:Y:S01]  /*0520*/  CS2R R44, SRZ ;  /* 0x00000000002c7805 */ /* 0x000fe2000001ff00 */
[----:B------:R4:W5:Y:S02]  /*0530*/  @P0 LDG.E R34, desc[UR4][R12.64] ;  /* 0x000000040c220981 */ /* 0x000964000c1e1900 */
[----:B-1----:R-:W-:Y:S01]  /*0540*/  @P0 IMAD.WIDE R16, R49, 0x4, R8 ;  /* 0x0000000431100825 */ /* 0x002fe200078e0208 */
[----:B------:R-:W-:Y:S01]  /*0550*/  MOV R46, RZ ;  /* 0x000000ff002e7202 */ /* 0x000fe20000000f00 */
[----:B------:R1:W5:Y:S01]  /*0560*/  @P0 LDG.E R27, desc[UR4][R14.64] ;  /* 0x000000040e1b0981 */ /* 0x000362000c1e1900 */
[----:B------:R-:W-:-:S02]  /*0570*/  CS2R R42, SRZ ;  /* 0x00000000002a7805 */ /* 0x000fc4000001ff00 */
[----:B------:R-:W-:Y:S01]  /*0580*/  MOV R48, RZ ;  /* 0x000000ff00307202 */ /* 0x000fe20000000f00 */
[----:B------:R-:W-:Y:S01]  /*0590*/  @P3 IMAD.WIDE R24, R47, 0x4, R8 ;  /* 0x000000042f183825 */ /* 0x000fe200078e0208 */
[----:B------:R1:W5:Y:S03]  /*05a0*/  @P0 LDG.E R26, desc[UR4][R16.64] ;  /* 0x00000004101a0981 */ /* 0x000366000c1e1900 */
[C---:B--2---:R-:W-:Y:S01]  /*05b0*/  IMAD.WIDE R18, R23.reuse, 0x4, R30 ;  /* 0x0000000417127825 */ /* 0x044fe200078e021e */
[----:B------:R2:W5:Y:S03]  /*05c0*/  @P3 LDG.E R5, desc[UR4][R24.64] ;  /* 0x0000000418053981 */ /* 0x000566000c1e1900 */
[--C-:B0-----:R-:W-:Y:S01]  /*05d0*/  IMAD.WIDE R20, R23, 0x4, R28.reuse ;  /* 0x0000000417147825 */ /* 0x101fe200078e021c */
[----:B------:R2:W5:Y:S03]  /*05e0*/  @P2 LDG.E R46, desc[UR4][R18.64] ;  /* 0x00000004122e2981 */ /* 0x000566000c1e1900 */
[----:B---3--:R-:W-:Y:S01]  /*05f0*/  IMAD.WIDE R6, R49, 0x4, R28 ;  /* 0x0000000431067825 */ /* 0x008fe200078e021c */
[----:B------:R2:W5:Y:S03]  /*0600*/  @P2 LDG.E R48, desc[UR4][R20.64] ;  /* 0x0000000414302981 */ /* 0x000566000c1e1900 */
[C---:B----4-:R-:W-:Y:S01]  /*0610*/  IMAD.WIDE R12, R47.reuse, 0x4, R32 ;  /* 0x000000042f0c7825 */ /* 0x050fe200078e0220 */
[----:B------:R2:W5:Y:S03]  /*0620*/  @P0 LDG.E R45, desc[UR4][R6.64] ;  /* 0x00000004062d0981 */ /* 0x000566000c1e1900 */
[C---:B-1----:R-:W-:Y:S01]  /*0630*/  IMAD.WIDE R14, R47.reuse, 0x4, R30 ;  /* 0x000000042f0e7825 */ /* 0x042fe200078e021e */
[----:B------:R2:W5:Y:S03]  /*0640*/  @P3 LDG.E R44, desc[UR4][R12.64] ;  /* 0x000000040c2c3981 */ /* 0x000566000c1e1900 */
[----:B------:R-:W-:Y:S01]  /*0650*/  IMAD.WIDE R16, R47, 0x4, R28 ;  /* 0x000000042f107825 */ /* 0x000fe200078e021c */
[----:B------:R2:W5:Y:S04]  /*0660*/  @P3 LDG.E R43, desc[UR4][R14.64] ;  /* 0x000000040e2b3981 */ /* 0x000568000c1e1900 */
[----:B------:R2:W5:Y:S01]  /*0670*/  @P3 LDG.E R42, desc[UR4][R16.64] ;  /* 0x00000004102a3981 */ /* 0x000562000c1e1900 */
[----:B------:R-:W-:Y:S04]  /*0680*/  BSSY B0, `(.L_x_291) ;  /* 0x0000018000007945 */ /* 0x000fe80003800000 */
[----:B------:R-:W-:Y:S05]  /*0690*/  @!P2 BRA `(.L_x_292) ;  /* 0x000000000058a947 */ /* 0x000fea0003800000 */
[----:B--2---:R-:W0:Y:S01]  /*06a0*/  MUFU.RCP R25, UR6 ;  /* 0x0000000600197d08 */ /* 0x004e220008001000 */
        /* <DEDUP_REMOVED lines=10> */
[----:B------:R-:W-:Y:S01]  /*0750*/  SHF.R.S32.HI R50, RZ, 0x1f, R23 ;  /* 0x0000001fff327819 */ /* 0x000fe20000011417 */
[----:B-1----:R-:W-:Y:S01]  /*0760*/  FADD.FTZ R46, R22, UR13 ;  /* 0x0000000d162e7e21 */ /* 0x002fe20008010000 */
[----:B------:R-:W-:-:S05]  /*0770*/  LEA R22, P2, R23, R10, 0x2 ;  /* 0x0000000a17167211 */ /* 0x000fca00078410ff */
[----:B------:R-:W2:Y:S02]  /*0780*/  MUFU.RCP R25, R46 ;  /* 0x0000002e00197308 */ /* 0x000ea40000001000 */
[----:B--2---:R-:W-:-:S04]  /*0790*/  FMUL.FTZ R24, R24, R25 ;  /* 0x0000001918187220 */ /* 0x004fc80000410000 */
[----:B------:R-:W-:Y:S01]  /*07a0*/  FFMA.FTZ R48, R39, UR8, R24 ;  /* 0x0000000827307c23 */ /* 0x000fe20008010018 */
[C---:B------:R-:W-:Y:S01]  /*07b0*/  IMAD.WIDE R24, R23.reuse, 0x4, R32 ;  /* 0x0000000417187825 */ /* 0x040fe200078e0220 */
[----:B------:R-:W-:-:S03]  /*07c0*/  LEA.HI.X R23, R23, R11, R50, 0x2, P2 ;  /* 0x0000000b17177211 */ /* 0x000fc600010f1432 */
[----:B------:R-:W-:-:S05]  /*07d0*/  FFMA.FTZ R39, -R48, UR7, R39 ;  /* 0x0000000730277c23 */ /* 0x000fca0008010127 */
[----:B------:R0:W-:Y:S04]  /*07e0*/  STG.E desc[UR4][R24.64], R39 ;  /* 0x0000002718007986 */ /* 0x0001e8000c101904 */
[----:B------:R0:W-:Y:S02]  /*07f0*/  STG.E desc[UR4][R22.64], R39 ;  /* 0x0000002716007986 */ /* 0x0001e4000c101904 */
.L_x_292:
[----:B------:R-:W-:Y:S05]  /*0800*/  BSYNC B0 ;  /* 0x0000000000007941 */ /* 0x000fea0003800000 */
.L_x_291:
[----:B------:R-:W-:Y:S04]  /*0810*/  BSSY B0, `(.L_x_293) ;  /* 0x000001d000007945 */ /* 0x000fe80003800000 */
[----:B------:R-:W-:Y:S05]  /*0820*/  @!P1 BRA `(.L_x_294) ;  /* 0x00000000006c9947 */ /* 0x000fea0003800000 */
[----:B0-2---:R-:W0:Y:S01]  /*0830*/  MUFU.RCP R18, UR6 ;  /* 0x0000000600127d08 */ /* 0x005e220008001000 */
[----:B------:R-:W-:Y:S01]  /*0840*/  IADD3 R25, R40, R41, RZ ;  /* 0x0000002928197210 */ /* 0x000fe20007ffe0ff */
[----:B-----5:R-:W-:Y:S01]  /*0850*/  FMUL.FTZ R37, R37, UR10 ;  /* 0x0000000a25257c20 */ /* 0x020fe20008410000 */
[----:B------:R-:W-:Y:S02]  /*0860*/  FMUL.FTZ R36, R36, UR12 ;  /* 0x0000000c24247c20 */ /* 0x000fe40008410000 */
[----:B------:R-:W-:Y:S01]  /*0870*/  IADD3 R25, R25, R4, RZ ;  /* 0x0000000419197210 */ /* 0x000fe20007ffe0ff */
[----:B0-----:R-:W-:-:S04]  /*0880*/  FMUL.FTZ R35, R18, R35 ;  /* 0x0000002312237220 */ /* 0x001fc80000410000 */
[----:B------:R-:W-:-:S04]  /*0890*/  IMAD.WIDE R18, R25, 0x4, R30 ;  /* 0x0000000419127825 */ /* 0x000fc800078e021e */
[-C--:B------:R-:W-:Y:S01]  /*08a0*/  FMUL.FTZ R20, R0, R35.reuse ;  /* 0x0000002300147220 */ /* 0x080fe20000410000 */
[----:B------:R-:W-:-:S03]  /*08b0*/  FFMA.FTZ R37, R2, R35, R37 ;  /* 0x0000002302257223 */ /* 0x000fc60000010025 */
[----:B------:R-:W-:Y:S01]  /*08c0*/  FFMA.FTZ R35, R35, R20, R36 ;  /* 0x0000001423237223 */ /* 0x000fe20000010024 */
[C---:B------:R-:W-:Y:S01]  /*08d0*/  IMAD.WIDE R20, R25.reuse, 0x4, R28 ;  /* 0x0000000419147825 */ /* 0x040fe200078e021c */
[----:B------:R-:W-:Y:S04]  /*08e0*/  STG.E desc[UR4][R18.64], R37 ;  /* 0x0000002512007986 */ /* 0x000fe8000c101904 */
[----:B------:R0:W-:Y:S04]  /*08f0*/  STG.E desc[UR4][R20.64], R35 ;  /* 0x0000002314007986 */ /* 0x0001e8000c101904 */
[----:B------:R-:W2:Y:S01]  /*0900*/  LDG.E R36, desc[UR4][R18.64] ;  /* 0x0000000412247981 */ /* 0x000ea2000c1e1900 */
[----:B------:R-:W1:Y:S01]  /*0910*/  MUFU.SQRT R22, R35 ;  /* 0x0000002300167308 */ /* 0x000e620000002000 */
[----:B------:R-:W-:Y:S01]  /*0920*/  IADD3 R23, R4, R41, R40 ;  /* 0x0000002904177210 */ /* 0x000fe20007ffe028 */
[----:B0-----:R-:W-:-:S04]  /*0930*/  IMAD.WIDE R20, R25, 0x4, R32 ;  /* 0x0000000419147825 */ /* 0x001fc800078e0220 */
[----:B-1----:R-:W-:Y:S01]  /*0940*/  FADD.FTZ R24, R22, UR13 ;  /* 0x0000000d16187e21 */ /* 0x002fe20008010000 */
[----:B------:R-:W-:-:S03]  /*0950*/  LEA R22, P1, R23, R10, 0x2 ;  /* 0x0000000a17167211 */ /* 0x000fc600078210ff */
[----:B------:R-:W2:Y:S02]  /*0960*/  MUFU.RCP R39, R24 ;  /* 0x0000001800277308 */ /* 0x000ea40000001000 */
[----:B--2---:R-:W-:Y:S01]  /*0970*/  FMUL.FTZ R39, R36, R39 ;  /* 0x0000002724277220 */ /* 0x004fe20000410000 */
[----:B------:R-:W-:-:S03]  /*0980*/  SHF.R.S32.HI R36, RZ, 0x1f, R23 ;  /* 0x0000001fff247819 */ /* 0x000fc60000011417 */
[----:B------:R-:W-:Y:S01]  /*0990*/  FFMA.FTZ R39, R38, UR8, R39 ;  /* 0x0000000826277c23 */ /* 0x000fe20008010027 */
[----:B------:R-:W-:-:S03]  /*09a0*/  LEA.HI.X R23, R23, R11, R36, 0x2, P1 ;  /* 0x0000000b17177211 */ /* 0x000fc600008f1424 */
[----:B------:R-:W-:-:S05]  /*09b0*/  FFMA.FTZ R39, -R39, UR7, R38 ;  /* 0x0000000727277c23 */ /* 0x000fca0008010126 */
[----:B------:R1:W-:Y:S04]  /*09c0*/  STG.E desc[UR4][R20.64], R39 ;  /* 0x0000002714007986 */ /* 0x0003e8000c101904 */
[----:B------:R1:W-:Y:S02]  /*09d0*/  STG.E desc[UR4][R22.64], R39 ;  /* 0x0000002716007986 */ /* 0x0003e4000c101904 */
.L_x_294:
[----:B------:R-:W-:Y:S05]  /*09e0*/  BSYNC B0 ;  /* 0x0000000000007941 */ /* 0x000fea0003800000 */
.L_x_293:
[----:B------:R-:W-:Y:S04]  /*09f0*/  BSSY B0, `(.L_x_295) ;  /* 0x000001e000007945 */ /* 0x000fe80003800000 */
[----:B------:R-:W-:Y:S05]  /*0a00*/  @!P0 BRA `(.L_x_296) ;  /* 0x0000000000708947 */ /* 0x000fea0003800000 */
[----:B012---:R-:W0:Y:S01]  /*0a10*/  MUFU.RCP R21, UR6 ;  /* 0x0000000600157d08 */ /* 0x007e220008001000 */
[----:B------:R-:W-:Y:S01]  /*0a20*/  IADD3 R19, R40, R41, RZ ;  /* 0x0000002928137210 */ /* 0x000fe20007ffe0ff */
[----:B-----5:R-:W-:Y:S01]  /*0a30*/  FMUL.FTZ R27, R27, UR10 ;  /* 0x0000000a1b1b7c20 */ /* 0x020fe20008410000 */
[----:B------:R-:W-:Y:S02]  /*0a40*/  FMUL.FTZ R22, R45, UR12 ;  /* 0x0000000c2d167c20 */ /* 0x000fe40008410000 */
[----:B------:R-:W-:-:S04]  /*0a50*/  IADD3 R19, R19, R4, RZ ;  /* 0x0000000413137210 */ /* 0x000fc80007ffe0ff */
[----:B------:R-:W-:-:S05]  /*0a60*/  IADD3 R35, R19, R4, RZ ;  /* 0x0000000413237210 */ /* 0x000fca0007ffe0ff */
[----:B------:R-:W-:-:S04]  /*0a70*/  IMAD.WIDE R18, R35, 0x4, R30 ;  /* 0x0000000423127825 */ /* 0x000fc800078e021e */
[----:B0-----:R-:W-:-:S04]  /*0a80*/  FMUL.FTZ R21, R21, R26 ;  /* 0x0000001a15157220 */ /* 0x001fc80000410000 */
[-C--:B------:R-:W-:Y:S01]  /*0a90*/  FMUL.FTZ R20, R0, R21.reuse ;  /* 0x0000001500147220 */ /* 0x080fe20000410000 */
[----:B------:R-:W-:-:S03]  /*0aa0*/  FFMA.FTZ R27, R2, R21, R27 ;  /* 0x00000015021b7223 */ /* 0x000fc6000001001b */
[----:B------:R-:W-:Y:S02]  /*0ab0*/  FFMA.FTZ R23, R21, R20, R22 ;  /* 0x0000001415177223 */ /* 0x000fe40000010016 */
[----:B------:R-:W-:Y:S04]  /*0ac0*/  STG.E desc[UR4][R18.64], R27 ;  /* 0x0000001b12007986 */ /* 0x000fe8000c101904 */
[----:B------:R0:W-:Y:S04]  /*0ad0*/  STG.E desc[UR4][R6.64], R23 ;  /* 0x0000001706007986 */ /* 0x0001e8000c101904 */
[----:B------:R-:W2:Y:S01]  /*0ae0*/  LDG.E R24, desc[UR4][R18.64] ;  /* 0x0000000412187981 */ /* 0x000ea2000c1e1900 */
[----:B------:R-:W1:Y:S01]  /*0af0*/  MUFU.SQRT R20, R23 ;  /* 0x0000001700147308 */ /* 0x000e620000002000 */
[----:B------:R-:W-:-:S04]  /*0b00*/  IADD3 R21, R4, R41, R40 ;  /* 0x0000002904157210 */ /* 0x000fc80007ffe028 */
[----:B------:R-:W-:Y:S01]  /*0b10*/  IADD3 R21, R21, R4, RZ ;  /* 0x0000000415157210 */ /* 0x000fe20007ffe0ff */
        /* <DEDUP_REMOVED lines=11> */
.L_x_296:
[----:B------:R-:W-:Y:S05]  /*0bd0*/  BSYNC B0 ;  /* 0x0000000000007941 */ /* 0x000fea0003800000 */
.L_x_295:
[----:B------:R-:W-:Y:S04]  /*0be0*/  BSSY B0, `(.L_x_297) ;  /* 0x0000019000007945 */ /* 0x000fe80003800000 */
[----:B------:R-:W-:Y:S05]  /*0bf0*/  @!P3 BRA `(.L_x_298) ;  /* 0x00000000005cb947 */ /* 0x000fea0003800000 */
[----:B--23--:R-:W2:Y:S01]  /*0c00*/  MUFU.RCP R6, UR6 ;  /* 0x0000000600067d08 */ /* 0x00cea20008001000 */
[----:B-----5:R-:W-:Y:S01]  /*0c10*/  FMUL.FTZ R43, R43, UR10 ;  /* 0x0000000a2b2b7c20 */ /* 0x020fe20008410000 */
[----:B------:R-:W-:Y:S01]  /*0c20*/  FMUL.FTZ R42, R42, UR12 ;  /* 0x0000000c2a2a7c20 */ /* 0x000fe20008410000 */
[----:B--2---:R-:W-:-:S04]  /*0c30*/  FMUL.FTZ R5, R6, R5 ;  /* 0x0000000506057220 */ /* 0x004fc80000410000 */
[-C--:B------:R-:W-:Y:S01]  /*0c40*/  FMUL.FTZ R6, R0, R5.reuse ;  /* 0x0000000500067220 */ /* 0x080fe20000410000 */
[----:B------:R-:W-:-:S03]  /*0c50*/  FFMA.FTZ R43, R2, R5, R43 ;  /* 0x00000005022b7223 */ /* 0x000fc6000001002b */
[----:B0-----:R-:W-:Y:S02]  /*0c60*/  FFMA.FTZ R19, R5, R6, R42 ;  /* 0x0000000605137223 */ /* 0x001fe4000001002a */
[----:B------:R4:W-:Y:S04]  /*0c70*/  STG.E desc[UR4][R14.64], R43 ;  /* 0x0000002b0e007986 */ /* 0x0009e8000c101904 */
[----:B------:R4:W-:Y:S04]  /*0c80*/  STG.E desc[UR4][R16.64], R19 ;  /* 0x0000001310007986 */ /* 0x0009e8000c101904 */
[----:B------:R-:W2:Y:S01]  /*0c90*/  LDG.E R6, desc[UR4][R14.64] ;  /* 0x000000040e067981 */ /* 0x000ea2000c1e1900 */
[----:B------:R-:W0:Y:S02]  /*0ca0*/  MUFU.SQRT R5, R19 ;  /* 0x0000001300057308 */ /* 0x000e240000002000 */
[----:B0-----:R-:W-:Y:S01]  /*0cb0*/  FADD.FTZ R18, R5, UR13 ;  /* 0x0000000d05127e21 */ /* 0x001fe20008010000 */
[----:B------:R-:W-:-:S05]  /*0cc0*/  IADD3 R5, R4, R41, R40 ;  /* 0x0000002904057210 */ /* 0x000fca0007ffe028 */
[----:B------:R-:W2:Y:S01]  /*0cd0*/  MUFU.RCP R7, R18 ;  /* 0x0000001200077308 */ /* 0x000ea20000001000 */
[----:B------:R-:W-:-:S04]  /*0ce0*/  IADD3 R5, R4, R5, R4 ;  /* 0x0000000504057210 */ /* 0x000fc80007ffe004 */
[----:B-1----:R-:W-:Y:S01]  /*0cf0*/  SHF.R.S32.HI R20, RZ, 0x1f, R5 ;  /* 0x0000001fff147819 */ /* 0x002fe20000011405 */
[----:B--2---:R-:W-:Y:S01]  /*0d00*/  FMUL.FTZ R7, R6, R7 ;  /* 0x0000000706077220 */ /* 0x004fe20000410000 */
[----:B------:R-:W-:-:S03]  /*0d10*/  LEA R6, P0, R5, R10, 0x2 ;  /* 0x0000000a05067211 */ /* 0x000fc600078010ff */
[----:B------:R-:W-:Y:S01]  /*0d20*/  FFMA.FTZ R21, R44, UR8, R7 ;  /* 0x000000082c157c23 */ /* 0x000fe20008010007 */
[----:B------:R-:W-:-:S03]  /*0d30*/  LEA.HI.X R7, R5, R11, R20, 0x2, P0 ;  /* 0x0000000b05077211 */ /* 0x000fc600000f1414 */
[----:B------:R-:W-:-:S05]  /*0d40*/  FFMA.FTZ R21, -R21, UR7, R44 ;  /* 0x0000000715157c23 */ /* 0x000fca000801012c */
[----:B------:R4:W-:Y:S04]  /*0d50*/  STG.E desc[UR4][R12.64], R21 ;  /* 0x000000150c007986 */ /* 0x0009e8000c101904 */
[----:B------:R4:W-:Y:S02]  /*0d60*/  STG.E desc[UR4][R6.64], R21 ;  /* 0x0000001506007986 */ /* 0x0009e4000c101904 */
.L_x_298:
[----:B------:R-:W-:Y:S05]  /*0d70*/  BSYNC B0 ;  /* 0x0000000000007941 */ /* 0x000fea0003800000 */
.L_x_297:
[----:B------:R-:W-:-:S04]  /*0d80*/  LEA R41, R4, R41, 0x2 ;  /* 0x0000002904297211 */ /* 0x000fc800078e10ff */
[C---:B------:R-:W-:Y:S02]  /*0d90*/  ISETP.GE.AND P0, PT, R41.reuse, UR9, PT ;  /* 0x0000000929007c0c */ /* 0x040fe4000bf06270 */
[----:B------:R-:W-:-:S13]  /*0da0*/  ISETP.LT.AND P1, PT, R41, R3, PT ;  /* 0x000000032900720c */ /* 0x000fda0003f21270 */
[----:B------:R-:W-:Y:S05]  /*0db0*/  @!P0 BRA P1, `(.L_x_299) ;  /* 0xfffffff400588947 */ /* 0x000fea000083ffff */
[----:B------:R-:W-:Y:S05]  /*0dc0*/  EXIT ;  /* 0x000000000000794d */ /* 0x000fea0003800000 */
.L_x_290:
[----:B------:R-:W0:Y:S01]  /*0dd0*/  S2R R40, SR_TID.X ;  /* 0x0000000000287919 */ /* 0x000e220000002100 */
[----:B------:R-:W-:Y:S01]  /*0de0*/  MOV R41, RZ ;  /* 0x000000ff00297202 */ /* 0x000fe20000000f00 */
[----:B------:R-:W-:Y:S01]  /*0df0*/  ULDC UR12, c[0x0][0xe24] ;  /* 0x00038900000c7ab9 */ /* 0x000fe20000000800 */
[----:B------:R-:W-:Y:S01]  /*0e00*/  ULDC UR7, c[0x0][0xe0c] ;  /* 0x0003830000077ab9 */ /* 0x000fe20000000800 */
[----:B------:R-:W-:Y:S01]  /*0e10*/  ULDC UR6, c[0x0][0x210] ;  /* 0x0000840000067ab9 */ /* 0x000fe20000000800 */
[----:B------:R-:W-:Y:S01]  /*0e20*/  ULDC.64 UR8, c[0x0][0xe18] ;  /* 0x0003860000087ab9 */ /* 0x000fe20000000a00 */
[----:B------:R-:W-:-:S05]  /*0e30*/  ULDC.64 UR10, c[0x0][0xe10] ;  /* 0x00038400000a7ab9 */ /* 0x000fca0000000a00 */
.L_x_308:
[----:B01----:R-:W-:Y:S01]  /*0e40*/  IADD3 R23, R40, R41, RZ ;  /* 0x0000002928177210 */ /* 0x003fe20007ffe0ff */
[----:B-----5:R-:W-:Y:S01]  /*0e50*/  HFMA2.MMA R22, -RZ, RZ, 0, 0 ;  /* 0x00000000ff167435 */ /* 0x020fe200000001ff */
[----:B------:R-:W-:Y:S02]  /*0e60*/  CS2R R38, SRZ ;  /* 0x0000000000267805 */ /* 0x000fe4000001ff00 */
[CC--:B--2-4-:R-:W-:Y:S01]  /*0e70*/  IADD3 R15, R23.reuse, R4.reuse, RZ ;  /* 0x00000004170f7210 */ /* 0x0d4fe20007ffe0ff */
[C---:B------:R-:W-:Y:S01]  /*0e80*/  IMAD.WIDE R12, R23.reuse, 0x4, R32 ;  /* 0x00000004170c7825 */ /* 0x040fe200078e0220 */
[----:B------:R-:W-:Y:S02]  /*0e90*/  ISETP.GE.AND P2, PT, R23, UR6, PT ;  /* 0x0000000617007c0c */ /* 0x000fe4000bf46270 */
[----:B------:R-:W-:Y:S02]  /*0ea0*/  IADD3 R49, R15, R4, RZ ;  /* 0x000000040f317210 */ /* 0x000fe40007ffe0ff */
[----:B------:R-:W-:-:S02]  /*0eb0*/  ISETP.LT.AND P2, PT, R23, R3, !P2 ;  /* 0x000000031700720c */ /* 0x000fc40005741270 */
[----:B------:R-:W-:Y:S02]  /*0ec0*/  ISETP.GE.AND P1, PT, R15, UR6, PT ;  /* 0x000000060f007c0c */ /* 0x000fe4000bf26270 */
[C---:B------:R-:W-:Y:S02]  /*0ed0*/  ISETP.GE.AND P0, PT, R49.reuse, UR6, PT ;  /* 0x0000000631007c0c */ /* 0x040fe4000bf06270 */
[----:B------:R-:W-:Y:S02]  /*0ee0*/  IADD3 R47, R49, R4, RZ ;  /* 0x00000004312f7210 */ /* 0x000fe40007ffe0ff */
[-C--:B------:R-:W-:Y:S02]  /*0ef0*/  ISETP.LT.AND P1, PT, R15, R3.reuse, !P1 ;  /* 0x000000030f00720c */ /* 0x080fe40004f21270 */
[-C--:B------:R-:W-:Y:S02]  /*0f00*/  ISETP.LT.AND P0, PT, R49, R3.reuse, !P0 ;  /* 0x000000033100720c */ /* 0x080fe40004701270 */
[----:B------:R-:W-:Y:S01]  /*0f10*/  ISETP.GE.AND P3, PT, R47, UR6, PT ;  /* 0x000000062f007c0c */ /* 0x000fe2000bf66270 */
[----:B---3--:R-:W-:Y:S01]  /*0f20*/  @P2 IMAD.WIDE R6, R23, 0x4, R8 ;  /* 0x0000000417062825 */ /* 0x008fe200078e0208 */
[----:B------:R-:W5:Y:S02]  /*0f30*/  @P2 LDG.E R39, desc[UR4][R12.64] ;  /* 0x000000040c272981 */ /* 0x000f64000c1e1900 */
[----:B------:R-:W-:Y:S01]  /*0f40*/  ISETP.LT.AND P3, PT, R47, R3, !P3 ;  /* 0x000000032f00720c */ /* 0x000fe20005f61270 */
[----:B------:R-:W-:Y:S01]  /*0f50*/  IMAD.WIDE R16, R15, 0x4, R32 ;  /* 0x000000040f107825 */ /* 0x000fe200078e0220 */
[----:B------:R0:W5:Y:S01]  /*0f60*/  @P2 LDG.E R22, desc[UR4][R6.64] ;  /* 0x0000000406162981 */ /* 0x000162000c1e1900 */
[----:B------:R-:W-:-:S02]  /*0f70*/  CS2R R36, SRZ ;  /* 0x0000000000247805 */ /* 0x000fc4000001ff00 */
[----:B------:R-:W-:Y:S01]  /*0f80*/  CS2R R34, SRZ ;  /* 0x0000000000227805 */ /* 0x000fe2000001ff00 */
[C---:B------:R-:W-:Y:S01]  /*0f90*/  IMAD.WIDE R18, R15.reuse, 0x4, R30 ;  /* 0x000000040f127825 */ /* 0x040fe200078e021e */
[----:B------:R1:W5:Y:S01]  /*0fa0*/  @P1 LDG.E R38, desc[UR4][R16.64] ;  /* 0x0000000410261981 */ /* 0x000362000c1e1900 */
[----:B------:R-:W-:Y:S02]  /*0fb0*/  CS2R R26, SRZ ;  /* 0x00000000001a7805 */ /* 0x000fe4000001ff00 */
[C---:B------:R-:W-:Y:S01]  /*0fc0*/  IMAD.WIDE R20, R15.reuse, 0x4, R28 ;  /* 0x000000040f147825 */ /* 0x040fe200078e021c */
[----:B------:R-:W-:Y:S01]  /*0fd0*/  HFMA2.MMA R46, -RZ, RZ, 0, 0 ;  /* 0x00000000ff2e7435 */ /* 0x000fe200000001ff */
[----:B------:R2:W5:Y:S02]  /*0fe0*/  @P1 LDG.E R37, desc[UR4][R18.64] ;  /* 0x0000000412251981 */ /* 0x000564000c1e1900 */
[----:B0-----:R-:W-:Y:S01]  /*0ff0*/  @P1 IMAD.WIDE R6, R15, 0x4, R8 ;  /* 0x000000040f061825 */ /* 0x001fe200078e0208 */
[----:B------:R-:W-:Y:S01]  /*1000*/  MOV R5, RZ ;  /* 0x000000ff00057202 */ /* 0x000fe20000000f00 */
[----:B------:R0:W5:Y:S02]  /*1010*/  @P1 LDG.E R36, desc[UR4][R20.64] ;  /* 0x0000000414241981 */ /* 0x000164000c1e1900 */
[C---:B------:R-:W-:Y:S01]  /*1020*/  IMAD.WIDE R12, R49.reuse, 0x4, R32 ;  /* 0x00000004310c7825 */ /* 0x040fe200078e0220 */
[----:B------:R-:W-:Y:S01]  /*1030*/  CS2R R44, SRZ ;  /* 0x00000000002c7805 */ /* 0x000fe2000001ff00 */
[----:B------:R3:W5:Y:S02]  /*1040*/  @P1 LDG.E R35, desc[UR4][R6.64] ;  /* 0x0000000406231981 */ /* 0x000764000c1e1900 */
[C---:B------:R-:W-:Y:S01]  /*1050*/  IMAD.WIDE R14, R49.reuse, 0x4, R30 ;  /* 0x00000004310e7825 */ /* 0x040fe200078e021e */
[----:B------:R-:W-:Y:S01]  /*1060*/  CS2R R42, SRZ ;  /* 0x00000000002a7805 */ /* 0x000fe2000001ff00 */
[----:B------:R4:W5:Y:S02]  /*1070*/  @P0 LDG.E R34, desc[UR4][R12.64] ;  /* 0x000000040c220981 */ /* 0x000964000c1e1900 */
[--C-:B-1----:R-:W-:Y:S01]  /*1080*/  @P0 IMAD.WIDE R16, R49, 0x4, R8.reuse ;  /* 0x0000000431100825 */ /* 0x102fe200078e0208 */
[----:B------:R-:W-:Y:S01]  /*1090*/  MOV R48, RZ ;  /* 0x000000ff00307202 */ /* 0x000fe20000000f00 */
[----:B------:R1:W5:Y:S02]  /*10a0*/  @P0 LDG.E R27, desc[UR4][R14.64] ;  /* 0x000000040e1b0981 */ /* 0x000364000c1e1900 */
[----:B------:R-:W-:-:S02]  /*10b0*/  @P3 IMAD.WIDE R24, R47, 0x4, R8 ;  /* 0x000000042f183825 */ /* 0x000fc400078e0208 */
[----:B------:R1:W5:Y:S02]  /*10c0*/  @P0 LDG.E R26, desc[UR4][R16.64] ;  /* 0x00000004101a0981 */ /* 0x000364000c1e1900 */
[C---:B--2---:R-:W-:Y:S02]  /*10d0*/  IMAD.WIDE R18, R23.reuse, 0x4, R30 ;  /* 0x0000000417127825 */ /* 0x044fe400078e021e */
[----:B------:R2:W5:Y:S02]  /*10e0*/  @P3 LDG.E R5, desc[UR4][R24.64] ;  /* 0x0000000418053981 */ /* 0x000564000c1e1900 */
[--C-:B0-----:R-:W-:Y:S02]  /*10f0*/  IMAD.WIDE R20, R23, 0x4, R28.reuse ;  /* 0x0000000417147825 */ /* 0x101fe400078e021c */
[----:B------:R2:W5:Y:S02]  /*1100*/  @P2 LDG.E R46, desc[UR4][R18.64] ;  /* 0x00000004122e2981 */ /* 0x000564000c1e1900 */
[----:B---3--:R-:W-:-:S02]  /*1110*/  IMAD.WIDE R6, R49, 0x4, R28 ;  /* 0x0000000431067825 */ /* 0x008fc400078e021c */
[----:B------:R2:W5:Y:S02]  /*1120*/  @P2 LDG.E R48, desc[UR4][R20.64] ;  /* 0x0000000414302981 */ /* 0x000564000c1e1900 */
[C---:B----4-:R-:W-:Y:S02]  /*1130*/  IMAD.WIDE R12, R47.reuse, 0x4, R32 ;  /* 0x000000042f0c7825 */ /* 0x050fe400078e0220 */
[----:B------:R2:W5:Y:S02]  /*1140*/  @P0 LDG.E R45, desc[UR4][R6.64] ;  /* 0x00000004062d0981 */ /* 0x000564000c1e1900 */
[C---:B-1----:R-:W-:Y:S02]  /*1150*/  IMAD.WIDE R14, R47.reuse, 0x4, R30 ;  /* 0x000000042f0e7825 */ /* 0x042fe400078e021e */
[----:B------:R2:W5:Y:S02]  /*1160*/  @P3 LDG.E R44, desc[UR4][R12.64] ;  /* 0x000000040c2c3981 */ /* 0x000564000c1e1900 */
[----:B------:R-:W-:-:S02]  /*1170*/  IMAD.WIDE R16, R47, 0x4, R28 ;  /* 0x000000042f107825 */ /* 0x000fc400078e021c */
        /* <DEDUP_REMOVED lines=15> */
[----:B------:R-:W-:-:S05]  /*1270*/  SHF.R.S32.HI R50, RZ, 0x1f, R23 ;  /* 0x0000001fff327819 */ /* 0x000fca0000011417 */
[----:B------:R-:W1:Y:S08]  /*1280*/  MUFU.SQRT R46, R46 ;  /* 0x0000002e002e7308 */ /* 0x000e700000002000 */
[----:B-1----:R-:W2:Y:S02]  /*1290*/  MUFU.RCP R25, R46 ;  /* 0x0000002e00197308 */ /* 0x002ea40000001000 */
[----:B--2---:R-:W-:Y:S01]  /*12a0*/  FMUL.FTZ R24, R22, R25 ;  /* 0x0000001916187220 */ /* 0x004fe20000410000 */
[----:B------:R-:W-:-:S03]  /*12b0*/  LEA R22, P2, R23, R10, 0x2 ;  /* 0x0000000a17167211 */ /* 0x000fc600078410ff */
[----:B------:R-:W-:Y:S01]  /*12c0*/  FFMA.FTZ R48, R39, UR12, R24 ;  /* 0x0000000c27307c23 */ /* 0x000fe20008010018 */
[C---:B------:R-:W-:Y:S01]  /*12d0*/  IMAD.WIDE R24, R23.reuse, 0x4, R32 ;  /* 0x0000000417187825 */ /* 0x040fe200078e0220 */
[----:B------:R-:W-:-:S03]  /*12e0*/  LEA.HI.X R23, R23, R11, R50, 0x2, P2 ;  /* 0x0000000b17177211 */ /* 0x000fc600010f1432 */
[----:B------:R-:W-:-:S05]  /*12f0*/  FFMA.FTZ R39, -R48, UR9, R39 ;  /* 0x0000000930277c23 */ /* 0x000fca0008010127 */
[----:B------:R0:W-:Y:S04]  /*1300*/  STG.E desc[UR4][R24.64], R39 ;  /* 0x0000002718007986 */ /* 0x0001e8000c101904 */
[----:B------:R0:W-:Y:S02]  /*1310*/  STG.E desc[UR4][R22.64], R39 ;  /* 0x0000002716007986 */ /* 0x0001e4000c101904 */
.L_x_301:
[----:B------:R-:W-:Y:S05]  /*1320*/  BSYNC B0 ;  /* 0x0000000000007941 */ /* 0x000fea0003800000 */
.L_x_300:
        /* <DEDUP_REMOVED lines=12> */
[----:B------:R-:W-:Y:S01]  /*13f0*/  IMAD.WIDE R20, R25, 0x4, R28 ;  /* 0x0000000419147825 */ /* 0x000fe200078e021c */
[----:B------:R-:W-:Y:S04]  /*1400*/  STG.E desc[UR4][R18.64], R37 ;  /* 0x0000002512007986 */ /* 0x000fe8000c101904 */
[----:B------:R0:W-:Y:S04]  /*1410*/  STG.E desc[UR4][R20.64], R35 ;  /* 0x0000002314007986 */ /* 0x0001e8000c101904 */
[----:B------:R-:W2:Y:S01]  /*1420*/  LDG.E R22, desc[UR4][R18.64] ;  /* 0x0000000412167981 */ /* 0x000ea2000c1e1900 */
[----:B------:R-:W-:Y:S01]  /*1430*/  FADD.FTZ R24, R35, UR11 ;  /* 0x0000000b23187e21 */ /* 0x000fe20008010000 */
[----:B------:R-:W-:-:S04]  /*1440*/  IADD3 R23, R4, R41, R40 ;  /* 0x0000002904177210 */ /* 0x000fc80007ffe028 */
[----:B------:R-:W-:Y:S01]  /*1450*/  SHF.R.S32.HI R36, RZ, 0x1f, R23 ;  /* 0x0000001fff247819 */ /* 0x000fe20000011417 */
[----:B------:R-:W1:Y:S01]  /*1460*/  MUFU.SQRT R24, R24 ;  /* 0x0000001800187308 */ /* 0x000e620000002000 */
[----:B0-----:R-:W-:-:S07]  /*1470*/  IMAD.WIDE R20, R25, 0x4, R32 ;  /* 0x0000000419147825 */ /* 0x001fce00078e0220 */
[----:B-1----:R-:W2:Y:S02]  /*1480*/  MUFU.RCP R39, R24 ;  /* 0x0000001800277308 */ /* 0x002ea40000001000 */
[----:B--2---:R-:W-:Y:S01]  /*1490*/  FMUL.FTZ R39, R22, R39 ;  /* 0x0000002716277220 */ /* 0x004fe20000410000 */
[----:B------:R-:W-:-:S03]  /*14a0*/  LEA R22, P1, R23, R10, 0x2 ;  /* 0x0000000a17167211 */ /* 0x000fc600078210ff */
[----:B------:R-:W-:Y:S01]  /*14b0*/  FFMA.FTZ R39, R38, UR12, R39 ;  /* 0x0000000c26277c23 */ /* 0x000fe20008010027 */
[----:B------:R-:W-:-:S03]  /*14c0*/  LEA.HI.X R23, R23, R11, R36, 0x2, P1 ;  /* 0x0000000b17177211 */ /* 0x000fc600008f1424 */
[----:B------:R-:W-:-:S05]  /*14d0*/  FFMA.FTZ R39, -R39, UR9, R38 ;  /* 0x0000000927277c23 */ /* 0x000fca0008010126 */
[----:B------:R1:W-:Y:S04]  /*14e0*/  STG.E desc[UR4][R20.64], R39 ;  /* 0x0000002714007986 */ /* 0x0003e8000c101904 */
[----:B------:R1:W-:Y:S02]  /*14f0*/  STG.E desc[UR4][R22.64], R39 ;  /* 0x0000002716007986 */ /* 0x0003e4000c101904 */
.L_x_303:
[----:B------:R-:W-:Y:S05]  /*1500*/  BSYNC B0 ;  /* 0x0000000000007941 */ /* 0x000fea0003800000 */
.L_x_302:
        /* <DEDUP_REMOVED lines=16> */
[----:B------:R-:W-:Y:S01]  /*1610*/  FADD.FTZ R22, R23, UR11 ;  /* 0x0000000b17167e21 */ /* 0x000fe20008010000 */
[----:B------:R-:W-:-:S04]  /*1620*/  IADD3 R21, R4, R41, R40 ;  /* 0x0000002904157210 */ /* 0x000fc80007ffe028 */
[----:B------:R-:W-:Y:S01]  /*1630*/  IADD3 R21, R21, R4, RZ ;  /* 0x0000000415157210 */ /* 0x000fe20007ffe0ff */
[----:B------:R-:W1:Y:S01]  /*1640*/  MUFU.SQRT R22, R22 ;  /* 0x0000001600167308 */ /* 0x000e620000002000 */
[----:B0-----:R-:W-:Y:S02]  /*1650*/  IMAD.WIDE R6, R35, 0x4, R32 ;  /* 0x0000000423067825 */ /* 0x001fe400078e0220 */
[----:B------:R-:W-:-:S05]  /*1660*/  SHF.R.S32.HI R24, RZ, 0x1f, R21 ;  /* 0x0000001fff187819 */ /* 0x000fca0000011415 */
        /* <DEDUP_REMOVED lines=8> */
.L_x_305:
[----:B------:R-:W-:Y:S05]  /*16f0*/  BSYNC B0 ;  /* 0x0000000000007941 */ /* 0x000fea0003800000 */
.L_x_304:
        /* <DEDUP_REMOVED lines=12> */
[----:B------:R-:W-:Y:S01]  /*17c0*/  FADD.FTZ R18, R19, UR11 ;  /* 0x0000000b13127e21 */ /* 0x000fe20008010000 */
[----:B------:R-:W-:-:S04]  /*17d0*/  IADD3 R5, R4, R41, R40 ;  /* 0x0000002904057210 */ /* 0x000fc80007ffe028 */
[----:B------:R-:W-:Y:S01]  /*17e0*/  IADD3 R5, R4, R5, R4 ;  /* 0x0000000504057210 */ /* 0x000fe20007ffe004 */
[----:B------:R-:W0:Y:S03]  /*17f0*/  MUFU.SQRT R18, R18 ;  /* 0x0000001200127308 */ /* 0x000e260000002000 */
[----:B-1----:R-:W-:-:S05]  /*1800*/  SHF.R.S32.HI R20, RZ, 0x1f, R5 ;  /* 0x0000001fff147819 */ /* 0x002fca0000011405 */
[----:B0-----:R-:W2:Y:S02]  /*1810*/  MUFU.RCP R7, R18 ;  /* 0x0000001200077308 */ /* 0x001ea40000001000 */
[----:B--2---:R-:W-:Y:S01]  /*1820*/  FMUL.FTZ R7, R6, R7 ;  /* 0x0000000706077220 */ /* 0x004fe20000410000 */
[----:B------:R-:W-:-:S03]  /*1830*/  LEA R6, P0, R5, R10, 0x2 ;  /* 0x0000000a05067211 */ /* 0x000fc600078010ff */
[----:B------:R-:W-:Y:S01]  /*1840*/  FFMA.FTZ R21, R44, UR12, R7 ;  /* 0x0000000c2c157c23 */ /* 0x000fe20008010007 */
[----:B------:R-:W-:-:S03]  /*1850*/  LEA.HI.X R7, R5, R11, R20, 0x2, P0 ;  /* 0x0000000b05077211 */ /* 0x000fc600000f1414 */
[----:B------:R-:W-:-:S05]  /*1860*/  FFMA.FTZ R21, -R21, UR9, R44 ;  /* 0x0000000915157c23 */ /* 0x000fca000801012c */
[----:B------:R4:W-:Y:S04]  /*1870*/  STG.E desc[UR4][R12.64], R21 ;  /* 0x000000150c007986 */ /* 0x0009e8000c101904 */
[----:B------:R4:W-:Y:S02]  /*1880*/  STG.E desc[UR4][R6.64], R21 ;  /* 0x0000001506007986 */ /* 0x0009e4000c101904 */
.L_x_307:
[----:B------:R-:W-:Y:S05]  /*1890*/  BSYNC B0 ;  /* 0x0000000000007941 */ /* 0x000fea0003800000 */
.L_x_306:
[----:B------:R-:W-:-:S04]  /*18a0*/  LEA R41, R4, R41, 0x2 ;  /* 0x0000002904297211 */ /* 0x000fc800078e10ff */
[C---:B------:R-:W-:Y:S02]  /*18b0*/  ISETP.GE.AND P0, PT, R41.reuse, UR6, PT ;  /* 0x0000000629007c0c */ /* 0x040fe4000bf06270 */
[----:B------:R-:W-:-:S13]  /*18c0*/  ISETP.LT.AND P1, PT, R41, R3, PT ;  /* 0x000000032900720c */ /* 0x000fda0003f21270 */
[----:B------:R-:W-:Y:S05]  /*18d0*/  @!P0 BRA P1, `(.L_x_308) ;  /* 0xfffffff400588947 */ /* 0x000fea000083ffff */
[----:B------:R-:W-:Y:S05]  /*18e0*/  EXIT ;  /* 0x000000000000794d */ /* 0x000fea0003800000 */
.L_x_289:
        /* <DEDUP_REMOVED lines=19> */
.L_x_310:
        /* <DEDUP_REMOVED lines=8> */
[----:B------:R-:W2:Y:S02]  /*1aa0*/  MUFU.RCP R47, UR8 ;  /* 0x00000008002f7d08 */ /* 0x000ea40008001000 */
[-C--:B--2---:R-:W-:Y:S01]  /*1ab0*/  FMUL.FTZ R40, R12, R47.reuse ;  /* 0x0000002f0c287220 */ /* 0x084fe20000410000 */
[-C--:B------:R-:W-:Y:S01]  /*1ac0*/  FMUL.FTZ R41, R13, R47.reuse ;  /* 0x0000002f0d297220 */ /* 0x080fe20000410000 */
[----:B------:R-:W-:Y:S01]  /*1ad0*/  FMUL.FTZ R42, R14, R47 ;  /* 0x0000002f0e2a7220 */ /* 0x000fe20000410000 */
[----:B---3--:R-:W-:Y:S01]  /*1ae0*/  FMUL.FTZ R43, R16, R4 ;  /* 0x00000004102b7220 */ /* 0x008fe20000410000 */
[----:B------:R-:W-:Y:S01]  /*1af0*/  FMUL.FTZ R16, R5, R40 ;  /* 0x0000002805107220 */ /* 0x000fe20000410000 */
[-C--:B------:R-:W-:Y:S01]  /*1b00*/  FMUL.FTZ R44, R17, R4.reuse ;  /* 0x00000004112c7220 */ /* 0x080fe20000410000 */
[----:B------:R-:W-:Y:S01]  /*1b10*/  FMUL.FTZ R13, R5, R41 ;  /* 0x00000029050d7220 */ /* 0x000fe20000410000 */
[----:B------:R-:W-:Y:S01]  /*1b20*/  FMUL.FTZ R45, R18, R4 ;  /* 0x00000004122d7220 */ /* 0x000fe20000410000 */
[----:B------:R-:W-:Y:S01]  /*1b30*/  FFMA.FTZ R12, R40, R16, R43 ;  /* 0x00000010280c7223 */ /* 0x000fe2000001002b */
[----:B------:R-:W-:Y:S01]  /*1b40*/  FMUL.FTZ R43, R15, R47 ;  /* 0x0000002f0f2b7220 */ /* 0x000fe20000410000 */
[----:B------:R-:W-:Y:S01]  /*1b50*/  FFMA.FTZ R13, R41, R13, R44 ;  /* 0x0000000d290d7223 */ /* 0x000fe2000001002c */
[----:B------:R-:W-:Y:S01]  /*1b60*/  FMUL.FTZ R14, R5, R42 ;  /* 0x0000002a050e7220 */ /* 0x000fe20000410000 */
[----:B------:R-:W-:Y:S01]  /*1b70*/  FMUL.FTZ R44, R19, R4 ;  /* 0x00000004132c7220 */ /* 0x000fe20000410000 */
[----:B------:R-:W-:Y:S01]  /*1b80*/  FMUL.FTZ R15, R5, R43 ;  /* 0x0000002b050f7220 */ /* 0x000fe20000410000 */
[----:B------:R-:W0:Y:S01]  /*1b90*/  MUFU.SQRT R17, R13 ;  /* 0x0000000d00117308 */ /* 0x000e220000002000 */
[----:B------:R-:W-:-:S02]  /*1ba0*/  FFMA.FTZ R14, R42, R14, R45 ;  /* 0x0000000e2a0e7223 */ /* 0x000fc4000001002d */
[----:B------:R-:W-:-:S05]  /*1bb0*/  FFMA.FTZ R15, R43, R15, R44 ;  /* 0x0000000f2b0f7223 */ /* 0x000fca000001002c */
[----:B------:R-:W1:Y:S08]  /*1bc0*/  MUFU.SQRT R18, R14 ;  /* 0x0000000e00127308 */ /* 0x000e700000002000 */
[----:B------:R-:W2:Y:S01]  /*1bd0*/  MUFU.SQRT R19, R15 ;  /* 0x0000000f00137308 */ /* 0x000ea20000002000 */
[----:B0-----:R-:W-:Y:S01]  /*1be0*/  FADD.FTZ R44, R17, UR7 ;  /* 0x00000007112c7e21 */ /* 0x001fe20008010000 */
[-C--:B----4-:R-:W-:Y:S01]  /*1bf0*/  FMUL.FTZ R17, R20, R2.reuse ;  /* 0x0000000214117220 */ /* 0x090fe20000410000 */
[----:B------:R-:W-:-:S05]  /*1c00*/  FMUL.FTZ R20, R21, R2 ;  /* 0x0000000215147220 */ /* 0x000fca0000410000 */
[----:B------:R-:W0:Y:S01]  /*1c10*/  MUFU.SQRT R16, R12 ;  /* 0x0000000c00107308 */ /* 0x000e220000002000 */
[----:B-1----:R-:W-:-:S07]  /*1c20*/  FADD.FTZ R47, R18, UR7 ;  /* 0x00000007122f7e21 */ /* 0x002fce0008010000 */
[----:B------:R-:W-:Y:S01]  /*1c30*/  MUFU.RCP R44, R44 ;  /* 0x0000002c002c7308 */ /* 0x000fe20000001000 */
[----:B--2---:R-:W-:Y:S01]  /*1c40*/  FADD.FTZ R46, R19, UR7 ;  /* 0x00000007132e7e21 */ /* 0x004fe20008010000 */
[-C--:B------:R-:W-:Y:S01]  /*1c50*/  FMUL.FTZ R19, R22, R2.reuse ;  /* 0x0000000216137220 */ /* 0x080fe20000410000 */
[----:B------:R-:W-:-:S03]  /*1c60*/  FMUL.FTZ R22, R23, R2 ;  /* 0x0000000217167220 */ /* 0x000fc60000410000 */
[C---:B------:R-:W-:Y:S01]  /*1c70*/  FFMA.FTZ R18, R6.reuse, R42, R19 ;  /* 0x0000002a06127223 */ /* 0x040fe20000010013 */
[----:B------:R-:W-:Y:S01]  /*1c80*/  FFMA.FTZ R19, R6, R43, R22 ;  /* 0x0000002b06137223 */ /* 0x000fe20000010016 */
[----:B------:R-:W1:Y:S01]  /*1c90*/  MUFU.RCP R47, R47 ;  /* 0x0000002f002f7308 */ /* 0x000e620000001000 */
[----:B0-----:R-:W-:-:S07]  /*1ca0*/  FADD.FTZ R16, R16, UR7 ;  /* 0x0000000710107e21 */ /* 0x001fce0008010000 */
[----:B------:R0:W2:Y:S08]  /*1cb0*/  MUFU.RCP R45, R16 ;  /* 0x00000010002d7308 */ /* 0x0000b00000001000 */
[----:B------:R-:W3:Y:S01]  /*1cc0*/  MUFU.RCP R46, R46 ;  /* 0x0000002e002e7308 */ /* 0x000ee20000001000 */
[C---:B0-----:R-:W-:Y:S01]  /*1cd0*/  FFMA.FTZ R16, R6.reuse, R40, R17 ;  /* 0x0000002806107223 */ /* 0x041fe20000010011 */
[----:B------:R-:W-:Y:S01]  /*1ce0*/  FFMA.FTZ R17, R6, R41, R20 ;  /* 0x0000002906117223 */ /* 0x000fe20000010014 */
[----:B-1----:R-:W-:-:S03]  /*1cf0*/  FMUL.FTZ R47, R18, R47 ;  /* 0x0000002f122f7220 */ /* 0x002fc60000410000 */
[----:B------:R-:W-:Y:S01]  /*1d00*/  FMUL.FTZ R21, R17, R44 ;  /* 0x0000002c11157220 */ /* 0x000fe20000410000 */
[----:B-----5:R-:W-:Y:S01]  /*1d10*/  FFMA.FTZ R47, R26, UR10, R47 ;  /* 0x0000000a1a2f7c23 */ /* 0x020fe2000801002f */
[----:B--2---:R-:W-:Y:S02]  /*1d20*/  FMUL.FTZ R45, R16, R45 ;  /* 0x0000002d102d7220 */ /* 0x004fe40000410000 */
[----:B------:R-:W-:Y:S01]  /*1d30*/  FFMA.FTZ R21, R25, UR10, R21 ;  /* 0x0000000a19157c23 */ /* 0x000fe20008010015 */
[----:B------:R-:W-:Y:S01]  /*1d40*/  FFMA.FTZ R26, -R47, UR9, R26 ;  /* 0x000000092f1a7c23 */ /* 0x000fe2000801011a */
[----:B------:R-:W-:Y:S02]  /*1d50*/  FFMA.FTZ R45, R24, UR10, R45 ;  /* 0x0000000a182d7c23 */ /* 0x000fe4000801002d */
[----:B------:R-:W-:Y:S01]  /*1d60*/  FFMA.FTZ R25, -R21, UR9, R25 ;  /* 0x0000000915197c23 */ /* 0x000fe20008010119 */
[C---:B------:R-:W-:Y:S01]  /*1d70*/  IMAD.WIDE R20, R7.reuse, 0x10, R10 ;  /* 0x0000001007147825 */ /* 0x040fe200078e020a */
[----:B------:R-:W-:-:S03]  /*1d80*/  IADD3 R7, R7, UR6, RZ ;  /* 0x0000000607077c10 */ /* 0x000fc6000fffe0ff */
[----:B---3--:R-:W-:Y:S01]  /*1d90*/  FMUL.FTZ R23, R19, R46 ;  /* 0x0000002e13177220 */ /* 0x008fe20000410000 */
[----:B------:R-:W-:Y:S01]  /*1da0*/  FFMA.FTZ R24, -R45, UR9, R24 ;  /* 0x000000092d187c23 */ /* 0x000fe20008010118 */
[----:B------:R-:W-:Y:S02]  /*1db0*/  SHF.L.U32 R22, R7, 0x2, RZ ;  /* 0x0000000207167819 */ /* 0x000fe400000006ff */
[----:B------:R-:W-:Y:S02]  /*1dc0*/  FFMA.FTZ R23, R27, UR10, R23 ;  /* 0x0000000a1b177c23 */ /* 0x000fe40008010017 */
[C---:B------:R-:W-:Y:S02]  /*1dd0*/  ISETP.GE.AND P0, PT, R22.reuse, R0, PT ;  /* 0x000000001600720c */ /* 0x040fe40003f06270 */
[----:B------:R-:W-:Y:S01]  /*1de0*/  FFMA.FTZ R27, -R23, UR9, R27 ;  /* 0x00000009171b7c23 */ /* 0x000fe2000801011b */
[----:B------:R-:W-:-:S04]  /*1df0*/  ISETP.LT.AND P1, PT, R22, R3, PT ;  /* 0x000000031600720c */ /* 0x000fc80003f21270 */
[----:B------:R0:W-:Y:S04]  /*1e00*/  STG.E.128 desc[UR4][R38.64], R24 ;  /* 0x0000001826007986 */ /* 0x0001e8000c101d04 */
[----:B------:R0:W-:Y:S04]  /*1e10*/  STG.E.128 desc[UR4][R36.64], R16 ;  /* 0x0000001024007986 */ /* 0x0001e8000c101d04 */
[----:B------:R0:W-:Y:S04]  /*1e20*/  STG.E.128 desc[UR4][R34.64], R12 ;  /* 0x0000000c22007986 */ /* 0x0001e8000c101d04 */
[----:B------:R0:W-:Y:S01]  /*1e30*/  STG.E.128 desc[UR4][R20.64], R24 ;  /* 0x0000001814007986 */ /* 0x0001e2000c101d04 */
[----:B------:R-:W-:Y:S05]  /*1e40*/  @!P0 BRA P1, `(.L_x_310) ;  /* 0xfffffff800f48947 */ /* 0x000fea000083ffff */
[----:B------:R-:W-:Y:S05]  /*1e50*/  EXIT ;  /* 0x000000000000794d */ /* 0x000fea0003800000 */
.L_x_309:
        /* <DEDUP_REMOVED lines=11> */
[-C--:B------:R-:W-:Y:S01]  /*1f10*/  FMUL.FTZ R42, R14, R43.reuse ;  /* 0x0000002b0e2a7220 */ /* 0x080fe20000410000 */
[----:B------:R-:W-:Y:S01]  /*1f20*/  FMUL.FTZ R43, R15, R43 ;  /* 0x0000002b0f2b7220 */ /* 0x000fe20000410000 */
[----:B---3--:R-:W-:Y:S01]  /*1f30*/  FMUL.FTZ R45, R16, R4 ;  /* 0x00000004102d7220 */ /* 0x008fe20000410000 */
[C---:B------:R-:W-:Y:S01]  /*1f40*/  FMUL.FTZ R16, R5.reuse, R40 ;  /* 0x0000002805107220 */ /* 0x040fe20000410000 */
[C---:B------:R-:W-:Y:S01]  /*1f50*/  FMUL.FTZ R13, R5.reuse, R41 ;  /* 0x00000029050d7220 */ /* 0x040fe20000410000 */
[----:B------:R-:W-:Y:S01]  /*1f60*/  FMUL.FTZ R14, R5, R42 ;  /* 0x0000002a050e7220 */ /* 0x000fe20000410000 */
[----:B------:R-:W-:Y:S01]  /*1f70*/  FMUL.FTZ R44, R19, R4 ;  /* 0x00000004132c7220 */ /* 0x000fe20000410000 */
[----:B------:R-:W-:Y:S01]  /*1f80*/  FFMA.FTZ R12, R40, R16, R45 ;  /* 0x00000010280c7223 */ /* 0x000fe2000001002d */
[-C--:B------:R-:W-:Y:S01]  /*1f90*/  FMUL.FTZ R16, R17, R4.reuse ;  /* 0x0000000411107220 */ /* 0x080fe20000410000 */
[----:B------:R-:W-:Y:S01]  /*1fa0*/  FMUL.FTZ R17, R18, R4 ;  /* 0x0000000412117220 */ /* 0x000fe20000410000 */
[----:B------:R-:W-:Y:S01]  /*1fb0*/  FMUL.FTZ R15, R5, R43 ;  /* 0x0000002b050f7220 */ /* 0x000fe20000410000 */
[----:B------:R-:W-:Y:S01]  /*1fc0*/  FADD.FTZ R45, R12, UR11 ;  /* 0x0000000b0c2d7e21 */ /* 0x000fe20008010000 */
[----:B------:R-:W-:Y:S01]  /*1fd0*/  FFMA.FTZ R13, R41, R13, R16 ;  /* 0x0000000d290d7223 */ /* 0x000fe20000010010 */
[----:B------:R-:W-:Y:S01]  /*1fe0*/  FFMA.FTZ R14, R42, R14, R17 ;  /* 0x0000000e2a0e7223 */ /* 0x000fe20000010011 */
[----:B------:R-:W-:Y:S01]  /*1ff0*/  FFMA.FTZ R15, R43, R15, R44 ;  /* 0x0000000f2b0f7223 */ /* 0x000fe2000001002c */
[-C--:B----4-:R-:W-:Y:S01]  /*2000*/  FMUL.FTZ R17, R20, R2.reuse ;  /* 0x0000000214117220 */ /* 0x090fe20000410000 */
[----:B------:R-:W-:Y:S01]  /*2010*/  FADD.FTZ R16, R13, UR11 ;  /* 0x0000000b0d107e21 */ /* 0x000fe20008010000 */
[----:B------:R-:W-:Y:S01]  /*2020*/  FADD.FTZ R18, R14, UR11 ;  /* 0x0000000b0e127e21 */ /* 0x000fe20008010000 */
[----:B------:R-:W-:Y:S01]  /*2030*/  FADD.FTZ R48, R15, UR11 ;  /* 0x0000000b0f307e21 */ /* 0x000fe20008010000 */
[----:B------:R-:W0:Y:S01]  /*2040*/  MUFU.SQRT R45, R45 ;  /* 0x0000002d002d7308 */ /* 0x000e220000002000 */
[-C--:B------:R-:W-:Y:S01]  /*2050*/  FMUL.FTZ R19, R22, R2.reuse ;  /* 0x0000000216137220 */ /* 0x080fe20000410000 */
[-C--:B------:R-:W-:Y:S01]  /*2060*/  FMUL.FTZ R20, R21, R2.reuse ;  /* 0x0000000215147220 */ /* 0x080fe20000410000 */
[----:B------:R-:W-:-:S05]  /*2070*/  FMUL.FTZ R22, R23, R2 ;  /* 0x0000000217167220 */ /* 0x000fca0000410000 */
[----:B------:R1:W2:Y:S08]  /*2080*/  MUFU.SQRT R46, R16 ;  /* 0x00000010002e7308 */ /* 0x0002b00000002000 */
[----:B------:R3:W4:Y:S01]  /*2090*/  MUFU.SQRT R47, R18 ;  /* 0x00000012002f7308 */ /* 0x0007220000002000 */
[C---:B-1----:R-:W-:Y:S01]  /*20a0*/  FFMA.FTZ R16, R6.reuse, R40, R17 ;  /* 0x0000002806107223 */ /* 0x042fe20000010011 */
[----:B------:R-:W-:-:S06]  /*20b0*/  FFMA.FTZ R17, R6, R41, R20 ;  /* 0x0000002906117223 */ /* 0x000fcc0000010014 */
[----:B------:R-:W-:Y:S01]  /*20c0*/  MUFU.SQRT R44, R48 ;  /* 0x00000030002c7308 */ /* 0x000fe20000002000 */
[C---:B---3--:R-:W-:Y:S01]  /*20d0*/  FFMA.FTZ R18, R6.reuse, R42, R19 ;  /* 0x0000002a06127223 */ /* 0x048fe20000010013 */
[----:B------:R-:W-:-:S06]  /*20e0*/  FFMA.FTZ R19, R6, R43, R22 ;  /* 0x0000002b06137223 */ /* 0x000fcc0000010016 */
[----:B0-----:R-:W0:Y:S08]  /*20f0*/  MUFU.RCP R45, R45 ;  /* 0x0000002d002d7308 */ /* 0x001e300000001000 */
[----:B--2---:R-:W1:Y:S08]  /*2100*/  MUFU.RCP R46, R46 ;  /* 0x0000002e002e7308 */ /* 0x004e700000001000 */
[----:B----4-:R-:W2:Y:S01]  /*2110*/  MUFU.RCP R47, R47 ;  /* 0x0000002f002f7308 */ /* 0x010ea20000001000 */
        /* <DEDUP_REMOVED lines=8> */
[C---:B------:R-:W-:Y:S01]  /*21a0*/  IMAD.WIDE R20, R7.reuse, 0x10, R10 ;  /* 0x0000001007147825 */ /* 0x040fe200078e020a */
[----:B------:R-:W-:-:S03]  /*21b0*/  IADD3 R7, R7, UR6, RZ ;  /* 0x0000000607077c10 */ /* 0x000fc6000fffe0ff */
[----:B------:R-:W-:Y:S01]  /*21c0*/  FFMA.FTZ R47, R26, UR14, R47 ;  /* 0x0000000e1a2f7c23 */ /* 0x000fe2000801002f */
[----:B------:R-:W-:Y:S01]  /*21d0*/  SHF.L.U32 R22, R7, 0x2, RZ ;  /* 0x0000000207167819 */ /* 0x000fe200000006ff */
[----:B0-----:R-:W-:Y:S02]  /*21e0*/  FMUL.FTZ R23, R19, R44 ;  /* 0x0000002c13177220 */ /* 0x001fe40000410000 */
[----:B------:R-:W-:Y:S01]  /*21f0*/  FFMA.FTZ R26, -R47, UR13, R26 ;  /* 0x0000000d2f1a7c23 */ /* 0x000fe2000801011a */
[C---:B------:R-:W-:Y:S01]  /*2200*/  ISETP.GE.AND P0, PT, R22.reuse, R0, PT ;  /* 0x000000001600720c */ /* 0x040fe20003f06270 */
[----:B------:R-:W-:Y:S01]  /*2210*/  FFMA.FTZ R23, R27, UR14, R23 ;  /* 0x0000000e1b177c23 */ /* 0x000fe20008010017 */
[----:B------:R-:W-:-:S03]  /*2220*/  ISETP.LT.AND P1, PT, R22, R3, PT ;  /* 0x000000031600720c */ /* 0x000fc60003f21270 */
[----:B------:R-:W-:-:S05]  /*2230*/  FFMA.FTZ R27, -R23, UR13, R27 ;  /* 0x0000000d171b7c23 */ /* 0x000fca000801011b */
[----:B------:R0:W-:Y:S04]  /*2240*/  STG.E.128 desc[UR4][R38.64], R24 ;  /* 0x0000001826007986 */ /* 0x0001e8000c101d04 */
[----:B------:R0:W-:Y:S04]  /*2250*/  STG.E.128 desc[UR4][R36.64], R16 ;  /* 0x0000001024007986 */ /* 0x0001e8000c101d04 */
[----:B------:R0:W-:Y:S04]  /*2260*/  STG.E.128 desc[UR4][R34.64], R12 ;  /* 0x0000000c22007986 */ /* 0x0001e8000c101d04 */
[----:B------:R0:W-:Y:S01]  /*2270*/  STG.E.128 desc[UR4][R20.64], R24 ;  /* 0x0000001814007986 */ /* 0x0001e2000c101d04 */
[----:B------:R-:W-:Y:S05]  /*2280*/  @!P0 BRA P1, `(.L_x_309) ;  /* 0xfffffff800f48947 */ /* 0x000fea000083ffff */
[----:B------:R-:W-:Y:S05]  /*2290*/  EXIT ;  /* 0x000000000000794d */ /* 0x000fea0003800000 */
.L_x_311:
        /* <DEDUP_REMOVED lines=14> */
.L_x_589:


//--------------------- .text._Z27maybe_adam_undo_cuda_kernelIddEvPViPT_S3_S3_PKT0_fffffm10adamMode_tf --------------------------
	.section	.text._Z27maybe_adam_undo_cuda_kernelIddEvPViPT_S3_S3_PKT0_fffffm10adamMode_tf,"ax",@progbits
	.align	128
        .global         _Z27maybe_adam_undo_cuda_kernelIddEvPViPT_S3_S3_PKT0_fffffm10adamMode_tf
        .type           _Z27maybe_adam_undo_cuda_kernelIddEvPViPT_S3_S3_PKT0_fffffm10adamMode_tf,@function
        .size           _Z27maybe_adam_undo_cuda_kernelIddEvPViPT_S3_S3_PKT0_fffffm10adamMode_tf,(.L_x_572 - _Z27maybe_adam_undo_cuda_kernelIddEvPViPT_S3_S3_PKT0_fffffm10adamMode_tf)
        .other          _Z27maybe_adam_undo_cuda_kernelIddEvPViPT_S3_S3_PKT0_fffffm10adamMode_tf,@"STO_CUDA_ENTRY STV_DEFAULT"
_Z27maybe_adam_undo_cuda_kernelIddEvPViPT_S3_S3_PKT0_fffffm10adamMode_tf:
.text._Z27maybe_adam_undo_cuda_kernelIddEvPViPT_S3_S3_PKT0_fffffm10adamMode_tf:
        /* <DEDUP_REMOVED lines=9> */
[----:B------:R-:W-:Y:S05]  /*0090*/  @!P0 EXIT ;  /* 0x000000000000894d */ /* 0x000fea0003800000 */
.L_x_312:
[----:B------:R-:W-:Y:S02]  /*00a0*/  ULDC.64 UR4, c[0x0][0x250] ;  /* 0x0000940000047ab9 */ /* 0x000fe40000000a00 */
[----:B------:R-:W-:-:S04]  /*00b0*/  ISETP.NE.U32.AND P0, PT, RZ, UR4, PT ;  /* 0x00000004ff007c0c */ /* 0x000fc8000bf05070 */
[----:B------:R-:W-:-:S13]  /*00c0*/  ISETP.NE.AND.EX P0, PT, RZ, UR5, PT, P0 ;  /* 0x00000005ff007c0c */ /* 0x000fda000bf05300 */
[----:B------:R-:W-:Y:S05]  /*00d0*/  @!P0 EXIT ;  /* 0x000000000000894d */ /* 0x000fea0003800000 */
[----:B------:R-:W0:Y:S01]  /*00e0*/  LDC.64 R2, c[0x0][0x238] ;  /* 0x00008e00ff027b82 */ /* 0x000e220000000a00 */
[----:B------:R-:W1:Y:S01]  /*00f0*/  S2R R18, SR_CTAID.X ;  /* 0x0000000000127919 */ /* 0x000e620000002500 */
[----:B------:R-:W-:Y:S01]  /*0100*/  ULDC UR16, c[0x0][0xc] ;  /* 0x0000030000107ab9 */ /* 0x000fe20000000800 */
[----:B------:R-:W-:Y:S01]  /*0110*/  ULDC UR17, c[0x0][0x0] ;  /* 0x0000000000117ab9 */ /* 0x000fe20000000800 */
[----:B------:R-:W-:Y:S01]  /*0120*/  ULDC UR4, c[0x0][0x4] ;  /* 0x0000010000047ab9 */ /* 0x000fe20000000800 */
[----:B------:R-:W1:Y:S01]  /*0130*/  S2R R19, SR_CTAID.Y ;  /* 0x0000000000137919 */ /* 0x000e620000002600 */
[----:B------:R-:W-:Y:S02]  /*0140*/  UIMAD UR4, UR17, UR4, URZ ;  /* 0x00000004110472a4 */ /* 0x000fe4000f8e023f */
[----:B------:R-:W2:Y:S01]  /*0150*/  LDC R0, c[0x0][0x248] ;  /* 0x00009200ff007b82 */ /* 0x000ea20000000800 */
[----:B------:R-:W3:Y:S01]  /*0160*/  S2R R20, SR_TID.X ;  /* 0x0000000000147919 */ /* 0x000ee20000002100 */
[----:B------:R-:W-:Y:S01]  /*0170*/  ULDC UR5, c[0x0][0x10] ;  /* 0x0000040000057ab9 */ /* 0x000fe20000000800 */
[----:B------:R-:W-:Y:S01]  /*0180*/  ULDC UR22, c[0x0][0x240] ;  /* 0x0000900000167ab9 */ /* 0x000fe20000000800 */
[----:B------:R-:W-:Y:S01]  /*0190*/  UIMAD UR5, UR16, UR5, URZ ;  /* 0x00000005100572a4 */ /* 0x000fe2000f8e023f */
[----:B------:R-:W3:Y:S01]  /*01a0*/  S2R R21, SR_TID.Y ;  /* 0x0000000000157919 */ /* 0x000ee20000002200 */
[----:B------:R-:W-:-:S02]  /*01b0*/  ULDC.64 UR20, c[0x0][0x250] ;  /* 0x0000940000147ab9 */ /* 0x000fc40000000a00 */
[----:B------:R-:W4:Y:S01]  /*01c0*/  LDC R5, c[0x0][0x25c] ;  /* 0x00009700ff057b82 */ /* 0x000f220000000800 */
[----:B------:R-:W-:-:S07]  /*01d0*/  UIMAD UR5, UR4, UR5, URZ ;  /* 0x00000005040572a4 */ /* 0x000fce000f8e023f */
[----:B------:R-:W5:Y:S01]  /*01e0*/  LDC.64 R12, c[0x0][0x240] ;  /* 0x00009000ff0c7b82 */ /* 0x000f620000000a00 */
[C---:B0-----:R-:W-:Y:S01]  /*01f0*/  FMUL.FTZ R16, R3.reuse, 1 ;  /* 0x3f80000003107820 */ /* 0x041fe20000410000 */
[C---:B------:R-:W-:Y:S01]  /*0200*/  FMUL.FTZ R8, R2.reuse, 1 ;  /* 0x3f80000002087820 */ /* 0x040fe20000410000 */
[----:B------:R-:W-:Y:S01]  /*0210*/  FADD.FTZ R2, -R2, 1 ;  /* 0x3f80000002027421 */ /* 0x000fe20000010100 */
[----:B------:R-:W-:-:S03]  /*0220*/  FADD.FTZ R3, -R3, 1 ;  /* 0x3f80000003037421 */ /* 0x000fc60000010100 */
[----:B------:R-:W0:Y:S01]  /*0230*/  F2F.F64.F32 R16, R16 ;  /* 0x0000001000107310 */ /* 0x000e220000201800 */
[----:B--2---:R-:W-:Y:S01]  /*0240*/  FMUL.FTZ R10, R0, 1 ;  /* 0x3f800000000a7820 */ /* 0x004fe20000410000 */
[----:B------:R-:W-:-:S06]  /*0250*/  FMUL.FTZ R2, R2, 1 ;  /* 0x3f80000002027820 */ /* 0x000fcc0000410000 */
[----:B------:R-:W2:Y:S01]  /*0260*/  F2F.F64.F32 R8, R8 ;  /* 0x0000000800087310 */ /* 0x000ea20000201800 */
[----:B----4-:R-:W-:-:S04]  /*0270*/  FFMA.FTZ R0, -R0, R5, 1 ;  /* 0x3f80000000007423 */ /* 0x010fc80000010105 */
[----:B------:R-:W-:Y:S01]  /*0280*/  FMUL.FTZ R0, R0, 1 ;  /* 0x3f80000000007820 */ /* 0x000fe20000410000 */
[----:B0-----:R-:W-:Y:S02]  /*0290*/  R2UR UR12, R16 ;  /* 0x00000000100c72ca */ /* 0x001fe400000e0000 */
[----:B------:R-:W-:Y:S01]  /*02a0*/  F2F.F64.F32 R10, R10 ;  /* 0x0000000a000a7310 */ /* 0x000fe20000201800 */
[----:B-----5:R-:W-:Y:S01]  /*02b0*/  FMUL.FTZ R4, R13, 1 ;  /* 0x3f8000000d047820 */ /* 0x020fe20000410000 */
[----:B------:R-:W-:Y:S01]  /*02c0*/  FMUL.FTZ R12, R12, 1 ;  /* 0x3f8000000c0c7820 */ /* 0x000fe20000410000 */
[----:B------:R-:W-:Y:S02]  /*02d0*/  R2UR UR13, R17 ;  /* 0x00000000110d72ca */ /* 0x000fe400000e0000 */
[----:B--2---:R-:W-:-:S03]  /*02e0*/  R2UR UR10, R8 ;  /* 0x00000000080a72ca */ /* 0x004fc600000e0000 */
[----:B------:R-:W0:Y:S01]  /*02f0*/  F2F.F64.F32 R4, R4 ;  /* 0x0000000400047310 */ /* 0x000e220000201800 */
[----:B------:R-:W-:-:S07]  /*0300*/  R2UR UR11, R9 ;  /* 0x00000000090b72ca */ /* 0x000fce00000e0000 */
[----:B------:R2:W4:Y:S01]  /*0310*/  F2F.F64.F32 R6, R0 ;  /* 0x0000000000067310 */ /* 0x0005220000201800 */
[----:B0-----:R-:W-:Y:S01]  /*0320*/  R2UR UR7, R5 ;  /* 0x00000000050772ca */ /* 0x001fe200000e0000 */
[----:B--2---:R-:W-:-:S06]  /*0330*/  FMUL.FTZ R0, R3, 1 ;  /* 0x3f80000003007820 */ /* 0x004fcc0000410000 */
[----:B------:R-:W0:Y:S01]  /*0340*/  F2F.F64.F32 R12, R12 ;  /* 0x0000000c000c7310 */ /* 0x000e220000201800 */
[----:B------:R-:W-:Y:S01]  /*0350*/  R2UR UR6, R4 ;  /* 0x00000000040672ca */ /* 0x000fe200000e0000 */
[----:B-1----:R-:W-:Y:S02]  /*0360*/  IMAD R4, R19, UR16, R18 ;  /* 0x0000001013047c24 */ /* 0x002fe4000f8e0212 */
[----:B---3--:R-:W-:Y:S01]  /*0370*/  IMAD R3, R21, UR17, R20 ;  /* 0x0000001115037c24 */ /* 0x008fe2000f8e0214 */
[----:B------:R-:W-:Y:S01]  /*0380*/  ULDC UR17, c[0x0][0x258] ;  /* 0x0000960000117ab9 */ /* 0x000fe20000000800 */
[----:B----4-:R-:W-:Y:S02]  /*0390*/  R2UR UR8, R6 ;  /* 0x00000000060872ca */ /* 0x010fe400000e0000 */
[----:B------:R1:W2:Y:S01]  /*03a0*/  F2F.F64.F32 R14, R2 ;  /* 0x00000002000e7310 */ /* 0x0002a20000201800 */
[----:B------:R-:W-:Y:S01]  /*03b0*/  R2UR UR9, R7 ;  /* 0x00000000070972ca */ /* 0x000fe200000e0000 */
[----:B------:R-:W-:Y:S01]  /*03c0*/  IMAD R4, R4, UR4, R3 ;  /* 0x0000000404047c24 */ /* 0x000fe2000f8e0203 */
[----:B------:R-:W-:-:S05]  /*03d0*/  UMOV UR4, URZ ;  /* 0x0000003f00047c82 */ /* 0x000fca0008000000 */
[----:B0-----:R1:W3:Y:S08]  /*03e0*/  F2F.F64.F32 R16, R0 ;  /* 0x0000000000107310 */ /* 0x0012f00000201800 */
.L_x_334:
[----:B-1----:R-:W0:Y:S01]  /*03f0*/  LDC.64 R2, c[0x0][0x230] ;  /* 0x00008c00ff027b82 */ /* 0x002e220000000a00 */
[----:B------:R-:W-:Y:S02]  /*0400*/  LEA R5, R4, UR4, 0x2 ;  /* 0x0000000404057c11 */ /* 0x000fe4000f8e10ff */
[----:B------:R-:W-:Y:S02]  /*0410*/  CS2R R6, SRZ ;  /* 0x0000000000067805 */ /* 0x000fe4000001ff00 */
[----:B------:R-:W-:Y:S02]  /*0420*/  ISETP.GE.U32.AND P0, PT, R5, UR20, PT ;  /* 0x0000001405007c0c */ /* 0x000fe4000bf06070 */
[----:B------:R-:W-:Y:S01]  /*0430*/  SHF.R.S32.HI R0, RZ, 0x1f, R5 ;  /* 0x0000001fff007819 */ /* 0x000fe20000011405 */
[----:B------:R-:W1:Y:S03]  /*0440*/  LDC.64 R18, c[0x0][0x218] ;  /* 0x00008600ff127b82 */ /* 0x000e660000000a00 */
[----:B------:R-:W-:-:S05]  /*0450*/  ISETP.GE.U32.AND.EX P0, PT, R0, UR21, PT, P0 ;  /* 0x0000001500007c0c */ /* 0x000fca000bf06100 */
[----:B------:R-:W4:Y:S01]  /*0460*/  LDC.64 R20, c[0x0][0x220] ;  /* 0x00008800ff147b82 */ /* 0x000f220000000a00 */
[----:B0-----:R-:W-:-:S07]  /*0470*/  IMAD.WIDE R2, R5, 0x8, R2 ;  /* 0x0000000805027825 */ /* 0x001fce00078e0202 */
[----:B------:R-:W0:Y:S01]  /*0480*/  LDC.64 R22, c[0x0][0x228] ;  /* 0x00008a00ff167b82 */ /* 0x000e220000000a00 */
[----:B------:R2:W3:Y:S01]  /*0490*/  @!P0 LDG.E.64.CONSTANT R6, desc[UR14][R2.64] ;  /* 0x0000000e02068981 */ /* 0x0004e2000c1e9b00 */
[----:B------:R-:W-:Y:S02]  /*04a0*/  CS2R R24, SRZ ;  /* 0x0000000000187805 */ /* 0x000fe4000001ff00 */
[----:B------:R-:W-:Y:S02]  /*04b0*/  CS2R R26, SRZ ;  /* 0x00000000001a7805 */ /* 0x000fe4000001ff00 */
[----:B------:R-:W-:Y:S01]  /*04c0*/  CS2R R28, SRZ ;  /* 0x00000000001c7805 */ /* 0x000fe2000001ff00 */
[----:B-1----:R-:W-:-:S05]  /*04d0*/  IMAD.WIDE R18, R5, 0x8, R18 ;  /* 0x0000000805127825 */ /* 0x002fca00078e0212 */
[----:B------:R1:W5:Y:S01]  /*04e0*/  @!P0 LDG.E.64 R24, desc[UR14][R18.64] ;  /* 0x0000000e12188981 */ /* 0x000362000c1e1b00 */
[----:B----4-:R-:W-:-:S05]  /*04f0*/  IMAD.WIDE R20, R5, 0x8, R20 ;  /* 0x0000000805147825 */ /* 0x010fca00078e0214 */
[----:B------:R1:W5:Y:S01]  /*0500*/  @!P0 LDG.E.64 R26, desc[UR14][R20.64] ;  /* 0x0000000e141a8981 */ /* 0x000362000c1e1b00 */
[----:B0-----:R-:W-:-:S05]  /*0510*/  IMAD.WIDE R22, R5, 0x8, R22 ;  /* 0x0000000805167825 */ /* 0x001fca00078e0216 */
[----:B------:R1:W5:Y:S01]  /*0520*/  @!P0 LDG.E.64 R28, desc[UR14][R22.64] ;  /* 0x0000000e161c8981 */ /* 0x000362000c1e1b00 */
[----:B--2---:R-:W0:Y:S01]  /*0530*/  MUFU.RCP64H R3, UR7 ;  /* 0x0000000700037d08 */ /* 0x004e220008001800 */
[----:B------:R-:W-:Y:S02]  /*0540*/  IMAD.U32 R8, RZ, RZ, UR6 ;  /* 0x00000006ff087e24 */ /* 0x000fe4000f8e00ff */
[----:B------:R-:W-:Y:S02]  /*0550*/  IMAD.U32 R9, RZ, RZ, UR7 ;  /* 0x00000007ff097e24 */ /* 0x000fe4000f8e00ff */
[----:B------:R-:W-:-:S06]  /*0560*/  IMAD.MOV.U32 R2, RZ, RZ, 0x1 ;  /* 0x00000001ff027424 */ /* 0x000fcc00078e00ff */
[----:B0-----:R-:W-:-:S08]  /*0570*/  DFMA R8, R2, -R8, 1 ;  /* 0x3ff000000208742b */ /* 0x001fd00000000808 */
[----:B------:R-:W-:-:S08]  /*0580*/  DFMA R8, R8, R8, R8 ;  /* 0x000000080808722b */ /* 0x000fd00000000008 */
[----:B------:R-:W-:Y:S01]  /*0590*/  DFMA R8, R2, R8, R2 ;  /* 0x000000080208722b */ /* 0x000fe20000000002 */
[----:B------:R-:W-:Y:S01]  /*05a0*/  MOV R2, UR6 ;  /* 0x0000000600027c02 */ /* 0x000fe20008000f00 */
[----:B------:R-:W-:-:S06]  /*05b0*/  IMAD.U32 R3, RZ, RZ, UR7 ;  /* 0x00000007ff037e24 */ /* 0x000fcc000f8e00ff */
[----:B------:R-:W-:-:S08]  /*05c0*/  DFMA R2, R8, -R2, 1 ;  /* 0x3ff000000802742b */ /* 0x000fd00000000802 */
[----:B------:R-:W-:Y:S01]  /*05d0*/  DFMA R2, R8, R2, R8 ;  /* 0x000000020802722b */ /* 0x000fe20000000008 */
[----:B------:R-:W-:Y:S07]  /*05e0*/  BSSY B0, `(.L_x_313) ;  /* 0x0000011000007945 */ /* 0x000fee0003800000 */
[----:B---3--:R-:W-:-:S08]  /*05f0*/  DMUL R8, R2, R6 ;  /* 0x0000000602087228 */ /* 0x008fd00000000000 */
[----:B------:R-:W-:-:S08]  /*0600*/  DFMA R30, R8, -UR6, R6 ;  /* 0x80000006081e7c2b */ /* 0x000fd00008000006 */
[----:B------:R-:W-:Y:S01]  /*0610*/  DFMA R2, R2, R30, R8 ;  /* 0x0000001e0202722b */ /* 0x000fe20000000008 */
[----:B------:R-:W-:-:S09]  /*0620*/  FSETP.GEU.AND P2, PT, |R7|, 6.5827683646048100446e-37, PT ;  /* 0x036000000700780b */ /* 0x000fd20003f4e200 */
[----:B------:R-:W-:-:S05]  /*0630*/  FFMA R0, RZ, UR7, R3 ;  /* 0x00000007ff007c23 */ /* 0x000fca0008000003 */
[----:B------:R-:W-:-:S13]  /*0640*/  FSETP.GT.AND P1, PT, |R0|, 1.469367938527859385e-39, PT ;  /* 0x001000000000780b */ /* 0x000fda0003f24200 */
[----:B-1----:R-:W-:Y:S05]  /*0650*/  @P1 BRA P2, `(.L_x_314) ;  /* 0x0000000000241947 */ /* 0x002fea0001000000 */
[----:B------:R-:W-:Y:S01]  /*0660*/  IMAD.U32 R3, RZ, RZ, UR7 ;  /* 0x00000007ff037e24 */ /* 0x000fe2000f8e00ff */
[----:B------:R-:W-:Y:S01]  /*0670*/  MOV R2, UR6 ;  /* 0x0000000600027c02 */ /* 0x000fe20008000f00 */
[----:B------:R-:W-:Y:S01]  /*0680*/  IMAD.U32 R8, RZ, RZ, UR6 ;  /* 0x00000006ff087e24 */ /* 0x000fe2000f8e00ff */
[----:B------:R-:W-:Y:S01]  /*0690*/  MOV R0, 0x6d0 ;  /* 0x000006d000007802 */ /* 0x000fe20000000f00 */
[----:B------:R-:W-:Y:S02]  /*06a0*/  IMAD.U32 R9, RZ, RZ, UR7 ;  /* 0x00000007ff097e24 */ /* 0x000fe4000f8e00ff */
[----:B------:R-:W-:-:S07]  /*06b0*/  IMAD.MOV.U32 R33, RZ, RZ, R3 ;  /* 0x000000ffff217224 */ /* 0x000fce00078e0003 */
[----:B-----5:R-:W-:Y:S05]  /*06c0*/  CALL.REL.NOINC `($__internal_2_$__cuda_sm20_div_rn_f64_full) ;  /* 0x0000001000707944 */ /* 0x020fea0003c00000 */
[----:B------:R-:W-:Y:S01]  /*06d0*/  IMAD.MOV.U32 R2, RZ, RZ, R5 ;  /* 0x000000ffff027224 */ /* 0x000fe200078e0005 */
[----:B------:R-:W-:-:S07]  /*06e0*/  MOV R3, R8 ;  /* 0x0000000800037202 */ /* 0x000fce0000000f00 */
.L_x_314:
[----:B------:R-:W-:Y:S05]  /*06f0*/  BSYNC B0 ;  /* 0x0000000000007941 */ /* 0x000fea0003800000 */
.L_x_313:
[----:B------:R-:W-:Y:S01]  /*0700*/  ISETP.NE.AND P1, PT, RZ, UR17, PT ;  /* 0x00000011ff007c0c */ /* 0x000fe2000bf25270 */
[----:B------:R-:W-:-:S12]  /*0710*/  BSSY B0, `(.L_x_315) ;  /* 0x000010c000007945 */ /* 0x000fd80003800000 */
[----:B------:R-:W-:Y:S05]  /*0720*/  @!P1 BRA `(.L_x_316) ;  /* 0x0000000800149947 */ /* 0x000fea0003800000 */
[----:B------:R-:W-:-:S14]  /*0730*/  DSETP.GEU.AND P1, PT, |R2|, +INF , PT ;  /* 0x7ff000000200742a */ /* 0x000fdc0003f2e200 */
[----:B------:R-:W-:Y:S05]  /*0740*/  @P1 BRA `(.L_x_317) ;  /* 0x0000001000201947 */ /* 0x000fea0003800000 */
[----:B------:R-:W-:Y:S01]  /*0750*/  UMOV UR18, 0xf0000000 ;  /* 0xf000000000127882 */ /* 0x000fe20000000000 */
[----:B------:R-:W-:Y:S01]  /*0760*/  UMOV UR19, 0x380fffff ;  /* 0x380fffff00137882 */ /* 0x000fe20000000000 */
[----:B-----5:R-:W0:Y:S01]  /*0770*/  F2F.F32.F64 R0, R28 ;  /* 0x0000001c00007310 */ /* 0x020e220000301000 */
[----:B------:R-:W-:Y:S01]  /*0780*/  DSETP.GEU.AND P1, PT, |R28|, UR18, PT ;  /* 0x000000121c007e2a */ /* 0x000fe2000bf2e200 */
[----:B------:R-:W-:Y:S01]  /*0790*/  IMAD.MOV.U32 R6, RZ, RZ, 0x1 ;  /* 0x00000001ff067424 */ /* 0x000fe200078e00ff */
[----:B------:R-:W-:Y:S01]  /*07a0*/  FSETP.GEU.AND P2, PT, |R27|, 6.5827683646048100446e-37, PT ;  /* 0x036000001b00780b */ /* 0x000fe20003f4e200 */
[----:B------:R-:W-:Y:S11]  /*07b0*/  BSSY B1, `(.L_x_318) ;  /* 0x0000019000017945 */ /* 0x000ff60003800000 */
[----:B0-----:R-:W-:-:S06]  /*07c0*/  @!P1 FMUL R0, R0, 1.175494350822287508e-38 ;  /* 0x0080000000009820 */ /* 0x001fcc0000400000 */
[----:B------:R-:W0:Y:S02]  /*07d0*/  MUFU.SQRT R0, R0 ;  /* 0x0000000000007308 */ /* 0x000e240000002000 */
[----:B0-----:R-:W-:-:S04]  /*07e0*/  FADD.FTZ R5, R0, UR22 ;  /* 0x0000001600057e21 */ /* 0x001fc80008010000 */
[----:B------:R-:W-:-:S04]  /*07f0*/  FMUL.FTZ R5, R5, 1 ;  /* 0x3f80000005057820 */ /* 0x000fc80000410000 */
        /* <DEDUP_REMOVED lines=17> */
[----:B------:R-:W-:Y:S05]  /*0910*/  CALL.REL.NOINC `($__internal_2_$__cuda_sm20_div_rn_f64_full) ;  /* 0x0000000c00dc7944 */ /* 0x000fea0003c00000 */
[----:B------:R-:W-:Y:S02]  /*0920*/  IMAD.MOV.U32 R6, RZ, RZ, R5 ;  /* 0x000000ffff067224 */ /* 0x000fe400078e0005 */
[----:B------:R-:W-:-:S07]  /*0930*/  IMAD.MOV.U32 R7, RZ, RZ, R8 ;  /* 0x000000ffff077224 */ /* 0x000fce00078e0008 */
.L_x_319:
[----:B------:R-:W-:Y:S05]  /*0940*/  BSYNC B1 ;  /* 0x0000000000017941 */ /* 0x000fea0003800000 */
.L_x_318:
[----:B------:R-:W0:Y:S01]  /*0950*/  MUFU.RCP64H R9, UR9 ;  /* 0x0000000900097d08 */ /* 0x000e220008001800 */
[----:B------:R-:W-:Y:S01]  /*0960*/  IMAD.U32 R30, RZ, RZ, UR8 ;  /* 0x00000008ff1e7e24 */ /* 0x000fe2000f8e00ff */
[----:B------:R-:W-:Y:S01]  /*0970*/  MOV R31, UR9 ;  /* 0x00000009001f7c02 */ /* 0x000fe20008000f00 */
[----:B------:R-:W-:Y:S01]  /*0980*/  IMAD.MOV.U32 R8, RZ, RZ, 0x1 ;  /* 0x00000001ff087424 */ /* 0x000fe200078e00ff */
[----:B------:R-:W-:Y:S01]  /*0990*/  DFMA R32, R10, R6, R24 ;  /* 0x000000060a20722b */ /* 0x000fe20000000018 */
[----:B------:R-:W-:Y:S09]  /*09a0*/  BSSY B1, `(.L_x_320) ;  /* 0x000001a000017945 */ /* 0x000ff20003800000 */
[----:B------:R-:W-:Y:S01]  /*09b0*/  FSETP.GEU.AND P2, PT, |R33|, 6.5827683646048100446e-37, PT ;  /* 0x036000002100780b */ /* 0x000fe20003f4e200 */
[----:B0-----:R-:W-:-:S08]  /*09c0*/  DFMA R30, R8, -R30, 1 ;  /* 0x3ff00000081e742b */ /* 0x001fd0000000081e */
[----:B------:R-:W-:-:S08]  /*09d0*/  DFMA R30, R30, R30, R30 ;  /* 0x0000001e1e1e722b */ /* 0x000fd0000000001e */
[----:B------:R-:W-:Y:S01]  /*09e0*/  DFMA R30, R8, R30, R8 ;  /* 0x0000001e081e722b */ /* 0x000fe20000000008 */
[----:B------:R-:W-:Y:S02]  /*09f0*/  IMAD.U32 R8, RZ, RZ, UR8 ;  /* 0x00000008ff087e24 */ /* 0x000fe4000f8e00ff */
[----:B------:R-:W-:-:S06]  /*0a00*/  IMAD.U32 R9, RZ, RZ, UR9 ;  /* 0x00000009ff097e24 */ /* 0x000fcc000f8e00ff */
[----:B------:R-:W-:-:S08]  /*0a10*/  DFMA R8, R30, -R8, 1 ;  /* 0x3ff000001e08742b */ /* 0x000fd00000000808 */
[----:B------:R-:W-:-:S08]  /*0a20*/  DFMA R8, R30, R8, R30 ;  /* 0x000000081e08722b */ /* 0x000fd0000000001e */
[----:B------:R-:W-:-:S08]  /*0a30*/  DMUL R24, R32, R8 ;  /* 0x0000000820187228 */ /* 0x000fd00000000000 */
[----:B------:R-:W-:-:S08]  /*0a40*/  DFMA R6, R24, -UR8, R32 ;  /* 0x8000000818067c2b */ /* 0x000fd00008000020 */
[----:B------:R-:W-:-:S10]  /*0a50*/  DFMA R24, R8, R6, R24 ;  /* 0x000000060818722b */ /* 0x000fd40000000018 */
[----:B------:R-:W-:-:S05]  /*0a60*/  FFMA R0, RZ, UR9, R25 ;  /* 0x00000009ff007c23 */ /* 0x000fca0008000019 */
[----:B------:R-:W-:-:S13]  /*0a70*/  FSETP.GT.AND P1, PT, |R0|, 1.469367938527859385e-39, PT ;  /* 0x001000000000780b */ /* 0x000fda0003f24200 */
[----:B------:R-:W-:Y:S05]  /*0a80*/  @P1 BRA P2, `(.L_x_321) ;  /* 0x00000000002c1947 */ /* 0x000fea0001000000 */
[----:B------:R-:W-:Y:S01]  /*0a90*/  IMAD.U32 R25, RZ, RZ, UR9 ;  /* 0x00000009ff197e24 */ /* 0x000fe2000f8e00ff */
[----:B------:R-:W-:Y:S01]  /*0aa0*/  MOV R8, UR8 ;  /* 0x0000000800087c02 */ /* 0x000fe20008000f00 */
[----:B------:R-:W-:Y:S01]  /*0ab0*/  IMAD.MOV.U32 R7, RZ, RZ, R33 ;  /* 0x000000ffff077224 */ /* 0x000fe200078e0021 */
[----:B------:R-:W-:Y:S01]  /*0ac0*/  MOV R6, R32 ;  /* 0x0000002000067202 */ /* 0x000fe20000000f00 */
[----:B------:R-:W-:Y:S01]  /*0ad0*/  IMAD.U32 R9, RZ, RZ, UR9 ;  /* 0x00000009ff097e24 */ /* 0x000fe2000f8e00ff */
[----:B------:R-:W-:Y:S01]  /*0ae0*/  MOV R0, 0xb20 ;  /* 0x00000b2000007802 */ /* 0x000fe20000000f00 */
[----:B------:R-:W-:Y:S02]  /*0af0*/  IMAD.U32 R24, RZ, RZ, UR8 ;  /* 0x00000008ff187e24 */ /* 0x000fe4000f8e00ff */
[----:B------:R-:W-:-:S07]  /*0b00*/  IMAD.MOV.U32 R33, RZ, RZ, R25 ;  /* 0x000000ffff217224 */ /* 0x000fce00078e0019 */
[----:B------:R-:W-:Y:S05]  /*0b10*/  CALL.REL.NOINC `($__internal_2_$__cuda_sm20_div_rn_f64_full) ;  /* 0x0000000c005c7944 */ /* 0x000fea0003c00000 */
[----:B------:R-:W-:Y:S01]  /*0b20*/  IMAD.MOV.U32 R24, RZ, RZ, R5 ;  /* 0x000000ffff187224 */ /* 0x000fe200078e0005 */
[----:B------:R-:W-:-:S07]  /*0b30*/  MOV R25, R8 ;  /* 0x0000000800197202 */ /* 0x000fce0000000f00 */
.L_x_321:
[----:B------:R-:W-:Y:S05]  /*0b40*/  BSYNC B1 ;  /* 0x0000000000017941 */ /* 0x000fea0003800000 */
.L_x_320:
[----:B------:R-:W0:Y:S01]  /*0b50*/  MUFU.RCP64H R7, UR11 ;  /* 0x0000000b00077d08 */ /* 0x000e220008001800 */
[----:B------:R-:W-:Y:S01]  /*0b60*/  IMAD.U32 R8, RZ, RZ, UR10 ;  /* 0x0000000aff087e24 */ /* 0x000fe2000f8e00ff */
[----:B------:R-:W-:Y:S01]  /*0b70*/  MOV R30, UR10 ;  /* 0x0000000a001e7c02 */ /* 0x000fe20008000f00 */
[----:B------:R-:W-:Y:S01]  /*0b80*/  IMAD.U32 R9, RZ, RZ, UR11 ;  /* 0x0000000bff097e24 */ /* 0x000fe2000f8e00ff */
[----:B------:R-:W-:Y:S01]  /*0b90*/  BSSY B1, `(.L_x_322) ;  /* 0x0000019000017945 */ /* 0x000fe20003800000 */
[----:B------:R-:W-:Y:S02]  /*0ba0*/  IMAD.MOV.U32 R6, RZ, RZ, 0x1 ;  /* 0x00000001ff067424 */ /* 0x000fe400078e00ff */
[----:B------:R-:W-:-:S04]  /*0bb0*/  IMAD.U32 R31, RZ, RZ, UR11 ;  /* 0x0000000bff1f7e24 */ /* 0x000fc8000f8e00ff */
[----:B0-----:R-:W-:-:S08]  /*0bc0*/  DFMA R8, R6, -R8, 1 ;  /* 0x3ff000000608742b */ /* 0x001fd00000000808 */
[----:B------:R-:W-:-:S08]  /*0bd0*/  DFMA R8, R8, R8, R8 ;  /* 0x000000080808722b */ /* 0x000fd00000000008 */
[----:B------:R-:W-:Y:S02]  /*0be0*/  DFMA R8, R6, R8, R6 ;  /* 0x000000080608722b */ /* 0x000fe40000000006 */
[----:B------:R-:W-:-:S06]  /*0bf0*/  DFMA R6, R14, -R2, R26 ;  /* 0x800000020e06722b */ /* 0x000fcc000000001a */
[----:B------:R-:W-:-:S04]  /*0c00*/  DFMA R30, R8, -R30, 1 ;  /* 0x3ff00000081e742b */ /* 0x000fc8000000081e */
[----:B------:R-:W-:-:S04]  /*0c10*/  FSETP.GEU.AND P2, PT, |R7|, 6.5827683646048100446e-37, PT ;  /* 0x036000000700780b */ /* 0x000fc80003f4e200 */
        /* <DEDUP_REMOVED lines=9> */
[----:B------:R-:W-:Y:S01]  /*0cb0*/  IMAD.U32 R8, RZ, RZ, UR10 ;  /* 0x0000000aff087e24 */ /* 0x000fe2000f8e00ff */
[----:B------:R-:W-:Y:S01]  /*0cc0*/  MOV R0, 0xd00 ;  /* 0x00000d0000007802 */ /* 0x000fe20000000f00 */
[----:B------:R-:W-:Y:S02]  /*0cd0*/  IMAD.U32 R9, RZ, RZ, UR11 ;  /* 0x0000000bff097e24 */ /* 0x000fe4000f8e00ff */
[----:B------:R-:W-:-:S07]  /*0ce0*/  IMAD.MOV.U32 R33, RZ, RZ, R27 ;  /* 0x000000ffff217224 */ /* 0x000fce00078e001b */
[----:B------:R-:W-:Y:S05]  /*0cf0*/  CALL.REL.NOINC `($__internal_2_$__cuda_sm20_div_rn_f64_full) ;  /* 0x0000000800e47944 */ /* 0x000fea0003c00000 */
[----:B------:R-:W-:Y:S01]  /*0d00*/  IMAD.MOV.U32 R26, RZ, RZ, R5 ;  /* 0x000000ffff1a7224 */ /* 0x000fe200078e0005 */
[----:B------:R-:W-:-:S07]  /*0d10*/  MOV R27, R8 ;  /* 0x00000008001b7202 */ /* 0x000fce0000000f00 */
.L_x_323:
[----:B------:R-:W-:Y:S05]  /*0d20*/  BSYNC B1 ;  /* 0x0000000000017941 */ /* 0x000fea0003800000 */
.L_x_322:
        /* <DEDUP_REMOVED lines=10> */
[----:B------:R-:W-:-:S06]  /*0dd0*/  DMUL R6, R16, R2 ;  /* 0x0000000210067228 */ /* 0x000fcc0000000000 */
[----:B------:R-:W-:Y:S02]  /*0de0*/  DFMA R30, R8, -R30, 1 ;  /* 0x3ff00000081e742b */ /* 0x000fe4000000081e */
[----:B------:R-:W-:-:S06]  /*0df0*/  DFMA R28, R6, -R2, R28 ;  /* 0x80000002061c722b */ /* 0x000fcc000000001c */
[----:B------:R-:W-:-:S04]  /*0e00*/  DFMA R30, R8, R30, R8 ;  /* 0x0000001e081e722b */ /* 0x000fc80000000008 */
[----:B------:R-:W-:-:S04]  /*0e10*/  FSETP.GEU.AND P2, PT, |R29|, 6.5827683646048100446e-37, PT ;  /* 0x036000001d00780b */ /* 0x000fc80003f4e200 */
        /* <DEDUP_REMOVED lines=10> */
[----:B------:R-:W-:Y:S01]  /*0ec0*/  IMAD.U32 R9, RZ, RZ, UR13 ;  /* 0x0000000dff097e24 */ /* 0x000fe2000f8e00ff */
[----:B------:R-:W-:Y:S01]  /*0ed0*/  MOV R33, R3 ;  /* 0x0000000300217202 */ /* 0x000fe20000000f00 */
[----:B------:R-:W-:Y:S02]  /*0ee0*/  IMAD.MOV.U32 R6, RZ, RZ, R28 ;  /* 0x000000ffff067224 */ /* 0x000fe400078e001c */
[----:B------:R-:W-:-:S07]  /*0ef0*/  IMAD.MOV.U32 R7, RZ, RZ, R29 ;  /* 0x000000ffff077224 */ /* 0x000fce00078e001d */
[----:B------:R-:W-:Y:S05]  /*0f00*/  CALL.REL.NOINC `($__internal_2_$__cuda_sm20_div_rn_f64_full) ;  /* 0x0000000800607944 */ /* 0x000fea0003c00000 */
[----:B------:R-:W-:Y:S02]  /*0f10*/  IMAD.MOV.U32 R2, RZ, RZ, R5 ;  /* 0x000000ffff027224 */ /* 0x000fe400078e0005 */
[----:B------:R-:W-:-:S07]  /*0f20*/  IMAD.MOV.U32 R3, RZ, RZ, R8 ;  /* 0x000000ffff037224 */ /* 0x000fce00078e0008 */
.L_x_325:
[----:B------:R-:W-:Y:S05]  /*0f30*/  BSYNC B1 ;  /* 0x0000000000017941 */ /* 0x000fea0003800000 */
.L_x_324:
[----:B------:R-:W-:-:S06]  /*0f40*/  DSETP.GE.AND P1, PT, R2, RZ, PT ;  /* 0x000000ff0200722a */ /* 0x000fcc0003f26000 */
[----:B------:R-:W-:Y:S02]  /*0f50*/  FSEL R28, R2, RZ, P1 ;  /* 0x000000ff021c7208 */ /* 0x000fe40000800000 */
[----:B------:R-:W-:Y:S01]  /*0f60*/  FSEL R29, R3, RZ, P1 ;  /* 0x000000ff031d7208 */ /* 0x000fe20000800000 */
[----:B------:R-:W-:Y:S06]  /*0f70*/  BRA `(.L_x_317) ;  /* 0x0000000800147947 */ /* 0x000fec0003800000 */
.L_x_316:
[----:B------:R-:W-:-:S14]  /*0f80*/  DSETP.GEU.AND P1, PT, |R2|, +INF , PT ;  /* 0x7ff000000200742a */ /* 0x000fdc0003f2e200 */
[----:B------:R-:W-:Y:S05]  /*0f90*/  @P1 BRA `(.L_x_317) ;  /* 0x00000008000c1947 */ /* 0x000fea0003800000 */
[----:B-----5:R-:W-:Y:S01]  /*0fa0*/  DADD R6, R12, R28 ;  /* 0x000000000c067229 */ /* 0x020fe2000000001c */
[----:B------:R-:W-:Y:S01]  /*0fb0*/  UMOV UR18, 0xf0000000 ;  /* 0xf000000000127882 */ /* 0x000fe20000000000 */
[----:B------:R-:W-:Y:S01]  /*0fc0*/  UMOV UR19, 0x380fffff ;  /* 0x380fffff00137882 */ /* 0x000fe20000000000 */
[----:B------:R-:W-:Y:S01]  /*0fd0*/  IMAD.MOV.U32 R30, RZ, RZ, 0x1 ;  /* 0x00000001ff1e7424 */ /* 0x000fe200078e00ff */
[----:B------:R-:W-:Y:S01]  /*0fe0*/  FSETP.GEU.AND P2, PT, |R27|, 6.5827683646048100446e-37, PT ;  /* 0x036000001b00780b */ /* 0x000fe20003f4e200 */
[----:B------:R-:W-:Y:S01]  /*0ff0*/  BSSY B1, `(.L_x_326) ;  /* 0x000001a000017945 */ /* 0x000fe20003800000 */
        /* <DEDUP_REMOVED lines=22> */
[----:B------:R-:W-:Y:S05]  /*1160*/  CALL.REL.NOINC `($__internal_2_$__cuda_sm20_div_rn_f64_full) ;  /* 0x0000000400c87944 */ /* 0x000fea0003c00000 */
[----:B------:R-:W-:Y:S01]  /*1170*/  IMAD.MOV.U32 R6, RZ, RZ, R5 ;  /* 0x000000ffff067224 */ /* 0x000fe200078e0005 */
[----:B------:R-:W-:-:S07]  /*1180*/  MOV R7, R8 ;  /* 0x0000000800077202 */ /* 0x000fce0000000f00 */
.L_x_327:
[----:B------:R-:W-:Y:S05]  /*1190*/  BSYNC B1 ;  /* 0x0000000000017941 */ /* 0x000fea0003800000 */
.L_x_326:
        /* <DEDUP_REMOVED lines=10> */
[----:B------:R-:W-:-:S06]  /*1240*/  DFMA R8, R10, R6, R24 ;  /* 0x000000060a08722b */ /* 0x000fcc0000000018 */
        /* <DEDUP_REMOVED lines=13> */
[----:B------:R-:W-:Y:S01]  /*1320*/  IMAD.MOV.U32 R6, RZ, RZ, R8 ;  /* 0x000000ffff067224 */ /* 0x000fe200078e0008 */
[----:B------:R-:W-:Y:S01]  /*1330*/  MOV R8, R24 ;  /* 0x0000001800087202 */ /* 0x000fe20000000f00 */
[----:B------:R-:W-:Y:S02]  /*1340*/  IMAD.U32 R25, RZ, RZ, UR9 ;  /* 0x00000009ff197e24 */ /* 0x000fe4000f8e00ff */
[----:B------:R-:W-:Y:S02]  /*1350*/  IMAD.MOV.U32 R7, RZ, RZ, R9 ;  /* 0x000000ffff077224 */ /* 0x000fe400078e0009 */
[----:B------:R-:W-:-:S07]  /*1360*/  IMAD.MOV.U32 R33, RZ, RZ, R31 ;  /* 0x000000ffff217224 */ /* 0x000fce00078e001f */
[----:B------:R-:W-:Y:S05]  /*1370*/  CALL.REL.NOINC `($__internal_2_$__cuda_sm20_div_rn_f64_full) ;  /* 0x0000000400447944 */ /* 0x000fea0003c00000 */
[----:B------:R-:W-:Y:S02]  /*1380*/  IMAD.MOV.U32 R24, RZ, RZ, R5 ;  /* 0x000000ffff187224 */ /* 0x000fe400078e0005 */
[----:B------:R-:W-:-:S07]  /*1390*/  IMAD.MOV.U32 R25, RZ, RZ, R8 ;  /* 0x000000ffff197224 */ /* 0x000fce00078e0008 */
.L_x_329:
[----:B------:R-:W-:Y:S05]  /*13a0*/  BSYNC B1 ;  /* 0x0000000000017941 */ /* 0x000fea0003800000 */
.L_x_328:
[----:B------:R-:W0:Y:S01]  /*13b0*/  MUFU.RCP64H R7, UR11 ;  /* 0x0000000b00077d08 */ /* 0x000e220008001800 */
[----:B------:R-:W-:Y:S01]  /*13c0*/  MOV R8, UR10 ;  /* 0x0000000a00087c02 */ /* 0x000fe20008000f00 */
[----:B------:R-:W-:Y:S01]  /*13d0*/  IMAD.U32 R9, RZ, RZ, UR11 ;  /* 0x0000000bff097e24 */ /* 0x000fe2000f8e00ff */
[----:B------:R-:W-:Y:S01]  /*13e0*/  MOV R31, UR11 ;  /* 0x0000000b001f7c02 */ /* 0x000fe20008000f00 */
[----:B------:R-:W-:Y:S01]  /*13f0*/  IMAD.MOV.U32 R6, RZ, RZ, 0x1 ;  /* 0x00000001ff067424 */ /* 0x000fe200078e00ff */
[----:B------:R-:W-:Y:S01]  /*1400*/  BSSY B1, `(.L_x_330) ;  /* 0x0000018000017945 */ /* 0x000fe20003800000 */
        /* <DEDUP_REMOVED lines=14> */
[----:B------:R-:W-:Y:S01]  /*14f0*/  MOV R27, UR11 ;  /* 0x0000000b001b7c02 */ /* 0x000fe20008000f00 */
[----:B------:R-:W-:Y:S01]  /*1500*/  IMAD.U32 R8, RZ, RZ, UR10 ;  /* 0x0000000aff087e24 */ /* 0x000fe2000f8e00ff */
[----:B------:R-:W-:Y:S01]  /*1510*/  MOV R0, 0x1560 ;  /* 0x0000156000007802 */ /* 0x000fe20000000f00 */
[----:B------:R-:W-:Y:S02]  /*1520*/  IMAD.U32 R9, RZ, RZ, UR11 ;  /* 0x0000000bff097e24 */ /* 0x000fe4000f8e00ff */
[----:B------:R-:W-:Y:S02]  /*1530*/  IMAD.U32 R26, RZ, RZ, UR10 ;  /* 0x0000000aff1a7e24 */ /* 0x000fe4000f8e00ff */
[----:B------:R-:W-:-:S07]  /*1540*/  IMAD.MOV.U32 R33, RZ, RZ, R27 ;  /* 0x000000ffff217224 */ /* 0x000fce00078e001b */
[----:B------:R-:W-:Y:S05]  /*1550*/  CALL.REL.NOINC `($__internal_2_$__cuda_sm20_div_rn_f64_full) ;  /* 0x0000000000cc7944 */ /* 0x000fea0003c00000 */
[----:B------:R-:W-:Y:S01]  /*1560*/  IMAD.MOV.U32 R26, RZ, RZ, R5 ;  /* 0x000000ffff1a7224 */ /* 0x000fe200078e0005 */
[----:B------:R-:W-:-:S07]  /*1570*/  MOV R27, R8 ;  /* 0x00000008001b7202 */ /* 0x000fce0000000f00 */
.L_x_331:
[----:B------:R-:W-:Y:S05]  /*1580*/  BSYNC B1 ;  /* 0x0000000000017941 */ /* 0x000fea0003800000 */
.L_x_330:
[----:B------:R-:W0:Y:S01]  /*1590*/  MUFU.RCP64H R7, UR13 ;  /* 0x0000000d00077d08 */ /* 0x000e220008001800 */
[----:B------:R-:W-:Y:S01]  /*15a0*/  HFMA2.MMA R6, -RZ, RZ, 0, 5.9604644775390625e-08 ;  /* 0x00000001ff067435 */ /* 0x000fe200000001ff */
[----:B------:R-:W-:Y:S01]  /*15b0*/  IMAD.U32 R8, RZ, RZ, UR12 ;  /* 0x0000000cff087e24 */ /* 0x000fe2000f8e00ff */
[----:B------:R-:W-:Y:S01]  /*15c0*/  BSSY B1, `(.L_x_332) ;  /* 0x000001d000017945 */ /* 0x000fe20003800000 */
[----:B------:R-:W-:Y:S02]  /*15d0*/  IMAD.U32 R9, RZ, RZ, UR13 ;  /* 0x0000000dff097e24 */ /* 0x000fe4000f8e00ff */
[----:B------:R-:W-:Y:S02]  /*15e0*/  IMAD.U32 R30, RZ, RZ, UR12 ;  /* 0x0000000cff1e7e24 */ /* 0x000fe4000f8e00ff */
[----:B------:R-:W-:Y:S02]  /*15f0*/  IMAD.U32 R31, RZ, RZ, UR13 ;  /* 0x0000000dff1f7e24 */ /* 0x000fe4000f8e00ff */
        /* <DEDUP_REMOVED lines=16> */
[----:B------:R-:W-:Y:S01]  /*1700*/  MOV R8, UR12 ;  /* 0x0000000c00087c02 */ /* 0x000fe20008000f00 */
[----:B------:R-:W-:Y:S01]  /*1710*/  IMAD.U32 R2, RZ, RZ, UR12 ;  /* 0x0000000cff027e24 */ /* 0x000fe2000f8e00ff */
[----:B------:R-:W-:Y:S01]  /*1720*/  MOV R33, R3 ;  /* 0x0000000300217202 */ /* 0x000fe20000000f00 */
[----:B------:R-:W-:Y:S01]  /*1730*/  IMAD.MOV.U32 R6, RZ, RZ, R28 ;  /* 0x000000ffff067224 */ /* 0x000fe200078e001c */
[----:B------:R-:W-:Y:S01]  /*1740*/  MOV R0, 0x1770 ;  /* 0x0000177000007802 */ /* 0x000fe20000000f00 */
[----:B------:R-:W-:-:S07]  /*1750*/  IMAD.MOV.U32 R7, RZ, RZ, R29 ;  /* 0x000000ffff077224 */ /* 0x000fce00078e001d */
[----:B------:R-:W-:Y:S05]  /*1760*/  CALL.REL.NOINC `($__internal_2_$__cuda_sm20_div_rn_f64_full) ;  /* 0x0000000000487944 */ /* 0x000fea0003c00000 */
[----:B------:R-:W-:Y:S02]  /*1770*/  IMAD.MOV.U32 R2, RZ, RZ, R5 ;  /* 0x000000ffff027224 */ /* 0x000fe400078e0005 */
[----:B------:R-:W-:-:S07]  /*1780*/  IMAD.MOV.U32 R3, RZ, RZ, R8 ;  /* 0x000000ffff037224 */ /* 0x000fce00078e0008 */
.L_x_333:
[----:B------:R-:W-:Y:S05]  /*1790*/  BSYNC B1 ;  /* 0x0000000000017941 */ /* 0x000fea0003800000 */
.L_x_332:
[----:B------:R-:W-:-:S06]  /*17a0*/  DSETP.GE.AND P1, PT, R2, RZ, PT ;  /* 0x000000ff0200722a */ /* 0x000fcc0003f26000 */
[----:B------:R-:W-:Y:S02]  /*17b0*/  FSEL R28, R2, RZ, P1 ;  /* 0x000000ff021c7208 */ /* 0x000fe40000800000 */
[----:B------:R-:W-:-:S07]  /*17c0*/  FSEL R29, R3, RZ, P1 ;  /* 0x000000ff031d7208 */ /* 0x000fce0000800000 */
.L_x_317:
[----:B------:R-:W-:Y:S05]  /*17d0*/  BSYNC B0 ;  /* 0x0000000000007941 */ /* 0x000fea0003800000 */
.L_x_315:
[----:B------:R-:W0:Y:S01]  /*17e0*/  LDC.64 R2, c[0x0][0x250] ;  /* 0x00009400ff027b82 */ /* 0x000e220000000a00 */
[----:B------:R-:W-:Y:S01]  /*17f0*/  ULEA UR4, UR5, UR4, 0x2 ;  /* 0x0000000405047291 */ /* 0x000fe2000f8e103f */
[----:B-----5:R4:W-:Y:S03]  /*1800*/  @!P0 STG.E.64 desc[UR14][R20.64], R26 ;  /* 0x0000001a14008986 */ /* 0x0209e6000c101b0e */
[----:B------:R-:W-:Y:S01]  /*1810*/  USHF.R.S32.HI UR16, URZ, 0x1f, UR4 ;  /* 0x0000001f3f107899 */ /* 0x000fe20008011404 */
[----:B------:R4:W-:Y:S04]  /*1820*/  @!P0 STG.E.64 desc[UR14][R22.64], R28 ;  /* 0x0000001c16008986 */ /* 0x0009e8000c101b0e */
[----:B------:R4:W-:Y:S01]  /*1830*/  @!P0 STG.E.64 desc[UR14][R18.64], R24 ;  /* 0x0000001812008986 */ /* 0x0009e2000c101b0e */
[----:B------:R-:W-:-:S02]  /*1840*/  MOV R0, UR16 ;  /* 0x0000001000007c02 */ /* 0x000fc40008000f00 */
[----:B0-----:R-:W-:-:S04]  /*1850*/  ISETP.LE.U32.AND P0, PT, R2, UR4, PT ;  /* 0x0000000402007c0c */ /* 0x001fc8000bf03070 */
[----:B------:R-:W-:-:S13]  /*1860*/  ISETP.GE.U32.AND.EX P0, PT, R0, R3, PT, P0 ;  /* 0x000000030000720c */ /* 0x000fda0003f06100 */
[----:B----4-:R-:W-:Y:S05]  /*1870*/  @!P0 BRA `(.L_x_334) ;  /* 0xffffffe800dc8947 */ /* 0x010fea000383ffff */
[----:B------:R-:W-:Y:S05]  /*1880*/  EXIT ;  /* 0x000000000000794d */ /* 0x000fea0003800000 */
        .weak           $__internal_2_$__cuda_sm20_div_rn_f64_full
        .type           $__internal_2_$__cuda_sm20_div_rn_f64_full,@function
        .size           $__internal_2_$__cuda_sm20_div_rn_f64_full,(.L_x_572 - $__internal_2_$__cuda_sm20_div_rn_f64_full)
$__internal_2_$__cuda_sm20_div_rn_f64_full:
[C---:B------:R-:W-:Y:S01]  /*1890*/  FSETP.GEU.AND P1, PT, |R33|.reuse, 1.469367938527859385e-39, PT ;  /* 0x001000002100780b */ /* 0x040fe20003f2e200 */
[--C-:B------:R-:W-:Y:S01]  /*18a0*/  IMAD.MOV.U32 R32, RZ, RZ, R8.reuse ;  /* 0x000000ffff207224 */ /* 0x100fe200078e0008 */
[----:B------:R-:W-:Y:S01]  /*18b0*/  LOP3.LUT R30, R33, 0x800fffff, RZ, 0xc0, !PT ;  /* 0x800fffff211e7812 */ /* 0x000fe200078ec0ff */
[----:B------:R-:W-:Y:S01]  /*18c0*/  IMAD.MOV.U32 R35, RZ, RZ, R7 ;  /* 0x000000ffff237224 */ /* 0x000fe200078e0007 */
[----:B------:R-:W-:Y:S01]  /*18d0*/  MOV R34, R6 ;  /* 0x0000000600227202 */ /* 0x000fe20000000f00 */
[----:B------:R-:W-:Y:S01]  /*18e0*/  IMAD.MOV.U32 R36, RZ, RZ, 0x1 ;  /* 0x00000001ff247424 */ /* 0x000fe200078e00ff */
[----:B------:R-:W-:Y:S01]  /*18f0*/  LOP3.LUT R31, R30, 0x3ff00000, RZ, 0xfc, !PT ;  /* 0x3ff000001e1f7812 */ /* 0x000fe200078efcff */
[----:B------:R-:W-:Y:S01]  /*1900*/  IMAD.MOV.U32 R30, RZ, RZ, R8 ;  /* 0x000000ffff1e7224 */ /* 0x000fe200078e0008 */
[C---:B------:R-:W-:Y:S01]  /*1910*/  FSETP.GEU.AND P3, PT, |R35|.reuse, 1.469367938527859385e-39, PT ;  /* 0x001000002300780b */ /* 0x040fe20003f6e200 */
[----:B------:R-:W-:Y:S01]  /*1920*/  BSSY B2, `(.L_x_335) ;  /* 0x0000051000027945 */ /* 0x000fe20003800000 */
[----:B------:R-:W-:-:S02]  /*1930*/  LOP3.LUT R5, R35, 0x7ff00000, RZ, 0xc0, !PT ;  /* 0x7ff0000023057812 */ /* 0x000fc400078ec0ff */
[----:B------:R-:W-:Y:S01]  /*1940*/  LOP3.LUT R42, R33, 0x7ff00000, RZ, 0xc0, !PT ;  /* 0x7ff00000212a7812 */ /* 0x000fe200078ec0ff */
[----:B------:R-:W-:-:S03]  /*1950*/  @!P1 DMUL R30, R32, 8.98846567431157953865e+307 ;  /* 0x7fe00000201e9828 */ /* 0x000fc60000000000 */
[----:B------:R-:W-:-:S03]  /*1960*/  ISETP.GE.U32.AND P2, PT, R5, R42, PT ;  /* 0x0000002a0500720c */ /* 0x000fc60003f46070 */
[----:B------:R-:W0:Y:S02]  /*1970*/  MUFU.RCP64H R37, R31 ;  /* 0x0000001f00257308 */ /* 0x000e240000001800 */
[----:B------:R-:W-:Y:S01]  /*1980*/  @!P3 LOP3.LUT R6, R33, 0x7ff00000, RZ, 0xc0, !PT ;  /* 0x7ff000002106b812 */ /* 0x000fe200078ec0ff */
[----:B------:R-:W-:Y:S01]  /*1990*/  @!P3 IMAD.MOV.U32 R40, RZ, RZ, RZ ;  /* 0x000000ffff28b224 */ /* 0x000fe200078e00ff */
[----:B------:R-:W-:Y:S02]  /*19a0*/  @!P1 LOP3.LUT R42, R31, 0x7ff00000, RZ, 0xc0, !PT ;  /* 0x7ff000001f2a9812 */ /* 0x000fe400078ec0ff */
[----:B------:R-:W-:Y:S02]  /*19b0*/  @!P3 ISETP.GE.U32.AND P4, PT, R5, R6, PT ;  /* 0x000000060500b20c */ /* 0x000fe40003f86070 */
[----:B------:R-:W-:-:S04]  /*19c0*/  MOV R6, 0x1ca00000 ;  /* 0x1ca0000000067802 */ /* 0x000fc80000000f00 */
[----:B------:R-:W-:-:S04]  /*19d0*/  @!P3 SEL R7, R6, 0x63400000, !P4 ;  /* 0x634000000607b807 */ /* 0x000fc80006000000 */
[----:B------:R-:W-:Y:S01]  /*19e0*/  @!P3 LOP3.LUT R7, R7, 0x80000000, R35, 0xf8, !PT ;  /* 0x800000000707b812 */ /* 0x000fe200078ef823 */
[----:B0-----:R-:W-:-:S03]  /*19f0*/  DFMA R8, R36, -R30, 1 ;  /* 0x3ff000002408742b */ /* 0x001fc6000000081e */
[----:B------:R-:W-:-:S05]  /*1a00*/  @!P3 LOP3.LUT R41, R7, 0x100000, RZ, 0xfc, !PT ;  /* 0x001000000729b812 */ /* 0x000fca00078efcff */
[----:B------:R-:W-:-:S08]  /*1a10*/  DFMA R8, R8, R8, R8 ;  /* 0x000000080808722b */ /* 0x000fd00000000008 */
[----:B------:R-:W-:Y:S01]  /*1a20*/  DFMA R36, R36, R8, R36 ;  /* 0x000000082424722b */ /* 0x000fe20000000024 */
[----:B------:R-:W-:Y:S01]  /*1a30*/  SEL R9, R6, 0x63400000, !P2 ;  /* 0x6340000006097807 */ /* 0x000fe20005000000 */
[----:B------:R-:W-:-:S03]  /*1a40*/  IMAD.MOV.U32 R8, RZ, RZ, R34 ;  /* 0x000000ffff087224 */ /* 0x000fc600078e0022 */
[----:B------:R-:W-:-:S03]  /*1a50*/  LOP3.LUT R9, R9, 0x800fffff, R35, 0xf8, !PT ;  /* 0x800fffff09097812 */ /* 0x000fc600078ef823 */
[----:B------:R-:W-:-:S03]  /*1a60*/  DFMA R38, R36, -R30, 1 ;  /* 0x3ff000002426742b */ /* 0x000fc6000000081e */
[----:B------:R-:W-:-:S05]  /*1a70*/  @!P3 DFMA R8, R8, 2, -R40 ;  /* 0x400000000808b82b */ /* 0x000fca0000000828 */
[----:B------:R-:W-:-:S08]  /*1a80*/  DFMA R36, R36, R38, R36 ;  /* 0x000000262424722b */ /* 0x000fd00000000024 */
[----:B------:R-:W-:-:S08]  /*1a90*/  DMUL R38, R36, R8 ;  /* 0x0000000824267228 */ /* 0x000fd00000000000 */
[----:B------:R-:W-:-:S08]  /*1aa0*/  DFMA R40, R38, -R30, R8 ;  /* 0x8000001e2628722b */ /* 0x000fd00000000008 */
[----:B------:R-:W-:Y:S01]  /*1ab0*/  DFMA R40, R36, R40, R38 ;  /* 0x000000282428722b */ /* 0x000fe20000000026 */
[----:B------:R-:W-:Y:S01]  /*1ac0*/  MOV R37, R5 ;  /* 0x0000000500257202 */ /* 0x000fe20000000f00 */
[----:B------:R-:W-:Y:S01]  /*1ad0*/  VIADD R36, R42, 0xffffffff ;  /* 0xffffffff2a247836 */ /* 0x000fe20000000000 */
[----:B------:R-:W-:-:S05]  /*1ae0*/  @!P3 LOP3.LUT R37, R9, 0x7ff00000, RZ, 0xc0, !PT ;  /* 0x7ff000000925b812 */ /* 0x000fca00078ec0ff */
[----:B------:R-:W-:-:S05]  /*1af0*/  VIADD R7, R37, 0xffffffff ;  /* 0xffffffff25077836 */ /* 0x000fca0000000000 */
[----:B------:R-:W-:-:S04]  /*1b00*/  ISETP.GT.U32.AND P1, PT, R7, 0x7feffffe, PT ;  /* 0x7feffffe0700780c */ /* 0x000fc80003f24070 */
[----:B------:R-:W-:-:S13]  /*1b10*/  ISETP.GT.U32.OR P1, PT, R36, 0x7feffffe, P1 ;  /* 0x7feffffe2400780c */ /* 0x000fda0000f24470 */
[----:B------:R-:W-:Y:S05]  /*1b20*/  @P1 BRA `(.L_x_336) ;  /* 0x00000000006c1947 */ /* 0x000fea0003800000 */
[----:B------:R-:W-:-:S04]  /*1b30*/  LOP3.LUT R34, R33, 0x7ff00000, RZ, 0xc0, !PT ;  /* 0x7ff0000021227812 */ /* 0x000fc800078ec0ff */
[CC--:B------:R-:W-:Y:S02]  /*1b40*/  VIADDMNMX R7, R5.reuse, -R34.reuse, 0xb9600000, !PT ;  /* 0xb960000005077446 */ /* 0x0c0fe40007800922 */
[----:B------:R-:W-:Y:S01]  /*1b50*/  ISETP.GE.U32.AND P1, PT, R5, R34, PT ;  /* 0x000000220500720c */ /* 0x000fe20003f26070 */
[----:B------:R-:W-:Y:S01]  /*1b60*/  IMAD.MOV.U32 R34, RZ, RZ, RZ ;  /* 0x000000ffff227224 */ /* 0x000fe200078e00ff */
[----:B------:R-:W-:Y:S02]  /*1b70*/  VIMNMX R5, R7, 0x46a00000, PT ;  /* 0x46a0000007057848 */ /* 0x000fe40003fe0100 */
[----:B------:R-:W-:-:S04]  /*1b80*/  SEL R6, R6, 0x63400000, !P1 ;  /* 0x6340000006067807 */ /* 0x000fc80004800000 */
[----:B------:R-:W-:-:S05]  /*1b90*/  IADD3 R5, -R6, R5, RZ ;  /* 0x0000000506057210 */ /* 0x000fca0007ffe1ff */
[----:B------:R-:W-:-:S06]  /*1ba0*/  VIADD R35, R5, 0x7fe00000 ;  /* 0x7fe0000005237836 */ /* 0x000fcc0000000000 */
[----:B------:R-:W-:-:S10]  /*1bb0*/  DMUL R6, R40, R34 ;  /* 0x0000002228067228 */ /* 0x000fd40000000000 */
[----:B------:R-:W-:-:S13]  /*1bc0*/  FSETP.GTU.AND P1, PT, |R7|, 1.469367938527859385e-39, PT ;  /* 0x001000000700780b */ /* 0x000fda0003f2c200 */
[----:B------:R-:W-:Y:S05]  /*1bd0*/  @P1 BRA `(.L_x_337) ;  /* 0x0000000000941947 */ /* 0x000fea0003800000 */
[----:B------:R-:W-:Y:S01]  /*1be0*/  DFMA R8, R40, -R30, R8 ;  /* 0x8000001e2808722b */ /* 0x000fe20000000008 */
[----:B------:R-:W-:-:S09]  /*1bf0*/  MOV R34, RZ ;  /* 0x000000ff00227202 */ /* 0x000fd20000000f00 */
[C---:B------:R-:W-:Y:S02]  /*1c00*/  FSETP.NEU.AND P1, PT, R9.reuse, RZ, PT ;  /* 0x000000ff0900720b */ /* 0x040fe40003f2d000 */
[----:B------:R-:W-:-:S04]  /*1c10*/  LOP3.LUT R33, R9, 0x80000000, R33, 0x48, !PT ;  /* 0x8000000009217812 */ /* 0x000fc800078e4821 */
[----:B------:R-:W-:-:S07]  /*1c20*/  LOP3.LUT R35, R33, R35, RZ, 0xfc, !PT ;  /* 0x0000002321237212 */ /* 0x000fce00078efcff */
[----:B------:R-:W-:Y:S05]  /*1c30*/  @!P1 BRA `(.L_x_337) ;  /* 0x00000000007c9947 */ /* 0x000fea0003800000 */
[----:B------:R-:W-:Y:S01]  /*1c40*/  IMAD.MOV R9, RZ, RZ, -R5 ;  /* 0x000000ffff097224 */ /* 0x000fe200078e0a05 */
[----:B------:R-:W-:Y:S01]  /*1c50*/  DMUL.RP R34, R40, R34 ;  /* 0x0000002228227228 */ /* 0x000fe20000008000 */
[----:B------:R-:W-:Y:S01]  /*1c60*/  IMAD.MOV.U32 R8, RZ, RZ, RZ ;  /* 0x000000ffff087224 */ /* 0x000fe200078e00ff */
[----:B------:R-:W-:-:S05]  /*1c70*/  IADD3 R5, -R5, -0x43300000, RZ ;  /* 0xbcd0000005057810 */ /* 0x000fca0007ffe1ff */
[----:B------:R-:W-:-:S03]  /*1c80*/  DFMA R8, R6, -R8, R40 ;  /* 0x800000080608722b */ /* 0x000fc60000000028 */
[----:B------:R-:W-:-:S07]  /*1c90*/  LOP3.LUT R33, R35, R33, RZ, 0x3c, !PT ;  /* 0x0000002123217212 */ /* 0x000fce00078e3cff */
[----:B------:R-:W-:-:S04]  /*1ca0*/  FSETP.NEU.AND P1, PT, |R9|, R5, PT ;  /* 0x000000050900720b */ /* 0x000fc80003f2d200 */
[----:B------:R-:W-:Y:S02]  /*1cb0*/  FSEL R6, R34, R6, !P1 ;  /* 0x0000000622067208 */ /* 0x000fe40004800000 */
[----:B------:R-:W-:Y:S01]  /*1cc0*/  FSEL R7, R33, R7, !P1 ;  /* 0x0000000721077208 */ /* 0x000fe20004800000 */
[----:B------:R-:W-:Y:S06]  /*1cd0*/  BRA `(.L_x_337) ;  /* 0x0000000000547947 */ /* 0x000fec0003800000 */
.L_x_336:
        /* <DEDUP_REMOVED lines=16> */
.L_x_339:
[----:B------:R-:W-:Y:S01]  /*1de0*/  LOP3.LUT R7, R33, 0x80000, RZ, 0xfc, !PT ;  /* 0x0008000021077812 */ /* 0x000fe200078efcff */
[----:B------:R-:W-:Y:S01]  /*1df0*/  IMAD.MOV.U32 R6, RZ, RZ, R32 ;  /* 0x000000ffff067224 */ /* 0x000fe200078e0020 */
[----:B------:R-:W-:Y:S06]  /*1e00*/  BRA `(.L_x_337) ;  /* 0x0000000000087947 */ /* 0x000fec0003800000 */
.L_x_338:
[----:B------:R-:W-:Y:S02]  /*1e10*/  LOP3.LUT R7, R35, 0x80000, RZ, 0xfc, !PT ;  /* 0x0008000023077812 */ /* 0x000fe400078efcff */
[----:B------:R-:W-:-:S07]  /*1e20*/  MOV R6, R34 ;  /* 0x0000002200067202 */ /* 0x000fce0000000f00 */
.L_x_337:
[----:B------:R-:W-:Y:S05]  /*1e30*/  BSYNC B2 ;  /* 0x0000000000027941 */ /* 0x000fea0003800000 */
.L_x_335:
[----:B------:R-:W-:Y:S01]  /*1e40*/  IMAD.MOV.U32 R5, RZ, RZ, R6 ;  /* 0x000000ffff057224 */ /* 0x000fe200078e0006 */
[----:B------:R-:W-:Y:S01]  /*1e50*/  MOV R6, R0 ;  /* 0x0000000000067202 */ /* 0x000fe20000000f00 */
[----:B------:R-:W-:Y:S02]  /*1e60*/  IMAD.MOV.U32 R8, RZ, RZ, R7 ;  /* 0x000000ffff087224 */ /* 0x000fe400078e0007 */
[----:B------:R-:W-:-:S04]  /*1e70*/  IMAD.MOV.U32 R7, RZ, RZ, 0x0 ;  /* 0x00000000ff077424 */ /* 0x000fc800078e00ff */
[----:B------:R-:W-:Y:S05]  /*1e80*/  RET.REL.NODEC R6 `(_Z27maybe_adam_undo_cuda_kernelIddEvPViPT_S3_S3_PKT0_fffffm10adamMode_tf) ;  /* 0xffffffe0065c7950 */ /* 0x000fea0003c3ffff */
.L_x_340:
        /* <DEDUP_REMOVED lines=15> */
.L_x_572:


//--------------------- .text._Z27maybe_adam_undo_cuda_kernelIfN3c104HalfEEvPViPT_S5_S5_PKT0_fffffm10adamMode_tf --------------------------
	.section	.text._Z27maybe_adam_undo_cuda_kernelIfN3c104HalfEEvPViPT_S5_S5_PKT0_fffffm10adamMode_tf,"ax",@progbits
	.align	128
        .global         _Z27maybe_adam_undo_cuda_kernelIfN3c104HalfEEvPViPT_S5_S5_PKT0_fffffm10adamMode_tf
        .type           _Z27maybe_adam_undo_cuda_kernelIfN3c104HalfEEvPViPT_S5_S5_PKT0_fffffm10adamMode_tf,@function
        .size           _Z27maybe_adam_undo_cuda_kernelIfN3c104HalfEEvPViPT_S5_S5_PKT0_fffffm10adamMode_tf,(.L_x_591 - _Z27maybe_adam_undo_cuda_kernelIfN3c104HalfEEvPViPT_S5_S5_PKT0_fffffm10adamMode_tf)
        .other          _Z27maybe_adam_undo_cuda_kernelIfN3c104HalfEEvPViPT_S5_S5_PKT0_fffffm10adamMode_tf,@"STO_CUDA_ENTRY STV_DEFAULT"
_Z27maybe_adam_undo_cuda_kernelIfN3c104HalfEEvPViPT_S5_S5_PKT0_fffffm10adamMode_tf:
.text._Z27maybe_adam_undo_cuda_kernelIfN3c104HalfEEvPViPT_S5_S5_PKT0_fffffm10adamMode_tf:
        /* <DEDUP_REMOVED lines=10> */
.L_x_341:
[----:B------:R-:W-:Y:S02]  /*00a0*/  ULDC.64 UR4, c[0x0][0x250] ;  /* 0x0000940000047ab9 */ /* 0x000fe40000000a00 */
[----:B------:R-:W-:-:S04]  /*00b0*/  ISETP.NE.U32.AND P0, PT, RZ, UR4, PT ;  /* 0x00000004ff007c0c */ /* 0x000fc8000bf05070 */
[----:B------:R-:W-:-:S13]  /*00c0*/  ISETP.NE.AND.EX P0, PT, RZ, UR5, PT, P0 ;  /* 0x00000005ff007c0c */ /* 0x000fda000bf05300 */
[----:B------:R-:W-:Y:S05]  /*00d0*/  @!P0 EXIT ;  /* 0x000000000000894d */ /* 0x000fea0003800000 */
[----:B------:R-:W0:Y:S01]  /*00e0*/  S2R R3, SR_CTAID.X ;  /* 0x0000000000037919 */ /* 0x000e220000002500 */
[----:B------:R-:W1:Y:S01]  /*00f0*/  LDC.64 R8, c[0x0][0x258] ;  /* 0x00009600ff087b82 */ /* 0x000e620000000a00 */
[----:B------:R-:W-:Y:S01]  /*0100*/  ULDC UR8, c[0x0][0xc] ;  /* 0x0000030000087ab9 */ /* 0x000fe20000000800 */
[----:B------:R-:W-:Y:S01]  /*0110*/  ULDC UR9, c[0x0][0x0] ;  /* 0x0000000000097ab9 */ /* 0x000fe20000000800 */
[----:B------:R-:W0:Y:S01]  /*0120*/  S2R R0, SR_CTAID.Y ;  /* 0x0000000000007919 */ /* 0x000e220000002600 */
[----:B------:R-:W-:Y:S01]  /*0130*/  ULDC UR4, c[0x0][0x4] ;  /* 0x0000010000047ab9 */ /* 0x000fe20000000800 */
[----:B------:R-:W-:Y:S01]  /*0140*/  ULDC UR5, c[0x0][0x10] ;  /* 0x0000040000057ab9 */ /* 0x000fe20000000800 */
[----:B------:R-:W-:Y:S01]  /*0150*/  UIMAD UR4, UR9, UR4, URZ ;  /* 0x00000004090472a4 */ /* 0x000fe2000f8e023f */
[----:B------:R-:W2:Y:S01]  /*0160*/  S2R R2, SR_TID.X ;  /* 0x0000000000027919 */ /* 0x000ea20000002100 */
[----:B------:R-:W3:Y:S01]  /*0170*/  LDC R4, c[0x0][0x248] ;  /* 0x00009200ff047b82 */ /* 0x000ee20000000800 */
[----:B------:R-:W-:Y:S01]  /*0180*/  UIMAD UR5, UR8, UR5, URZ ;  /* 0x00000005080572a4 */ /* 0x000fe2000f8e023f */
[----:B------:R-:W2:Y:S03]  /*0190*/  S2R R5, SR_TID.Y ;  /* 0x0000000000057919 */ /* 0x000ea60000002200 */
[----:B------:R-:W-:-:S03]  /*01a0*/  UIMAD UR5, UR4, UR5, URZ ;  /* 0x00000005040572a4 */ /* 0x000fc6000f8e023f */
[----:B------:R-:W4:Y:S01]  /*01b0*/  LDC R6, c[0x0][0x23c] ;  /* 0x00008f00ff067b82 */ /* 0x000f220000000800 */
[----:B-1----:R-:W-:Y:S01]  /*01c0*/  ISETP.NE.AND P0, PT, R8, RZ, PT ;  /* 0x000000ff0800720c */ /* 0x002fe20003f05270 */
[----:B0-----:R-:W-:Y:S02]  /*01d0*/  IMAD R3, R0, UR8, R3 ;  /* 0x0000000800037c24 */ /* 0x001fe4000f8e0203 */
[----:B--2---:R-:W-:Y:S02]  /*01e0*/  IMAD R0, R5, UR9, R2 ;  /* 0x0000000905007c24 */ /* 0x004fe4000f8e0202 */
[----:B---3--:R-:W-:Y:S02]  /*01f0*/  FFMA.FTZ R2, -R4, R9, 1 ;  /* 0x3f80000004027423 */ /* 0x008fe40000010109 */
[----:B------:R-:W-:Y:S02]  /*0200*/  IMAD R3, R3, UR4, R0 ;  /* 0x0000000403037c24 */ /* 0x000fe4000f8e0200 */
[----:B----4-:R-:W-:-:S04]  /*0210*/  FADD.FTZ R0, -R6, 1 ;  /* 0x3f80000006007421 */ /* 0x010fc80000010100 */
[----:B------:R-:W-:Y:S05]  /*0220*/  @!P0 BRA `(.L_x_342) ;  /* 0x0000000000ec8947 */ /* 0x000fea0003800000 */
[----:B------:R-:W0:Y:S01]  /*0230*/  LDC.64 R4, c[0x0][0x218] ;  /* 0x00008600ff047b82 */ /* 0x000e220000000a00 */
[----:B------:R-:W-:Y:S01]  /*0240*/  UMOV UR4, URZ ;  /* 0x0000003f00047c82 */ /* 0x000fe20008000000 */
[----:B------:R-:W-:Y:S01]  /*0250*/  ULDC UR11, c[0x0][0x248] ;  /* 0x00009200000b7ab9 */ /* 0x000fe20000000800 */
[----:B------:R-:W-:Y:S01]  /*0260*/  ULDC UR9, c[0x0][0x244] ;  /* 0x0000910000097ab9 */ /* 0x000fe20000000800 */
[----:B------:R-:W-:-:S04]  /*0270*/  ULDC UR10, c[0x0][0x240] ;  /* 0x00009000000a7ab9 */ /* 0x000fc80000000800 */
[----:B------:R-:W1:Y:S08]  /*0280*/  LDC.64 R6, c[0x0][0x220] ;  /* 0x00008800ff067b82 */ /* 0x000e700000000a00 */
[----:B------:R-:W2:Y:S08]  /*0290*/  LDC.64 R8, c[0x0][0x228] ;  /* 0x00008a00ff087b82 */ /* 0x000eb00000000a00 */
[----:B------:R-:W3:Y:S08]  /*02a0*/  LDC.64 R10, c[0x0][0x230] ;  /* 0x00008c00ff0a7b82 */ /* 0x000ef00000000a00 */
[----:B------:R-:W4:Y:S08]  /*02b0*/  LDC.64 R12, c[0x0][0x250] ;  /* 0x00009400ff0c7b82 */ /* 0x000f300000000a00 */
[----:B------:R-:W0:Y:S02]  /*02c0*/  LDC.64 R14, c[0x0][0x238] ;  /* 0x00008e00ff0e7b82 */ /* 0x000e240000000a00 */
.L_x_345:
[----:B------:R-:W-:-:S04]  /*02d0*/  LEA R17, R3, UR4, 0x2 ;  /* 0x0000000403117c11 */ /* 0x000fc8000f8e10ff */
[C---:B----4-:R-:W-:Y:S01]  /*02e0*/  ISETP.GE.U32.AND P0, PT, R17.reuse, R12, PT ;  /* 0x0000000c1100720c */ /* 0x050fe20003f06070 */
[----:B---3--:R-:W-:Y:S01]  /*02f0*/  IMAD.WIDE R28, R17, 0x2, R10 ;  /* 0x00000002111c7825 */ /* 0x008fe200078e020a */
[----:B------:R-:W-:-:S04]  /*0300*/  SHF.R.S32.HI R16, RZ, 0x1f, R17 ;  /* 0x0000001fff107819 */ /* 0x000fc80000011411 */
[----:B------:R-:W-:-:S13]  /*0310*/  ISETP.GE.U32.AND.EX P0, PT, R16, R13, PT, P0 ;  /* 0x0000000d1000720c */ /* 0x000fda0003f06100 */
[----:B------:R3:W4:Y:S01]  /*0320*/  @!P0 LDG.E.U16.CONSTANT R28, desc[UR6][R28.64] ;  /* 0x000000061c1c8981 */ /* 0x000722000c1e9500 */
[----:B------:R-:W-:Y:S01]  /*0330*/  HFMA2.MMA R25, -RZ, RZ, 0, 0 ;  /* 0x00000000ff197435 */ /* 0x000fe200000001ff */
[----:B------:R-:W-:Y:S02]  /*0340*/  CS2R R22, SRZ ;  /* 0x0000000000167805 */ /* 0x000fe4000001ff00 */
[----:B------:R-:W-:Y:S01]  /*0350*/  MOV R27, RZ ;  /* 0x000000ff001b7202 */ /* 0x000fe20000000f00 */
[----:B0-----:R-:W-:-:S04]  /*0360*/  IMAD.WIDE R18, R17, 0x4, R4 ;  /* 0x0000000411127825 */ /* 0x001fc800078e0204 */
[C---:B-1----:R-:W-:Y:S01]  /*0370*/  IMAD.WIDE R20, R17.reuse, 0x4, R6 ;  /* 0x0000000411147825 */ /* 0x042fe200078e0206 */
[----:B------:R0:W5:Y:S03]  /*0380*/  @!P0 LDG.E R23, desc[UR6][R18.64] ;  /* 0x0000000612178981 */ /* 0x000166000c1e1900 */
[----:B--2---:R-:W-:Y:S01]  /*0390*/  IMAD.WIDE R16, R17, 0x4, R8 ;  /* 0x0000000411107825 */ /* 0x004fe200078e0208 */
[----:B------:R0:W5:Y:S04]  /*03a0*/  @!P0 LDG.E R25, desc[UR6][R20.64] ;  /* 0x0000000614198981 */ /* 0x000168000c1e1900 */
[----:B------:R0:W5:Y:S01]  /*03b0*/  @!P0 LDG.E R27, desc[UR6][R16.64] ;  /* 0x00000006101b8981 */ /* 0x000162000c1e1900 */
[----:B---3--:R-:W1:Y:S01]  /*03c0*/  MUFU.RCP R29, UR9 ;  /* 0x00000009001d7d08 */ /* 0x008e620008001000 */
[----:B------:R-:W-:Y:S01]  /*03d0*/  BSSY B0, `(.L_x_343) ;  /* 0x0000016000007945 */ /* 0x000fe20003800000 */
[----:B----4-:R-:W-:-:S05]  /*03e0*/  @!P0 HADD2.F32 R22, -RZ, R28.H0_H0 ;  /* 0x2000001cff168230 */ /* 0x010fca0000004100 */
[----:B-1----:R-:W-:-:S05]  /*03f0*/  FMUL.FTZ R26, R29, R22 ;  /* 0x000000161d1a7220 */ /* 0x002fca0000410000 */
[----:B------:R-:W-:-:S13]  /*0400*/  FSETP.GEU.FTZ.AND P1, PT, |R26|, +INF , PT ;  /* 0x7f8000001a00780b */ /* 0x000fda0003f3e200 */
[----:B0-----:R-:W-:Y:S05]  /*0410*/  @P1 BRA `(.L_x_344) ;  /* 0x0000000000441947 */ /* 0x001fea0003800000 */
[----:B------:R-:W-:Y:S01]  /*0420*/  FMUL.FTZ R22, R0, R26 ;  /* 0x0000001a00167220 */ /* 0x000fe20000410000 */
[----:B------:R-:W-:Y:S01]  /*0430*/  FADD.FTZ R24, -R14, 1 ;  /* 0x3f8000000e187421 */ /* 0x000fe20000010100 */
[----:B------:R-:W0:Y:S02]  /*0440*/  MUFU.RCP R29, R15 ;  /* 0x0000000f001d7308 */ /* 0x000e240000001000 */
[C---:B-----5:R-:W-:Y:S01]  /*0450*/  FFMA.FTZ R22, -R26.reuse, R22, R27 ;  /* 0x000000161a167223 */ /* 0x060fe2000001011b */
[----:B------:R-:W-:-:S05]  /*0460*/  FFMA.FTZ R24, R26, -R24, R25 ;  /* 0x800000181a187223 */ /* 0x000fca0000010019 */
[----:B------:R-:W1:Y:S01]  /*0470*/  MUFU.SQRT R27, R27 ;  /* 0x0000001b001b7308 */ /* 0x000e620000002000 */
[----:B0-----:R-:W-:-:S05]  /*0480*/  FMUL.FTZ R22, R22, R29 ;  /* 0x0000001d16167220 */ /* 0x001fca0000410000 */
[----:B------:R-:W-:Y:S01]  /*0490*/  FSETP.GE.FTZ.AND P1, PT, R22, RZ, PT ;  /* 0x000000ff1600720b */ /* 0x000fe20003f36000 */
[----:B-1----:R-:W-:-:S03]  /*04a0*/  FADD.FTZ R26, R27, UR10 ;  /* 0x0000000a1b1a7e21 */ /* 0x002fc60008010000 */
[----:B------:R-:W-:-:S03]  /*04b0*/  FSEL R27, R22, RZ, P1 ;  /* 0x000000ff161b7208 */ /* 0x000fc60000800000 */
[----:B------:R-:W0:Y:S02]  /*04c0*/  MUFU.RCP R26, R26 ;  /* 0x0000001a001a7308 */ /* 0x000e240000001000 */
[----:B0-----:R-:W-:-:S06]  /*04d0*/  FMUL.FTZ R28, R25, R26 ;  /* 0x0000001a191c7220 */ /* 0x001fcc0000410000 */
[----:B------:R-:W0:Y:S01]  /*04e0*/  MUFU.RCP R25, R14 ;  /* 0x0000000e00197308 */ /* 0x000e220000001000 */
[----:B------:R-:W-:Y:S01]  /*04f0*/  FFMA.FTZ R23, R28, UR11, R23 ;  /* 0x0000000b1c177c23 */ /* 0x000fe20008010017 */
[----:B0-----:R-:W-:-:S06]  /*0500*/  FMUL.FTZ R25, R24, R25 ;  /* 0x0000001918197220 */ /* 0x001fcc0000410000 */
[----:B------:R-:W0:Y:S02]  /*0510*/  MUFU.RCP R24, R2 ;  /* 0x0000000200187308 */ /* 0x000e240000001000 */
[----:B0-----:R-:W-:-:S07]  /*0520*/  FMUL.FTZ R23, R23, R24 ;  /* 0x0000001817177220 */ /* 0x001fce0000410000 */
.L_x_344:
[----:B------:R-:W-:Y:S05]  /*0530*/  BSYNC B0 ;  /* 0x0000000000007941 */ /* 0x000fea0003800000 */
.L_x_343:
[----:B------:R-:W-:Y:S01]  /*0540*/  ULEA UR4, UR5, UR4, 0x2 ;  /* 0x0000000405047291 */ /* 0x000fe2000f8e103f */
[----:B-----5:R0:W-:Y:S03]  /*0550*/  @!P0 STG.E desc[UR6][R20.64], R25 ;  /* 0x0000001914008986 */ /* 0x0201e6000c101906 */
[----:B------:R-:W-:Y:S01]  /*0560*/  USHF.R.S32.HI UR8, URZ, 0x1f, UR4 ;  /* 0x0000001f3f087899 */ /* 0x000fe20008011404 */
[----:B------:R0:W-:Y:S04]  /*0570*/  @!P0 STG.E desc[UR6][R16.64], R27 ;  /* 0x0000001b10008986 */ /* 0x0001e8000c101906 */
[----:B------:R0:W-:Y:S01]  /*0580*/  @!P0 STG.E desc[UR6][R18.64], R23 ;  /* 0x0000001712008986 */ /* 0x0001e2000c101906 */
[----:B------:R-:W-:-:S02]  /*0590*/  ISETP.LE.U32.AND P0, PT, R12, UR4, PT ;  /* 0x000000040c007c0c */ /* 0x000fc4000bf03070 */
[----:B------:R-:W-:-:S04]  /*05a0*/  MOV R22, UR8 ;  /* 0x0000000800167c02 */ /* 0x000fc80008000f00 */
[----:B------:R-:W-:-:S13]  /*05b0*/  ISETP.GE.U32.AND.EX P0, PT, R22, R13, PT, P0 ;  /* 0x0000000d1600720c */ /* 0x000fda0003f06100 */
[----:B0-----:R-:W-:Y:S05]  /*05c0*/  @!P0 BRA `(.L_x_345) ;  /* 0xfffffffc00408947 */ /* 0x001fea000383ffff */
[----:B------:R-:W-:Y:S05]  /*05d0*/  EXIT ;  /* 0x000000000000794d */ /* 0x000fea0003800000 */
.L_x_342:
        /* <DEDUP_REMOVED lines=10> */
.L_x_348:
        /* <DEDUP_REMOVED lines=24> */
[----:B-----5:R-:W-:Y:S01]  /*0800*/  FFMA.FTZ R22, -R26, R22, R27 ;  /* 0x000000161a167223 */ /* 0x020fe2000001011b */
[----:B------:R-:W-:Y:S01]  /*0810*/  FADD.FTZ R27, R27, UR10 ;  /* 0x0000000a1b1b7e21 */ /* 0x000fe20008010000 */
[----:B------:R-:W-:-:S04]  /*0820*/  FFMA.FTZ R24, -R24, R26, R25 ;  /* 0x0000001a18187223 */ /* 0x000fc80000010119 */
[----:B------:R-:W1:Y:S01]  /*0830*/  MUFU.SQRT R26, R27 ;  /* 0x0000001b001a7308 */ /* 0x000e620000002000 */
[----:B0-----:R-:W-:-:S05]  /*0840*/  FMUL.FTZ R22, R22, R29 ;  /* 0x0000001d16167220 */ /* 0x001fca0000410000 */
[C---:B------:R-:W-:Y:S02]  /*0850*/  FSETP.GE.FTZ.AND P1, PT, R22.reuse, RZ, PT ;  /* 0x000000ff1600720b */ /* 0x040fe40003f36000 */
[----:B-1----:R-:W0:Y:S02]  /*0860*/  MUFU.RCP R26, R26 ;  /* 0x0000001a001a7308 */ /* 0x002e240000001000 */
[----:B------:R-:W-:Y:S01]  /*0870*/  FSEL R27, R22, RZ, P1 ;  /* 0x000000ff161b7208 */ /* 0x000fe20000800000 */
[----:B0-----:R-:W-:-:S05]  /*0880*/  FMUL.FTZ R28, R25, R26 ;  /* 0x0000001a191c7220 */ /* 0x001fca0000410000 */
[----:B------:R-:W0:Y:S01]  /*0890*/  MUFU.RCP R25, R14 ;  /* 0x0000000e00197308 */ /* 0x000e220000001000 */
[----:B------:R-:W-:Y:S01]  /*08a0*/  FFMA.FTZ R23, R28, UR11, R23 ;  /* 0x0000000b1c177c23 */ /* 0x000fe20008010017 */
[----:B0-----:R-:W-:-:S06]  /*08b0*/  FMUL.FTZ R25, R24, R25 ;  /* 0x0000001918197220 */ /* 0x001fcc0000410000 */
[----:B------:R-:W0:Y:S02]  /*08c0*/  MUFU.RCP R24, R2 ;  /* 0x0000000200187308 */ /* 0x000e240000001000 */
[----:B0-----:R-:W-:-:S07]  /*08d0*/  FMUL.FTZ R23, R23, R24 ;  /* 0x0000001817177220 */ /* 0x001fce0000410000 */
.L_x_347:
[----:B------:R-:W-:Y:S05]  /*08e0*/  BSYNC B0 ;  /* 0x0000000000007941 */ /* 0x000fea0003800000 */
.L_x_346:
        /* <DEDUP_REMOVED lines=10> */
.L_x_349:
        /* <DEDUP_REMOVED lines=15> */
.L_x_591:


//--------------------- .text._Z27maybe_adam_undo_cuda_kernelIffEvPViPT_S3_S3_PKT0_fffffm10adamMode_tf --------------------------
	.section	.text._Z27maybe_adam_undo_cuda_kernelIffEvPViPT_S3_S3_PKT0_fffffm10adamMode_tf,"ax",@progbits
	.align	128
        .global         _Z27maybe_adam_undo_cuda_kernelIffEvPViPT_S3_S3_PKT0_fffffm10adamMode_tf
        .type           _Z27maybe_adam_undo_cuda_kernelIffEvPViPT_S3_S3_PKT0_fffffm10adamMode_tf,@function
        .size           _Z27maybe_adam_undo_cuda_kernelIffEvPViPT_S3_S3_PKT0_fffffm10adamMode_tf,(.L_x_592 - _Z27maybe_adam_undo_cuda_kernelIffEvPViPT_S3_S3_PKT0_fffffm10adamMode_tf)
        .other          _Z27maybe_adam_undo_cuda_kernelIffEvPViPT_S3_S3_PKT0_fffffm10adamMode_tf,@"STO_CUDA_ENTRY STV_DEFAULT"
_Z27maybe_adam_undo_cuda_kernelIffEvPViPT_S3_S3_PKT0_fffffm10adamMode_tf:
.text._Z27maybe_adam_undo_cuda_kernelIffEvPViPT_S3_S3_PKT0_fffffm10adamMode_tf:
        /* <DEDUP_REMOVED lines=10> */
.L_x_350:
        /* <DEDUP_REMOVED lines=35> */
.L_x_354:
[----:B------:R-:W-:Y:S02]  /*02d0*/  LEA R17, R3, UR4, 0x2 ;  /* 0x0000000403117c11 */ /* 0x000fe4000f8e10ff */
[----:B------:R-:W-:Y:S02]  /*02e0*/  CS2R R22, SRZ ;  /* 0x0000000000167805 */ /* 0x000fe4000001ff00 */
[C---:B----4-:R-:W-:Y:S01]  /*02f0*/  ISETP.GE.U32.AND P0, PT, R17.reuse, R12, PT ;  /* 0x0000000c1100720c */ /* 0x050fe20003f06070 */
[----:B---3--:R-:W-:Y:S01]  /*0300*/  IMAD.WIDE R28, R17, 0x4, R10 ;  /* 0x00000004111c7825 */ /* 0x008fe200078e020a */
[----:B------:R-:W-:-:S04]  /*0310*/  SHF.R.S32.HI R16, RZ, 0x1f, R17 ;  /* 0x0000001fff107819 */ /* 0x000fc80000011411 */
[----:B------:R-:W-:-:S13]  /*0320*/  ISETP.GE.U32.AND.EX P0, PT, R16, R13, PT, P0 ;  /* 0x0000000d1000720c */ /* 0x000fda0003f06100 */
[----:B------:R-:W3:Y:S01]  /*0330*/  @!P0 LDG.E.CONSTANT R22, desc[UR6][R28.64] ;  /* 0x000000061c168981 */ /* 0x000ee2000c1e9900 */
[----:B------:R-:W-:Y:S01]  /*0340*/  HFMA2.MMA R25, -RZ, RZ, 0, 0 ;  /* 0x00000000ff197435 */ /* 0x000fe200000001ff */
[----:B------:R-:W-:Y:S01]  /*0350*/  MOV R27, RZ ;  /* 0x000000ff001b7202 */ /* 0x000fe20000000f00 */
[----:B0-----:R-:W-:-:S04]  /*0360*/  IMAD.WIDE R18, R17, 0x4, R4 ;  /* 0x0000000411127825 */ /* 0x001fc800078e0204 */
[C---:B-1----:R-:W-:Y:S01]  /*0370*/  IMAD.WIDE R20, R17.reuse, 0x4, R6 ;  /* 0x0000000411147825 */ /* 0x042fe200078e0206 */
[----:B------:R0:W5:Y:S03]  /*0380*/  @!P0 LDG.E R23, desc[UR6][R18.64] ;  /* 0x0000000612178981 */ /* 0x000166000c1e1900 */
[----:B--2---:R-:W-:Y:S01]  /*0390*/  IMAD.WIDE R16, R17, 0x4, R8 ;  /* 0x0000000411107825 */ /* 0x004fe200078e0208 */
[----:B------:R0:W5:Y:S04]  /*03a0*/  @!P0 LDG.E R25, desc[UR6][R20.64] ;  /* 0x0000000614198981 */ /* 0x000168000c1e1900 */
[----:B------:R0:W5:Y:S01]  /*03b0*/  @!P0 LDG.E R27, desc[UR6][R16.64] ;  /* 0x00000006101b8981 */ /* 0x000162000c1e1900 */
[----:B------:R-:W3:Y:S01]  /*03c0*/  MUFU.RCP R24, UR9 ;  /* 0x0000000900187d08 */ /* 0x000ee20008001000 */
[----:B------:R-:W-:Y:S01]  /*03d0*/  BSSY B0, `(.L_x_352) ;  /* 0x0000015000007945 */ /* 0x000fe20003800000 */
[----:B---3--:R-:W-:-:S05]  /*03e0*/  FMUL.FTZ R26, R24, R22 ;  /* 0x00000016181a7220 */ /* 0x008fca0000410000 */
        /* <DEDUP_REMOVED lines=19> */
.L_x_353:
[----:B------:R-:W-:Y:S05]  /*0520*/  BSYNC B0 ;  /* 0x0000000000007941 */ /* 0x000fea0003800000 */
.L_x_352:
        /* <DEDUP_REMOVED lines=10> */
.L_x_351:
        /* <DEDUP_REMOVED lines=10> */
.L_x_357:
        /* <DEDUP_REMOVED lines=37> */
.L_x_356:
[----:B------:R-:W-:Y:S05]  /*08c0*/  BSYNC B0 ;  /* 0x0000000000007941 */ /* 0x000fea0003800000 */
.L_x_355:
        /* <DEDUP_REMOVED lines=10> */
.L_x_358:
        /* <DEDUP_REMOVED lines=9> */
.L_x_592:


//--------------------- .text._Z27reversible_adam_cuda_kernelIdddEvPT_PT1_S1_S1_PKT0_fffffm10adamMode_tf --------------------------
	.section	.text._Z27reversible_adam_cuda_kernelIdddEvPT_PT1_S1_S1_PKT0_fffffm10adamMode_tf,"ax",@progbits
	.align	128
        .global         _Z27reversible_adam_cuda_kernelIdddEvPT_PT1_S1_S1_PKT0_fffffm10adamMode_tf
        .type           _Z27reversible_adam_cuda_kernelIdddEvPT_PT1_S1_S1_PKT0_fffffm10adamMode_tf,@function
        .size           _Z27reversible_adam_cuda_kernelIdddEvPT_PT1_S1_S1_PKT0_fffffm10adamMode_tf,(.L_x_573 - _Z27reversible_adam_cuda_kernelIdddEvPT_PT1_S1_S1_PKT0_fffffm10adamMode_tf)
        .other          _Z27reversible_adam_cuda_kernelIdddEvPT_PT1_S1_S1_PKT0_fffffm10adamMode_tf,@"STO_CUDA_ENTRY STV_DEFAULT"
_Z27reversible_adam_cuda_kernelIdddEvPT_PT1_S1_S1_PKT0_fffffm10adamMode_tf:
.text._Z27reversible_adam_cuda_kernelIdddEvPT_PT1_S1_S1_PKT0_fffffm10adamMode_tf:
[----:B------:R-:W-:Y:S01]  /*0000*/  LDC R1, c[0x0][0x28] ;  /* 0x00000a00ff017b82 */ /* 0x000fe20000000800 */
[----:B------:R-:W0:Y:S07]  /*0010*/  S2R R84, SR_TID.Y ;  /* 0x0000000000547919 */ /* 0x000e2e0000002200 */
[----:B------:R-:W-:Y:S01]  /*0020*/  S2UR UR4, SR_CTAID.Y ;  /* 0x00000000000479c3 */ /* 0x000fe20000002600 */
[----:B------:R-:W-:Y:S01]  /*0030*/  ULDC.64 UR10, c[0x0][0x250] ;  /* 0x00009400000a7ab9 */ /* 0x000fe20000000a00 */
[----:B------:R-:W-:Y:S01]  /*0040*/  ULDC UR7, c[0x0][0xc] ;  /* 0x0000030000077ab9 */ /* 0x000fe20000000800 */
[----:B------:R-:W0:Y:S01]  /*0050*/  S2R R3, SR_TID.X ;  /* 0x0000000000037919 */ /* 0x000e220000002100 */
[----:B------:R-:W-:Y:S01]  /*0060*/  ISETP.NE.U32.AND P0, PT, RZ, UR10, PT ;  /* 0x0000000aff007c0c */ /* 0x000fe2000bf05070 */
[----:B------:R-:W-:Y:S01]  /*0070*/  ULDC UR5, c[0x0][0x4] ;  /* 0x0000010000057ab9 */ /* 0x000fe20000000800 */
[----:B------:R-:W-:Y:S01]  /*0080*/  ULDC UR9, c[0x0][0x0] ;  /* 0x0000000000097ab9 */ /* 0x000fe20000000800 */
[----:B------:R-:W-:Y:S01]  /*0090*/  ULDC UR6, c[0x0][0x10] ;  /* 0x0000040000067ab9 */ /* 0x000fe20000000800 */
[----:B------:R-:W1:Y:S01]  /*00a0*/  S2UR UR8, SR_CTAID.X ;  /* 0x00000000000879c3 */ /* 0x000e620000002500 */
[----:B------:R-:W-:Y:S01]  /*00b0*/  ISETP.NE.AND.EX P0, PT, RZ, UR11, PT, P0 ;  /* 0x0000000bff007c0c */ /* 0x000fe2000bf05300 */
[----:B------:R-:W-:Y:S01]  /*00c0*/  UIMAD UR5, UR5, UR9, URZ ;  /* 0x00000009050572a4 */ /* 0x000fe2000f8e023f */
[----:B------:R-:W-:Y:S01]  /*00d0*/  PRMT R11, RZ, 0x7610, R11 ;  /* 0x00007610ff0b7816 */ /* 0x000fe2000000000b */
[----:B------:R-:W-:-:S02]  /*00e0*/  UIMAD UR6, UR7, UR6, URZ ;  /* 0x00000006070672a4 */ /* 0x000fc4000f8e023f */
[----:B-1----:R-:W-:Y:S01]  /*00f0*/  UIMAD UR4, UR4, UR7, UR8 ;  /* 0x00000007040472a4 */ /* 0x002fe2000f8e0208 */
[----:B0-----:R-:W-:Y:S02]  /*0100*/  IMAD R84, R84, UR9, R3 ;  /* 0x0000000954547c24 */ /* 0x001fe4000f8e0203 */
[----:B------:R-:W-:Y:S01]  /*0110*/  ULDC.64 UR8, c[0x0][0x208] ;  /* 0x0000820000087ab9 */ /* 0x000fe20000000a00 */
[----:B------:R-:W-:Y:S01]  /*0120*/  IMAD.U32 R3, RZ, RZ, UR5 ;  /* 0x00000005ff037e24 */ /* 0x000fe2000f8e00ff */
[----:B------:R-:W-:-:S03]  /*0130*/  UIMAD UR5, UR5, UR6, URZ ;  /* 0x00000006050572a4 */ /* 0x000fc6000f8e023f */
[----:B------:R-:W-:Y:S01]  /*0140*/  IMAD R84, R3, UR4, R84 ;  /* 0x0000000403547c24 */ /* 0x000fe2000f8e0254 */
[----:B------:R-:W-:Y:S08]  /*0150*/  @!P0 BRA `(.L_x_359) ;  /* 0x0000002c00ac8947 */ /* 0x000ff00003800000 */
[----:B------:R-:W0:Y:S01]  /*0160*/  LDC.64 R4, c[0x0][0x238] ;  /* 0x00008e00ff047b82 */ /* 0x000e220000000a00 */
[----:B------:R-:W-:Y:S01]  /*0170*/  UMOV UR4, URZ ;  /* 0x0000003f00047c82 */ /* 0x000fe20008000000 */
[----:B------:R-:W-:Y:S01]  /*0180*/  ULDC UR26, c[0x0][0x248] ;  /* 0x00009200001a7ab9 */ /* 0x000fe20000000800 */
[----:B------:R-:W-:Y:S01]  /*0190*/  ULDC UR27, c[0x0][0x240] ;  /* 0x00009000001b7ab9 */ /* 0x000fe20000000800 */
[----:B------:R-:W-:Y:S01]  /*01a0*/  ULDC UR23, c[0x0][0x258] ;  /* 0x0000960000177ab9 */ /* 0x000fe20000000800 */
[----:B------:R-:W-:Y:S01]  /*01b0*/  ULDC.64 UR6, c[0x0][0x250] ;  /* 0x0000940000067ab9 */ /* 0x000fe20000000a00 */
[----:B------:R-:W-:Y:S02]  /*01c0*/  ULDC.64 UR20, c[0x0][0x218] ;  /* 0x0000860000147ab9 */ /* 0x000fe40000000a00 */
[----:B------:R-:W1:Y:S08]  /*01d0*/  LDC R10, c[0x0][0x25c] ;  /* 0x00009700ff0a7b82 */ /* 0x000e700000000800 */
[----:B------:R-:W2:Y:S01]  /*01e0*/  LDC.64 R14, c[0x0][0x240] ;  /* 0x00009000ff0e7b82 */ /* 0x000ea20000000a00 */
[C---:B0-----:R-:W-:Y:S01]  /*01f0*/  FADD.FTZ R8, -R5.reuse, 1 ;  /* 0x3f80000005087421 */ /* 0x041fe20000010100 */
[C---:B------:R-:W-:Y:S01]  /*0200*/  FADD.FTZ R0, -R4.reuse, 1 ;  /* 0x3f80000004007421 */ /* 0x040fe20000010100 */
[----:B------:R-:W-:Y:S01]  /*0210*/  FMUL.FTZ R2, R4, 1 ;  /* 0x3f80000004027820 */ /* 0x000fe20000410000 */
[----:B------:R-:W-:Y:S01]  /*0220*/  FMUL.FTZ R6, R5, 1 ;  /* 0x3f80000005067820 */ /* 0x000fe20000410000 */
[----:B------:R-:W-:Y:S01]  /*0230*/  FMUL.FTZ R8, R8, 1 ;  /* 0x3f80000008087820 */ /* 0x000fe20000410000 */
[----:B------:R-:W-:Y:S01]  /*0240*/  FMUL.FTZ R0, R0, 1 ;  /* 0x3f80000000007820 */ /* 0x000fe20000410000 */
[----:B-1----:R-:W-:-:S02]  /*0250*/  FMUL.FTZ R10, R10, 1 ;  /* 0x3f8000000a0a7820 */ /* 0x002fc40000410000 */
[----:B------:R-:W0:Y:S01]  /*0260*/  F2F.F64.F32 R2, R2 ;  /* 0x0000000200027310 */ /* 0x000e220000201800 */
[----:B--2---:R-:W-:-:S07]  /*0270*/  FMUL.FTZ R12, R15, 1 ;  /* 0x3f8000000f0c7820 */ /* 0x004fce0000410000 */
[----:B------:R-:W1:Y:S01]  /*0280*/  F2F.F64.F32 R6, R6 ;  /* 0x0000000600067310 */ /* 0x000e620000201800 */
[----:B------:R-:W-:Y:S01]  /*0290*/  FMUL.FTZ R14, R14, 1 ;  /* 0x3f8000000e0e7820 */ /* 0x000fe20000410000 */
[----:B0-----:R-:W-:-:S06]  /*02a0*/  R2UR UR10, R2 ;  /* 0x00000000020a72ca */ /* 0x001fcc00000e0000 */
[----:B------:R-:W0:Y:S01]  /*02b0*/  F2F.F64.F32 R4, R0 ;  /* 0x0000000000047310 */ /* 0x000e220000201800 */
[----:B------:R-:W-:Y:S02]  /*02c0*/  R2UR UR11, R3 ;  /* 0x00000000030b72ca */ /* 0x000fe400000e0000 */
[----:B-1----:R-:W-:-:S05]  /*02d0*/  R2UR UR12, R6 ;  /* 0x00000000060c72ca */ /* 0x002fca00000e0000 */
[----:B------:R-:W1:Y:S01]  /*02e0*/  F2F.F64.F32 R8, R8 ;  /* 0x0000000800087310 */ /* 0x000e620000201800 */
[----:B------:R-:W-:Y:S02]  /*02f0*/  R2UR UR13, R7 ;  /* 0x00000000070d72ca */ /* 0x000fe400000e0000 */
[----:B0-----:R-:W-:-:S05]  /*0300*/  R2UR UR14, R4 ;  /* 0x00000000040e72ca */ /* 0x001fca00000e0000 */
        /* <DEDUP_REMOVED lines=8> */
[----:B------:R-:W-:-:S13]  /*0390*/  PRMT R11, RZ, 0x7610, R11 ;  /* 0x00007610ff0b7816 */ /* 0x000fda000000000b */
.L_x_408:
[----:B------:R-:W-:Y:S01]  /*03a0*/  VIADD R9, R84, UR4 ;  /* 0x0000000454097c36 */ /* 0x000fe20008000000 */
[----:B------:R-:W-:Y:S01]  /*03b0*/  CS2R R74, SRZ ;  /* 0x00000000004a7805 */ /* 0x000fe2000001ff00 */
[----:B0-2---:R-:W2:Y:S02]  /*03c0*/  LDC.64 R64, c[0x0][0x210] ;  /* 0x00008400ff407b82 */ /* 0x005ea40000000a00 */
[C---:B------:R-:W-:Y:S01]  /*03d0*/  VIADD R7, R9.reuse, UR5 ;  /* 0x0000000509077c36 */ /* 0x040fe20008000000 */
[----:B------:R-:W-:Y:S02]  /*03e0*/  ISETP.GE.U32.AND P2, PT, R9, UR6, PT ;  /* 0x0000000609007c0c */ /* 0x000fe4000bf46070 */
[----:B------:R-:W-:Y:S01]  /*03f0*/  SHF.R.S32.HI R10, RZ, 0x1f, R9 ;  /* 0x0000001fff0a7819 */ /* 0x000fe20000011409 */
[C---:B------:R-:W-:Y:S01]  /*0400*/  VIADD R5, R7.reuse, UR5 ;  /* 0x0000000507057c36 */ /* 0x040fe20008000000 */
[----:B------:R-:W-:Y:S01]  /*0410*/  ISETP.GE.U32.AND P0, PT, R7, UR6, PT ;  /* 0x0000000607007c0c */ /* 0x000fe2000bf06070 */
[----:B------:R-:W3:Y:S01]  /*0420*/  LDC.64 R66, c[0x0][0x220] ;  /* 0x00008800ff427b82 */ /* 0x000ee20000000a00 */
[----:B------:R-:W-:Y:S01]  /*0430*/  ISETP.GE.U32.AND.EX P2, PT, R10, UR7, PT, P2 ;  /* 0x000000070a007c0c */ /* 0x000fe2000bf46120 */
[----:B------:R-:W-:Y:S01]  /*0440*/  VIADD R3, R5, UR5 ;  /* 0x0000000505037c36 */ /* 0x000fe20008000000 */
[----:B------:R-:W-:-:S02]  /*0450*/  SHF.R.S32.HI R6, RZ, 0x1f, R7 ;  /* 0x0000001fff067819 */ /* 0x000fc40000011407 */
[----:B------:R-:W-:Y:S02]  /*0460*/  ISETP.GE.U32.AND P1, PT, R5, UR6, PT ;  /* 0x0000000605007c0c */ /* 0x000fe4000bf26070 */
[----:B------:R-:W-:Y:S01]  /*0470*/  ISETP.GE.U32.AND P3, PT, R3, UR6, PT ;  /* 0x0000000603007c0c */ /* 0x000fe2000bf66070 */
[----:B------:R-:W4:Y:S01]  /*0480*/  LDC.64 R68, c[0x0][0x228] ;  /* 0x00008a00ff447b82 */ /* 0x000f220000000a00 */
[----:B------:R-:W-:Y:S02]  /*0490*/  SHF.R.S32.HI R8, RZ, 0x1f, R3 ;  /* 0x0000001fff087819 */ /* 0x000fe40000011403 */
[----:B------:R-:W-:Y:S02]  /*04a0*/  SHF.R.S32.HI R4, RZ, 0x1f, R5 ;  /* 0x0000001fff047819 */ /* 0x000fe40000011405 */
[----:B------:R-:W-:Y:S02]  /*04b0*/  ISETP.GE.U32.AND.EX P3, PT, R8, UR7, PT, P3 ;  /* 0x0000000708007c0c */ /* 0x000fe4000bf66130 */
[----:B-1----:R-:W-:-:S02]  /*04c0*/  CS2R R16, SRZ ;  /* 0x0000000000107805 */ /* 0x002fc4000001ff00 */
[----:B------:R-:W-:Y:S01]  /*04d0*/  ISETP.GE.U32.AND.EX P0, PT, R6, UR7, PT, P0 ;  /* 0x0000000706007c0c */ /* 0x000fe2000bf06100 */
[----:B------:R-:W0:Y:S01]  /*04e0*/  @!P2 LDC.64 R22, c[0x0][0x230] ;  /* 0x00008c00ff16ab82 */ /* 0x000e220000000a00 */
[----:B------:R-:W-:-:S07]  /*04f0*/  ISETP.GE.U32.AND.EX P1, PT, R4, UR7, PT, P1 ;  /* 0x0000000704007c0c */ /* 0x000fce000bf26110 */
[----:B------:R-:W4:Y:S01]  /*0500*/  @!P3 LDC.64 R38, c[0x0][0x230] ;  /* 0x00008c00ff26bb82 */ /* 0x000f220000000a00 */
[----:B------:R-:W-:Y:S02]  /*0510*/  CS2R R28, SRZ ;  /* 0x00000000001c7805 */ /* 0x000fe4000001ff00 */
[----:B------:R-:W-:Y:S02]  /*0520*/  CS2R R30, SRZ ;  /* 0x00000000001e7805 */ /* 0x000fe4000001ff00 */
[----:B------:R-:W-:Y:S02]  /*0530*/  CS2R R32, SRZ ;  /* 0x0000000000207805 */ /* 0x000fe4000001ff00 */
[----:B------:R-:W-:Y:S02]  /*0540*/  CS2R R34, SRZ ;  /* 0x0000000000227805 */ /* 0x000fe4000001ff00 */
[----:B------:R-:W-:Y:S01]  /*0550*/  CS2R R36, SRZ ;  /* 0x0000000000247805 */ /* 0x000fe2000001ff00 */
[C---:B--2---:R-:W-:Y:S01]  /*0560*/  IMAD.WIDE R52, R7.reuse, 0x8, R64 ;  /* 0x0000000807347825 */ /* 0x044fe200078e0240 */
[----:B-1----:R-:W1:Y:S01]  /*0570*/  MUFU.RCP64H R71, R13 ;  /* 0x0000000d00477308 */ /* 0x002e620000001800 */
[----:B------:R-:W2:Y:S02]  /*0580*/  @!P0 LDC.64 R40, c[0x0][0x230] ;  /* 0x00008c00ff288b82 */ /* 0x000ea40000000a00 */
[----:B---3--:R-:W-:Y:S01]  /*0590*/  IMAD.WIDE R54, R7, 0x8, R66 ;  /* 0x0000000807367825 */ /* 0x008fe200078e0242 */
[----:B------:R-:W5:Y:S01]  /*05a0*/  @!P0 LDG.E.64 R28, desc[UR8][R52.64] ;  /* 0x00000008341c8981 */ /* 0x000f62000c1e1b00 */
[----:B0-----:R-:W-:-:S02]  /*05b0*/  @!P2 LEA R22, P4, R9, R22, 0x3 ;  /* 0x000000160916a211 */ /* 0x001fc400078818ff */
[----:B----4-:R-:W-:Y:S01]  /*05c0*/  IMAD.WIDE R56, R7, 0x8, R68 ;  /* 0x0000000807387825 */ /* 0x010fe200078e0244 */
[----:B------:R-:W5:Y:S01]  /*05d0*/  @!P0 LDG.E.64 R32, desc[UR8][R54.64] ;  /* 0x0000000836208981 */ /* 0x000f62000c1e1b00 */
[----:B------:R-:W0:Y:S01]  /*05e0*/  @!P1 LDC.64 R42, c[0x0][0x230] ;  /* 0x00008c00ff2a9b82 */ /* 0x000e220000000a00 */
[----:B------:R-:W-:Y:S01]  /*05f0*/  @!P2 LEA.HI.X R23, R9, R23, R10, 0x3, P4 ;  /* 0x000000170917a211 */ /* 0x000fe200020f1c0a */
[----:B------:R-:W-:Y:S01]  /*0600*/  IMAD.WIDE R58, R5, 0x8, R64 ;  /* 0x00000008053a7825 */ /* 0x000fe200078e0240 */
[----:B------:R-:W5:Y:S04]  /*0610*/  @!P0 LDG.E.64 R36, desc[UR8][R56.64] ;  /* 0x0000000838248981 */ /* 0x000f68000c1e1b00 */
[----:B------:R-:W3:Y:S01]  /*0620*/  @!P2 LDG.E.64.CONSTANT R74, desc[UR8][R22.64] ;  /* 0x00000008164aa981 */ /* 0x000ee2000c1e9b00 */
[----:B------:R-:W-:Y:S01]  /*0630*/  @!P3 LEA R38, P5, R3, R38, 0x3 ;  /* 0x000000260326b211 */ /* 0x000fe200078a18ff */
[----:B------:R-:W-:-:S02]  /*0640*/  IMAD.WIDE R60, R5, 0x8, R66 ;  /* 0x00000008053c7825 */ /* 0x000fc400078e0242 */
[----:B------:R-:W5:Y:S01]  /*0650*/  @!P1 LDG.E.64 R30, desc[UR8][R58.64] ;  /* 0x000000083a1e9981 */ /* 0x000f62000c1e1b00 */
[----:B------:R-:W-:Y:S01]  /*0660*/  @!P3 LEA.HI.X R39, R3, R39, R8, 0x3, P5 ;  /* 0x000000270327b211 */ /* 0x000fe200028f1c08 */
[----:B------:R-:W-:Y:S02]  /*0670*/  IMAD.WIDE R62, R5, 0x8, R68 ;  /* 0x00000008053e7825 */ /* 0x000fe400078e0244 */
[----:B------:R-:W5:Y:S01]  /*0680*/  @!P1 LDG.E.64 R34, desc[UR8][R60.64] ;  /* 0x000000083c229981 */ /* 0x000f62000c1e1b00 */
[----:B--2---:R-:W-:-:S03]  /*0690*/  @!P0 LEA R40, P4, R7, R40, 0x3 ;  /* 0x0000002807288211 */ /* 0x004fc600078818ff */
[----:B------:R2:W5:Y:S02]  /*06a0*/  @!P3 LDG.E.64.CONSTANT R16, desc[UR8][R38.64] ;  /* 0x000000082610b981 */ /* 0x000564000c1e9b00 */
[----:B--2---:R-:W-:-:S06]  /*06b0*/  CS2R R38, SRZ ;  /* 0x0000000000267805 */ /* 0x004fcc000001ff00 */
[----:B------:R-:W5:Y:S01]  /*06c0*/  @!P1 LDG.E.64 R38, desc[UR8][R62.64] ;  /* 0x000000083e269981 */ /* 0x000f62000c1e1b00 */
[----:B------:R-:W-:-:S06]  /*06d0*/  IMAD.MOV.U32 R70, RZ, RZ, 0x1 ;  /* 0x00000001ff467424 */ /* 0x000fcc00078e00ff */
[----:B-1----:R-:W-:-:S08]  /*06e0*/  DFMA R72, -R12, R70, 1 ;  /* 0x3ff000000c48742b */ /* 0x002fd00000000146 */
[----:B------:R-:W-:-:S08]  /*06f0*/  DFMA R72, R72, R72, R72 ;  /* 0x000000484848722b */ /* 0x000fd00000000048 */
[----:B------:R-:W-:-:S08]  /*0700*/  DFMA R72, R70, R72, R70 ;  /* 0x000000484648722b */ /* 0x000fd00000000046 */
[----:B------:R-:W-:-:S08]  /*0710*/  DFMA R70, -R12, R72, 1 ;  /* 0x3ff000000c46742b */ /* 0x000fd00000000148 */
[----:B------:R-:W-:Y:S01]  /*0720*/  DFMA R70, R72, R70, R72 ;  /* 0x000000464846722b */ /* 0x000fe20000000048 */
[----:B------:R-:W-:Y:S02]  /*0730*/  @!P0 LEA.HI.X R41, R7, R41, R6, 0x3, P4 ;  /* 0x0000002907298211 */ /* 0x000fe400020f1c06 */
[C---:B0-----:R-:W-:Y:S02]  /*0740*/  @!P1 LEA R42, P4, R5.reuse, R42, 0x3 ;  /* 0x0000002a052a9211 */ /* 0x041fe400078818ff */
[----:B------:R-:W-:Y:S02]  /*0750*/  CS2R R18, SRZ ;  /* 0x0000000000127805 */ /* 0x000fe4000001ff00 */
[----:B------:R-:W-:Y:S02]  /*0760*/  CS2R R20, SRZ ;  /* 0x0000000000147805 */ /* 0x000fe4000001ff00 */
[----:B------:R-:W-:Y:S02]  /*0770*/  @!P1 LEA.HI.X R43, R5, R43, R4, 0x3, P4 ;  /* 0x0000002b052b9211 */ /* 0x000fe400020f1c04 */
[----:B------:R-:W-:-:S02]  /*0780*/  CS2R R22, SRZ ;  /* 0x0000000000167805 */ /* 0x000fc4000001ff00 */
[----:B------:R-:W-:Y:S01]  /*0790*/  CS2R R24, SRZ ;  /* 0x0000000000187805 */ /* 0x000fe2000001ff00 */
[----:B------:R0:W5:Y:S01]  /*07a0*/  @!P0 LDG.E.64.CONSTANT R18, desc[UR8][R40.64] ;  /* 0x0000000828128981 */ /* 0x000162000c1e9b00 */
[----:B------:R-:W-:Y:S02]  /*07b0*/  CS2R R26, SRZ ;  /* 0x00000000001a7805 */ /* 0x000fe4000001ff00 */
[----:B------:R-:W-:Y:S01]  /*07c0*/  CS2R R44, SRZ ;  /* 0x00000000002c7805 */ /* 0x000fe2000001ff00 */
[C---:B------:R-:W-:Y:S01]  /*07d0*/  IMAD.WIDE R46, R9.reuse, 0x8, R64 ;  /* 0x00000008092e7825 */ /* 0x040fe200078e0240 */
[----:B------:R1:W5:Y:S03]  /*07e0*/  @!P1 LDG.E.64.CONSTANT R20, desc[UR8][R42.64] ;  /* 0x000000082a149981 */ /* 0x000366000c1e9b00 */
[----:B------:R-:W-:Y:S01]  /*07f0*/  IMAD.WIDE R48, R9, 0x8, R66 ;  /* 0x0000000809307825 */ /* 0x000fe200078e0242 */
[----:B------:R2:W5:Y:S01]  /*0800*/  @!P2 LDG.E.64 R22, desc[UR8][R46.64] ;  /* 0x000000082e16a981 */ /* 0x000562000c1e1b00 */
[----:B0-----:R-:W-:-:S02]  /*0810*/  CS2R R40, SRZ ;  /* 0x0000000000287805 */ /* 0x001fc4000001ff00 */
[----:B------:R-:W-:Y:S01]  /*0820*/  IMAD.WIDE R50, R9, 0x8, R68 ;  /* 0x0000000809327825 */ /* 0x000fe200078e0244 */
[----:B------:R2:W5:Y:S01]  /*0830*/  @!P2 LDG.E.64 R24, desc[UR8][R48.64] ;  /* 0x000000083018a981 */ /* 0x000562000c1e1b00 */
[----:B-1----:R-:W-:Y:S02]  /*0840*/  CS2R R42, SRZ ;  /* 0x00000000002a7805 */ /* 0x002fe4000001ff00 */
[C---:B------:R-:W-:Y:S01]  /*0850*/  IMAD.WIDE R64, R3.reuse, 0x8, R64 ;  /* 0x0000000803407825 */ /* 0x040fe200078e0240 */
[----:B------:R2:W5:Y:S03]  /*0860*/  @!P2 LDG.E.64 R26, desc[UR8][R50.64] ;  /* 0x00000008321aa981 */ /* 0x000566000c1e1b00 */
[C---:B------:R-:W-:Y:S01]  /*0870*/  IMAD.WIDE R66, R3.reuse, 0x8, R66 ;  /* 0x0000000803427825 */ /* 0x040fe200078e0242 */
[----:B------:R2:W5:Y:S03]  /*0880*/  @!P3 LDG.E.64 R40, desc[UR8][R64.64] ;  /* 0x000000084028b981 */ /* 0x000566000c1e1b00 */
[----:B------:R-:W-:Y:S01]  /*0890*/  IMAD.WIDE R68, R3, 0x8, R68 ;  /* 0x0000000803447825 */ /* 0x000fe200078e0244 */
[----:B------:R2:W5:Y:S04]  /*08a0*/  @!P3 LDG.E.64 R42, desc[UR8][R66.64] ;  /* 0x00000008422ab981 */ /* 0x000568000c1e1b00 */
[----:B------:R2:W5:Y:S01]  /*08b0*/  @!P3 LDG.E.64 R44, desc[UR8][R68.64] ;  /* 0x00000008442cb981 */ /* 0x000562000c1e1b00 */
[----:B------:R-:W-:Y:S01]  /*08c0*/  BSSY B1, `(.L_x_360) ;  /* 0x000000e000017945 */ /* 0x000fe20003800000 */
[----:B---3--:R-:W-:-:S08]  /*08d0*/  DMUL R72, R70, R74 ;  /* 0x0000004a46487228 */ /* 0x008fd00000000000 */
[----:B------:R-:W-:-:S08]  /*08e0*/  DFMA R76, -R12, R72, R74 ;  /* 0x000000480c4c722b */ /* 0x000fd0000000014a */
[----:B------:R-:W-:Y:S01]  /*08f0*/  DFMA R70, R70, R76, R72 ;  /* 0x0000004c4646722b */ /* 0x000fe20000000048 */
[----:B------:R-:W-:-:S09]  /*0900*/  FSETP.GEU.AND P3, PT, |R75|, 6.5827683646048100446e-37, PT ;  /* 0x036000004b00780b */ /* 0x000fd20003f6e200 */
[----:B------:R-:W-:-:S05]  /*0910*/  FFMA R0, RZ, R13, R71 ;  /* 0x0000000dff007223 */ /* 0x000fca0000000047 */
[----:B------:R-:W-:-:S13]  /*0920*/  FSETP.GT.AND P2, PT, |R0|, 1.469367938527859385e-39, PT ;  /* 0x001000000000780b */ /* 0x000fda0003f44200 */
[----:B--2---:R-:W-:Y:S05]  /*0930*/  @P2 BRA P3, `(.L_x_361) ;  /* 0x0000000000182947 */ /* 0x004fea0001800000 */
[----:B------:R-:W-:Y:S01]  /*0940*/  IMAD.MOV.U32 R72, RZ, RZ, R12 ;  /* 0x000000ffff487224 */ /* 0x000fe200078e000c */
[----:B------:R-:W-:Y:S02]  /*0950*/  MOV R73, R13 ;  /* 0x0000000d00497202 */ /* 0x000fe40000000f00 */
[----:B------:R-:W-:-:S07]  /*0960*/  MOV R86, 0x980 ;  /* 0x0000098000567802 */ /* 0x000fce0000000f00 */
[----:B-----5:R-:W-:Y:S05]  /*0970*/  CALL.REL.NOINC `($__internal_3_$__cuda_sm20_div_rn_f64_full) ;  /* 0x0000002400d47944 */ /* 0x020fea0003c00000 */
[----:B------:R-:W-:Y:S02]  /*0980*/  IMAD.MOV.U32 R70, RZ, RZ, R78 ;  /* 0x000000ffff467224 */ /* 0x000fe400078e004e */
[----:B------:R-:W-:-:S07]  /*0990*/  IMAD.MOV.U32 R71, RZ, RZ, R79 ;  /* 0x000000ffff477224 */ /* 0x000fce00078e004f */
.L_x_361:
[----:B------:R-:W-:Y:S05]  /*09a0*/  BSYNC B1 ;  /* 0x0000000000017941 */ /* 0x000fea0003800000 */
.L_x_360:
[----:B------:R-:W-:Y:S01]  /*09b0*/  ISETP.NE.AND P2, PT, RZ, UR23, PT ;  /* 0x00000017ff007c0c */ /* 0x000fe2000bf45270 */
[----:B------:R-:W-:-:S12]  /*09c0*/  BSSY B1, `(.L_x_362) ;  /* 0x000022b000017945 */ /* 0x000fd80003800000 */
[----:B------:R-:W-:Y:S05]  /*09d0*/  @!P2 BRA `(.L_x_363) ;  /* 0x000000100050a947 */ /* 0x000fea0003800000 */
[----:B------:R-:W-:Y:S01]  /*09e0*/  DSETP.GEU.AND P2, PT, |R70|, +INF , PT ;  /* 0x7ff000004600742a */ /* 0x000fe20003f4e200 */
[----:B------:R-:W-:Y:S01]  /*09f0*/  IMAD.MOV.U32 R87, RZ, RZ, 0x1 ;  /* 0x00000001ff577424 */ /* 0x000fe200078e00ff */
[----:B------:R-:W-:Y:S01]  /*0a00*/  BSSY B2, `(.L_x_364) ;  /* 0x0000032000027945 */ /* 0x000fe20003800000 */
[----:B------:R-:W-:-:S05]  /*0a10*/  IMAD.MOV.U32 R0, RZ, RZ, 0x1 ;  /* 0x00000001ff007424 */ /* 0x000fca00078e00ff */
[----:B------:R-:W-:-:S06]  /*0a20*/  PRMT R87, R87, 0x5410, R0 ;  /* 0x0000541057577816 */ /* 0x000fcc0000000000 */
[----:B------:R-:W-:Y:S05]  /*0a30*/  @P2 BRA `(.L_x_365) ;  /* 0x0000000000b82947 */ /* 0x000fea0003800000 */
[----:B-----5:R-:W-:Y:S01]  /*0a40*/  DMUL R72, R26, UR12 ;  /* 0x0000000c1a487c28 */ /* 0x020fe20008000000 */
[----:B------:R-:W-:Y:S01]  /*0a50*/  UMOV UR24, 0xf0000000 ;  /* 0xf000000000187882 */ /* 0x000fe20000000000 */
[----:B------:R-:W-:Y:S01]  /*0a60*/  DMUL R26, R70, UR16 ;  /* 0x00000010461a7c28 */ /* 0x000fe20008000000 */
[----:B------:R-:W-:Y:S01]  /*0a70*/  UMOV UR25, 0x380fffff ;  /* 0x380fffff00197882 */ /* 0x000fe20000000000 */
[----:B------:R-:W-:Y:S01]  /*0a80*/  IMAD.MOV.U32 R74, RZ, RZ, 0x1 ;  /* 0x00000001ff4a7424 */ /* 0x000fe200078e00ff */
[----:B------:R-:W-:Y:S05]  /*0a90*/  BSSY B3, `(.L_x_366) ;  /* 0x000001e000037945 */ /* 0x000fea0003800000 */
[----:B------:R-:W-:-:S06]  /*0aa0*/  DFMA R26, R26, R70, R72 ;  /* 0x000000461a1a722b */ /* 0x000fcc0000000048 */
[----:B------:R-:W0:Y:S02]  /*0ab0*/  F2F.F32.F64 R0, R26 ;  /* 0x0000001a00007310 */ /* 0x000e240000301000 */
[----:B------:R-:W-:-:S14]  /*0ac0*/  DSETP.GEU.AND P2, PT, |R26|, UR24, PT ;  /* 0x000000181a007e2a */ /* 0x000fdc000bf4e200 */
        /* <DEDUP_REMOVED lines=8> */
[----:B------:R-:W-:Y:S02]  /*0b50*/  DFMA R76, R74, R76, R74 ;  /* 0x0000004c4a4c722b */ /* 0x000fe4000000004a */
[----:B------:R-:W-:-:S06]  /*0b60*/  DMUL R74, R24, UR10 ;  /* 0x0000000a184a7c28 */ /* 0x000fcc0008000000 */
[----:B------:R-:W-:Y:S02]  /*0b70*/  DFMA R24, -R72, R76, 1 ;  /* 0x3ff000004818742b */ /* 0x000fe4000000014c */
[----:B------:R-:W-:-:S06]  /*0b80*/  DFMA R74, R70, UR14, R74 ;  /* 0x0000000e464a7c2b */ /* 0x000fcc000800004a */
[----:B------:R-:W-:-:S04]  /*0b90*/  DFMA R24, R76, R24, R76 ;  /* 0x000000184c18722b */ /* 0x000fc8000000004c */
[----:B------:R-:W-:-:S04]  /*0ba0*/  FSETP.GEU.AND P3, PT, |R75|, 6.5827683646048100446e-37, PT ;  /* 0x036000004b00780b */ /* 0x000fc80003f6e200 */
[----:B------:R-:W-:-:S08]  /*0bb0*/  DMUL R70, R74, R24 ;  /* 0x000000184a467228 */ /* 0x000fd00000000000 */
[----:B------:R-:W-:-:S08]  /*0bc0*/  DFMA R76, -R72, R70, R74 ;  /* 0x00000046484c722b */ /* 0x000fd0000000014a */
[----:B------:R-:W-:Y:S01]  /*0bd0*/  DFMA R70, R24, R76, R70 ;  /* 0x0000004c1846722b */ /* 0x000fe20000000046 */
[----:B------:R-:W-:Y:S01]  /*0be0*/  IMAD.MOV.U32 R24, RZ, RZ, R74 ;  /* 0x000000ffff187224 */ /* 0x000fe200078e004a */
[----:B------:R-:W-:-:S08]  /*0bf0*/  MOV R25, R75 ;  /* 0x0000004b00197202 */ /* 0x000fd00000000f00 */
[----:B------:R-:W-:-:S05]  /*0c00*/  FFMA R0, RZ, R73, R71 ;  /* 0x00000049ff007223 */ /* 0x000fca0000000047 */
[----:B------:R-:W-:-:S13]  /*0c10*/  FSETP.GT.AND P2, PT, |R0|, 1.469367938527859385e-39, PT ;  /* 0x001000000000780b */ /* 0x000fda0003f44200 */
[----:B------:R-:W-:Y:S05]  /*0c20*/  @P2 BRA P3, `(.L_x_367) ;  /* 0x0000000000102947 */ /* 0x000fea0001800000 */
[----:B------:R-:W-:-:S07]  /*0c30*/  MOV R86, 0xc50 ;  /* 0x00000c5000567802 */ /* 0x000fce0000000f00 */
[----:B------:R-:W-:Y:S05]  /*0c40*/  CALL.REL.NOINC `($__internal_3_$__cuda_sm20_div_rn_f64_full) ;  /* 0x0000002400207944 */ /* 0x000fea0003c00000 */
[----:B------:R-:W-:Y:S02]  /*0c50*/  IMAD.MOV.U32 R70, RZ, RZ, R78 ;  /* 0x000000ffff467224 */ /* 0x000fe400078e004e */
[----:B------:R-:W-:-:S07]  /*0c60*/  IMAD.MOV.U32 R71, RZ, RZ, R79 ;  /* 0x000000ffff477224 */ /* 0x000fce00078e004f */
.L_x_367:
[----:B------:R-:W-:Y:S05]  /*0c70*/  BSYNC B3 ;  /* 0x0000000000037941 */ /* 0x000fea0003800000 */
.L_x_366:
[----:B------:R-:W-:Y:S01]  /*0c80*/  DFMA R70, R22, UR18, R70 ;  /* 0x0000001216467c2b */ /* 0x000fe20008000046 */
[----:B------:R-:W-:Y:S01]  /*0c90*/  UMOV UR24, 0xf0000000 ;  /* 0xf000000000187882 */ /* 0x000fe20000000000 */
[----:B------:R-:W-:Y:S01]  /*0ca0*/  UMOV UR25, 0x380fffff ;  /* 0x380fffff00197882 */ /* 0x000fe20000000000 */
[----:B------:R-:W-:-:S03]  /*0cb0*/  PRMT R87, R87, 0x5410, R11 ;  /* 0x0000541057577816 */ /* 0x000fc6000000000b */
[----:B------:R-:W0:Y:S02]  /*0cc0*/  F2F.F32.F64 R0, R70 ;  /* 0x0000004600007310 */ /* 0x000e240000301000 */
[----:B------:R-:W-:-:S14]  /*0cd0*/  DSETP.GEU.AND P2, PT, |R70|, UR24, PT ;  /* 0x0000001846007e2a */ /* 0x000fdc000bf4e200 */
[----:B0-----:R-:W-:-:S04]  /*0ce0*/  @!P2 FMUL R0, R0, 1.175494350822287508e-38 ;  /* 0x008000000000a820 */ /* 0x001fc80000400000 */
[----:B------:R-:W-:-:S06]  /*0cf0*/  FMUL.FTZ R72, R0, UR26 ;  /* 0x0000001a00487c20 */ /* 0x000fcc0008410000 */
[----:B------:R-:W0:Y:S02]  /*0d00*/  F2F.F64.F32 R72, R72 ;  /* 0x0000004800487310 */ /* 0x000e240000201800 */
[----:B0-----:R-:W-:-:S11]  /*0d10*/  DADD R22, R22, -R72 ;  /* 0x0000000016167229 */ /* 0x001fd60000000848 */
.L_x_365:
[----:B------:R-:W-:Y:S05]  /*0d20*/  BSYNC B2 ;  /* 0x0000000000027941 */ /* 0x000fea0003800000 */
.L_x_364:
        /* <DEDUP_REMOVED lines=20> */
[----:B------:R-:W-:Y:S05]  /*0e70*/  CALL.REL.NOINC `($__internal_3_$__cuda_sm20_div_rn_f64_full) ;  /* 0x0000002000947944 */ /* 0x000fea0003c00000 */
[----:B------:R-:W-:Y:S02]  /*0e80*/  IMAD.MOV.U32 R70, RZ, RZ, R78 ;  /* 0x000000ffff467224 */ /* 0x000fe400078e004e */
[----:B------:R-:W-:-:S07]  /*0e90*/  IMAD.MOV.U32 R71, RZ, RZ, R79 ;  /* 0x000000ffff477224 */ /* 0x000fce00078e004f */
.L_x_369:
[----:B------:R-:W-:Y:S05]  /*0ea0*/  BSYNC B2 ;  /* 0x0000000000027941 */ /* 0x000fea0003800000 */
.L_x_368:
[----:B------:R-:W-:Y:S01]  /*0eb0*/  DSETP.GEU.AND P2, PT, |R70|, +INF , PT ;  /* 0x7ff000004600742a */ /* 0x000fe20003f4e200 */
[----:B------:R-:W-:-:S13]  /*0ec0*/  BSSY B2, `(.L_x_370) ;  /* 0x0000030000027945 */ /* 0x000fda0003800000 */
[----:B------:R-:W-:Y:S05]  /*0ed0*/  @P2 BRA `(.L_x_371) ;  /* 0x0000000000b82947 */ /* 0x000fea0003800000 */
[----:B------:R-:W-:Y:S01]  /*0ee0*/  DMUL R18, R36, UR12 ;  /* 0x0000000c24127c28 */ /* 0x000fe20008000000 */
[----:B------:R-:W-:Y:S01]  /*0ef0*/  UMOV UR24, 0xf0000000 ;  /* 0xf000000000187882 */ /* 0x000fe20000000000 */
[----:B------:R-:W-:Y:S01]  /*0f00*/  DMUL R36, R70, UR16 ;  /* 0x0000001046247c28 */ /* 0x000fe20008000000 */
[----:B------:R-:W-:Y:S01]  /*0f10*/  UMOV UR25, 0x380fffff ;  /* 0x380fffff00197882 */ /* 0x000fe20000000000 */
[----:B------:R-:W-:Y:S06]  /*0f20*/  BSSY B3, `(.L_x_372) ;  /* 0x000001f000037945 */ /* 0x000fec0003800000 */
[----:B------:R-:W-:Y:S01]  /*0f30*/  DFMA R36, R36, R70, R18 ;  /* 0x000000462424722b */ /* 0x000fe20000000012 */
[----:B------:R-:W-:-:S05]  /*0f40*/  IMAD.MOV.U32 R18, RZ, RZ, 0x1 ;  /* 0x00000001ff127424 */ /* 0x000fca00078e00ff */
        /* <DEDUP_REMOVED lines=19> */
[----:B------:R-:W-:Y:S02]  /*1080*/  IMAD.MOV.U32 R32, RZ, RZ, R74 ;  /* 0x000000ffff207224 */ /* 0x000fe400078e004a */
[----:B------:R-:W-:-:S07]  /*1090*/  IMAD.MOV.U32 R33, RZ, RZ, R75 ;  /* 0x000000ffff217224 */ /* 0x000fce00078e004b */
[----:B------:R-:W-:-:S05]  /*10a0*/  FFMA R0, RZ, R73, R19 ;  /* 0x00000049ff007223 */ /* 0x000fca0000000013 */
[----:B------:R-:W-:-:S13]  /*10b0*/  FSETP.GT.AND P2, PT, |R0|, 1.469367938527859385e-39, PT ;  /* 0x001000000000780b */ /* 0x000fda0003f44200 */
[----:B------:R-:W-:Y:S05]  /*10c0*/  @P2 BRA P3, `(.L_x_373) ;  /* 0x0000000000102947 */ /* 0x000fea0001800000 */
[----:B------:R-:W-:-:S07]  /*10d0*/  MOV R86, 0x10f0 ;  /* 0x000010f000567802 */ /* 0x000fce0000000f00 */
[----:B------:R-:W-:Y:S05]  /*10e0*/  CALL.REL.NOINC `($__internal_3_$__cuda_sm20_div_rn_f64_full) ;  /* 0x0000001c00f87944 */ /* 0x000fea0003c00000 */
[----:B------:R-:W-:Y:S01]  /*10f0*/  IMAD.MOV.U32 R18, RZ, RZ, R78 ;  /* 0x000000ffff127224 */ /* 0x000fe200078e004e */
[----:B------:R-:W-:-:S07]  /*1100*/  MOV R19, R79 ;  /* 0x0000004f00137202 */ /* 0x000fce0000000f00 */
.L_x_373:
[----:B------:R-:W-:Y:S05]  /*1110*/  BSYNC B3 ;  /* 0x0000000000037941 */ /* 0x000fea0003800000 */
.L_x_372:
        /* <DEDUP_REMOVED lines=10> */
.L_x_371:
[----:B------:R-:W-:Y:S05]  /*11c0*/  BSYNC B2 ;  /* 0x0000000000027941 */ /* 0x000fea0003800000 */
.L_x_370:
[----:B------:R-:W0:Y:S01]  /*11d0*/  MUFU.RCP64H R19, R13 ;  /* 0x0000000d00137308 */ /* 0x000e220000001800 */
        /* <DEDUP_REMOVED lines=15> */
[----:B------:R-:W-:Y:S01]  /*12d0*/  MOV R86, 0x1320 ;  /* 0x0000132000567802 */ /* 0x000fe20000000f00 */
[----:B------:R-:W-:Y:S02]  /*12e0*/  IMAD.MOV.U32 R75, RZ, RZ, R21 ;  /* 0x000000ffff4b7224 */ /* 0x000fe400078e0015 */
[----:B------:R-:W-:Y:S02]  /*12f0*/  IMAD.MOV.U32 R72, RZ, RZ, R12 ;  /* 0x000000ffff487224 */ /* 0x000fe400078e000c */
[----:B------:R-:W-:-:S07]  /*1300*/  IMAD.MOV.U32 R73, RZ, RZ, R13 ;  /* 0x000000ffff497224 */ /* 0x000fce00078e000d */
[----:B------:R-:W-:Y:S05]  /*1310*/  CALL.REL.NOINC `($__internal_3_$__cuda_sm20_div_rn_f64_full) ;  /* 0x0000001c006c7944 */ /* 0x000fea0003c00000 */
[----:B------:R-:W-:Y:S01]  /*1320*/  IMAD.MOV.U32 R18, RZ, RZ, R78 ;  /* 0x000000ffff127224 */ /* 0x000fe200078e004e */
[----:B------:R-:W-:-:S07]  /*1330*/  MOV R19, R79 ;  /* 0x0000004f00137202 */ /* 0x000fce0000000f00 */
.L_x_375:
[----:B------:R-:W-:Y:S05]  /*1340*/  BSYNC B2 ;  /* 0x0000000000027941 */ /* 0x000fea0003800000 */
.L_x_374:
[----:B------:R-:W-:Y:S01]  /*1350*/  DSETP.GEU.AND P2, PT, |R18|, +INF , PT ;  /* 0x7ff000001200742a */ /* 0x000fe20003f4e200 */
[----:B------:R-:W-:Y:S01]  /*1360*/  BSSY B2, `(.L_x_376) ;  /* 0x0000032000027945 */ /* 0x000fe20003800000 */
[----:B------:R-:W-:Y:S02]  /*1370*/  IMAD.MOV.U32 R20, RZ, RZ, 0x1 ;  /* 0x00000001ff147424 */ /* 0x000fe400078e00ff */
[----:B------:R-:W-:-:S10]  /*1380*/  IMAD.MOV.U32 R11, RZ, RZ, 0x1 ;  /* 0x00000001ff0b7424 */ /* 0x000fd400078e00ff */
[----:B------:R-:W-:Y:S05]  /*1390*/  @P2 BRA `(.L_x_377) ;  /* 0x0000000000b82947 */ /* 0x000fea0003800000 */
[----:B------:R-:W-:Y:S01]  /*13a0*/  DMUL R20, R38, UR12 ;  /* 0x0000000c26147c28 */ /* 0x000fe20008000000 */
[----:B------:R-:W-:Y:S01]  /*13b0*/  UMOV UR24, 0xf0000000 ;  /* 0xf000000000187882 */ /* 0x000fe20000000000 */
[----:B------:R-:W-:Y:S01]  /*13c0*/  DMUL R38, R18, UR16 ;  /* 0x0000001012267c28 */ /* 0x000fe20008000000 */
[----:B------:R-:W-:Y:S01]  /*13d0*/  UMOV UR25, 0x380fffff ;  /* 0x380fffff00197882 */ /* 0x000fe20000000000 */
[----:B------:R-:W-:Y:S01]  /*13e0*/  DMUL R74, R34, UR10 ;  /* 0x0000000a224a7c28 */ /* 0x000fe20008000000 */
[----:B------:R-:W-:Y:S05]  /*13f0*/  BSSY B3, `(.L_x_378) ;  /* 0x000001e000037945 */ /* 0x000fea0003800000 */
[----:B------:R-:W-:Y:S01]  /*1400*/  DFMA R38, R38, R18, R20 ;  /* 0x000000122626722b */ /* 0x000fe20000000014 */
[----:B------:R-:W-:Y:S01]  /*1410*/  IMAD.MOV.U32 R20, RZ, RZ, 0x1 ;  /* 0x00000001ff147424 */ /* 0x000fe200078e00ff */
[----:B------:R-:W-:-:S04]  /*1420*/  DFMA R74, R18, UR14, R74 ;  /* 0x0000000e124a7c2b */ /* 0x000fc8000800004a */
[----:B------:R-:W0:Y:S02]  /*1430*/  F2F.F32.F64 R0, R38 ;  /* 0x0000002600007310 */ /* 0x000e240000301000 */
[----:B------:R-:W-:-:S04]  /*1440*/  DSETP.GEU.AND P2, PT, |R38|, UR24, PT ;  /* 0x0000001826007e2a */ /* 0x000fc8000bf4e200 */
[----:B------:R-:W-:-:S10]  /*1450*/  FSETP.GEU.AND P3, PT, |R75|, 6.5827683646048100446e-37, PT ;  /* 0x036000004b00780b */ /* 0x000fd40003f6e200 */
        /* <DEDUP_REMOVED lines=23> */
.L_x_379:
[----:B------:R-:W-:Y:S05]  /*15d0*/  BSYNC B3 ;  /* 0x0000000000037941 */ /* 0x000fea0003800000 */
.L_x_378:
[----:B------:R-:W-:Y:S01]  /*15e0*/  DFMA R18, R30, UR18, R18 ;  /* 0x000000121e127c2b */ /* 0x000fe20008000012 */
[----:B------:R-:W-:Y:S01]  /*15f0*/  UMOV UR24, 0xf0000000 ;  /* 0xf000000000187882 */ /* 0x000fe20000000000 */
[----:B------:R-:W-:-:S04]  /*1600*/  UMOV UR25, 0x380fffff ;  /* 0x380fffff00197882 */ /* 0x000fc80000000000 */
[----:B------:R-:W0:Y:S02]  /*1610*/  F2F.F32.F64 R0, R18 ;  /* 0x0000001200007310 */ /* 0x000e240000301000 */
[----:B------:R-:W-:-:S14]  /*1620*/  DSETP.GEU.AND P2, PT, |R18|, UR24, PT ;  /* 0x0000001812007e2a */ /* 0x000fdc000bf4e200 */
[----:B0-----:R-:W-:-:S04]  /*1630*/  @!P2 FMUL R0, R0, 1.175494350822287508e-38 ;  /* 0x008000000000a820 */ /* 0x001fc80000400000 */
[----:B------:R-:W-:-:S06]  /*1640*/  FMUL.FTZ R21, R0, UR26 ;  /* 0x0000001a00157c20 */ /* 0x000fcc0008410000 */
[----:B------:R-:W0:Y:S02]  /*1650*/  F2F.F64.F32 R20, R21 ;  /* 0x0000001500147310 */ /* 0x000e240000201800 */
[----:B0-----:R-:W-:Y:S01]  /*1660*/  DADD R30, R30, -R20 ;  /* 0x000000001e1e7229 */ /* 0x001fe20000000814 */
[----:B------:R-:W-:-:S10]  /*1670*/  PRMT R20, R87, 0x7610, R20 ;  /* 0x0000761057147816 */ /* 0x000fd40000000014 */
.L_x_377:
[----:B------:R-:W-:Y:S05]  /*1680*/  BSYNC B2 ;  /* 0x0000000000027941 */ /* 0x000fea0003800000 */
.L_x_376:
        /* <DEDUP_REMOVED lines=23> */
.L_x_381:
[----:B------:R-:W-:Y:S05]  /*1800*/  BSYNC B2 ;  /* 0x0000000000027941 */ /* 0x000fea0003800000 */
.L_x_380:
[----:B------:R-:W-:-:S14]  /*1810*/  DSETP.GEU.AND P2, PT, |R18|, +INF , PT ;  /* 0x7ff000001200742a */ /* 0x000fdc0003f4e200 */
        /* <DEDUP_REMOVED lines=34> */
[----:B------:R-:W-:Y:S02]  /*1a40*/  IMAD.MOV.U32 R16, RZ, RZ, R78 ;  /* 0x000000ffff107224 */ /* 0x000fe400078e004e */
[----:B------:R-:W-:-:S07]  /*1a50*/  IMAD.MOV.U32 R17, RZ, RZ, R79 ;  /* 0x000000ffff117224 */ /* 0x000fce00078e004f */
.L_x_384:
[----:B------:R-:W-:Y:S05]  /*1a60*/  BSYNC B2 ;  /* 0x0000000000027941 */ /* 0x000fea0003800000 */
.L_x_383:
        /* <DEDUP_REMOVED lines=9> */
[----:B0-----:R-:W-:Y:S01]  /*1b00*/  DADD R40, R40, -R18 ;  /* 0x0000000028287229 */ /* 0x001fe20000000812 */
[----:B------:R-:W-:Y:S10]  /*1b10*/  BRA `(.L_x_382) ;  /* 0x0000001000547947 */ /* 0x000ff40003800000 */
.L_x_363:
[----:B------:R-:W-:Y:S01]  /*1b20*/  DSETP.GEU.AND P2, PT, |R70|, +INF , PT ;  /* 0x7ff000004600742a */ /* 0x000fe20003f4e200 */
[----:B------:R-:W-:Y:S01]  /*1b30*/  IMAD.MOV.U32 R87, RZ, RZ, 0x1 ;  /* 0x00000001ff577424 */ /* 0x000fe200078e00ff */
[----:B------:R-:W-:Y:S01]  /*1b40*/  MOV R0, 0x1 ;  /* 0x0000000100007802 */ /* 0x000fe20000000f00 */
[----:B------:R-:W-:Y:S03]  /*1b50*/  BSSY B2, `(.L_x_385) ;  /* 0x0000031000027945 */ /* 0x000fe60003800000 */
[----:B------:R-:W-:-:S08]  /*1b60*/  PRMT R87, R87, 0x5410, R0 ;  /* 0x0000541057577816 */ /* 0x000fd00000000000 */
[----:B------:R-:W-:Y:S05]  /*1b70*/  @P2 BRA `(.L_x_386) ;  /* 0x0000000000b82947 */ /* 0x000fea0003800000 */
[----:B-----5:R-:W-:Y:S01]  /*1b80*/  DMUL R72, R26, UR12 ;  /* 0x0000000c1a487c28 */ /* 0x020fe20008000000 */
[----:B------:R-:W-:Y:S01]  /*1b90*/  UMOV UR24, 0xf0000000 ;  /* 0xf000000000187882 */ /* 0x000fe20000000000 */
[----:B------:R-:W-:Y:S01]  /*1ba0*/  DMUL R26, R70, UR16 ;  /* 0x00000010461a7c28 */ /* 0x000fe20008000000 */
[----:B------:R-:W-:Y:S01]  /*1bb0*/  UMOV UR25, 0x380fffff ;  /* 0x380fffff00197882 */ /* 0x000fe20000000000 */
[----:B------:R-:W-:Y:S01]  /*1bc0*/  IMAD.MOV.U32 R76, RZ, RZ, 0x1 ;  /* 0x00000001ff4c7424 */ /* 0x000fe200078e00ff */
[----:B------:R-:W-:Y:S05]  /*1bd0*/  BSSY B3, `(.L_x_387) ;  /* 0x000001e000037945 */ /* 0x000fea0003800000 */
[----:B------:R-:W-:-:S08]  /*1be0*/  DFMA R26, R26, R70, R72 ;  /* 0x000000461a1a722b */ /* 0x000fd00000000048 */
[----:B------:R-:W-:-:S06]  /*1bf0*/  DADD R74, R14, R26 ;  /* 0x000000000e4a7229 */ /* 0x000fcc000000001a */
[----:B------:R0:W1:Y:S02]  /*1c00*/  F2F.F32.F64 R0, R74 ;  /* 0x0000004a00007310 */ /* 0x0000640000301000 */
[----:B------:R-:W-:Y:S02]  /*1c10*/  DSETP.GEU.AND P2, PT, |R74|, UR24, PT ;  /* 0x000000184a007e2a */ /* 0x000fe4000bf4e200 */
[----:B0-----:R-:W-:-:S12]  /*1c20*/  DMUL R74, R24, UR10 ;  /* 0x0000000a184a7c28 */ /* 0x001fd80008000000 */
[----:B-1----:R-:W-:Y:S01]  /*1c30*/  @!P2 FMUL R0, R0, 1.175494350822287508e-38 ;  /* 0x008000000000a820 */ /* 0x002fe20000400000 */
[----:B------:R-:W-:-:S05]  /*1c40*/  DFMA R74, R70, UR14, R74 ;  /* 0x0000000e464a7c2b */ /* 0x000fca000800004a */
[----:B------:R-:W0:Y:S05]  /*1c50*/  MUFU.SQRT R0, R0 ;  /* 0x0000000000007308 */ /* 0x000e2a0000002000 */
[----:B------:R-:W-:Y:S01]  /*1c60*/  FSETP.GEU.AND P3, PT, |R75|, 6.5827683646048100446e-37, PT ;  /* 0x036000004b00780b */ /* 0x000fe20003f6e200 */
        /* <DEDUP_REMOVED lines=20> */
.L_x_388:
[----:B------:R-:W-:Y:S05]  /*1db0*/  BSYNC B3 ;  /* 0x0000000000037941 */ /* 0x000fea0003800000 */
.L_x_387:
        /* <DEDUP_REMOVED lines=10> */
.L_x_386:
[----:B------:R-:W-:Y:S05]  /*1e60*/  BSYNC B2 ;  /* 0x0000000000027941 */ /* 0x000fea0003800000 */
.L_x_385:
        /* <DEDUP_REMOVED lines=18> */
[----:B------:R-:W-:Y:S02]  /*1f90*/  IMAD.MOV.U32 R72, RZ, RZ, R12 ;  /* 0x000000ffff487224 */ /* 0x000fe400078e000c */
[----:B------:R-:W-:-:S07]  /*1fa0*/  IMAD.MOV.U32 R73, RZ, RZ, R13 ;  /* 0x000000ffff497224 */ /* 0x000fce00078e000d */
[----:B------:R-:W-:Y:S05]  /*1fb0*/  CALL.REL.NOINC `($__internal_3_$__cuda_sm20_div_rn_f64_full) ;  /* 0x0000001000447944 */ /* 0x000fea0003c00000 */
[----:B------:R-:W-:Y:S02]  /*1fc0*/  IMAD.MOV.U32 R70, RZ, RZ, R78 ;  /* 0x000000ffff467224 */ /* 0x000fe400078e004e */
[----:B------:R-:W-:-:S07]  /*1fd0*/  IMAD.MOV.U32 R71, RZ, RZ, R79 ;  /* 0x000000ffff477224 */ /* 0x000fce00078e004f */
.L_x_390:
[----:B------:R-:W-:Y:S05]  /*1fe0*/  BSYNC B2 ;  /* 0x0000000000027941 */ /* 0x000fea0003800000 */
.L_x_389:
[----:B------:R-:W-:Y:S01]  /*1ff0*/  DSETP.GEU.AND P2, PT, |R70|, +INF , PT ;  /* 0x7ff000004600742a */ /* 0x000fe20003f4e200 */
[----:B------:R-:W-:-:S13]  /*2000*/  BSSY B2, `(.L_x_391) ;  /* 0x0000030000027945 */ /* 0x000fda0003800000 */
[----:B------:R-:W-:Y:S05]  /*2010*/  @P2 BRA `(.L_x_392) ;  /* 0x0000000000b82947 */ /* 0x000fea0003800000 */
[----:B------:R-:W-:Y:S01]  /*2020*/  DMUL R18, R36, UR12 ;  /* 0x0000000c24127c28 */ /* 0x000fe20008000000 */
[----:B------:R-:W-:Y:S01]  /*2030*/  UMOV UR24, 0xf0000000 ;  /* 0xf000000000187882 */ /* 0x000fe20000000000 */
[----:B------:R-:W-:Y:S01]  /*2040*/  DMUL R36, R70, UR16 ;  /* 0x0000001046247c28 */ /* 0x000fe20008000000 */
        /* <DEDUP_REMOVED lines=23> */
[----:B------:R-:W-:Y:S01]  /*21c0*/  MOV R32, R74 ;  /* 0x0000004a00207202 */ /* 0x000fe20000000f00 */
[----:B------:R-:W-:-:S08]  /*21d0*/  IMAD.MOV.U32 R33, RZ, RZ, R75 ;  /* 0x000000ffff217224 */ /* 0x000fd000078e004b */
[----:B------:R-:W-:-:S05]  /*21e0*/  FFMA R0, RZ, R73, R19 ;  /* 0x00000049ff007223 */ /* 0x000fca0000000013 */
[----:B------:R-:W-:-:S13]  /*21f0*/  FSETP.GT.AND P2, PT, |R0|, 1.469367938527859385e-39, PT ;  /* 0x001000000000780b */ /* 0x000fda0003f44200 */
[----:B------:R-:W-:Y:S05]  /*2200*/  @P2 BRA P3, `(.L_x_394) ;  /* 0x0000000000102947 */ /* 0x000fea0001800000 */
[----:B------:R-:W-:-:S07]  /*2210*/  MOV R86, 0x2230 ;  /* 0x0000223000567802 */ /* 0x000fce0000000f00 */
[----:B------:R-:W-:Y:S05]  /*2220*/  CALL.REL.NOINC `($__internal_3_$__cuda_sm20_div_rn_f64_full) ;  /* 0x0000000c00a87944 */ /* 0x000fea0003c00000 */
[----:B------:R-:W-:Y:S02]  /*2230*/  IMAD.MOV.U32 R18, RZ, RZ, R78 ;  /* 0x000000ffff127224 */ /* 0x000fe400078e004e */
[----:B------:R-:W-:-:S07]  /*2240*/  IMAD.MOV.U32 R19, RZ, RZ, R79 ;  /* 0x000000ffff137224 */ /* 0x000fce00078e004f */
.L_x_394:
[----:B------:R-:W-:Y:S05]  /*2250*/  BSYNC B3 ;  /* 0x0000000000037941 */ /* 0x000fea0003800000 */
.L_x_393:
        /* <DEDUP_REMOVED lines=10> */
.L_x_392:
[----:B------:R-:W-:Y:S05]  /*2300*/  BSYNC B2 ;  /* 0x0000000000027941 */ /* 0x000fea0003800000 */
.L_x_391:
        /* <DEDUP_REMOVED lines=23> */
.L_x_396:
[----:B------:R-:W-:Y:S05]  /*2480*/  BSYNC B2 ;  /* 0x0000000000027941 */ /* 0x000fea0003800000 */
.L_x_395:
        /* <DEDUP_REMOVED lines=40> */
.L_x_400:
[----:B------:R-:W-:Y:S05]  /*2710*/  BSYNC B3 ;  /* 0x0000000000037941 */ /* 0x000fea0003800000 */
.L_x_399:
        /* <DEDUP_REMOVED lines=10> */
.L_x_398:
[----:B------:R-:W-:Y:S05]  /*27c0*/  BSYNC B2 ;  /* 0x0000000000027941 */ /* 0x000fea0003800000 */
.L_x_397:
        /* <DEDUP_REMOVED lines=23> */
.L_x_402:
[----:B------:R-:W-:Y:S05]  /*2940*/  BSYNC B2 ;  /* 0x0000000000027941 */ /* 0x000fea0003800000 */
.L_x_401:
[----:B------:R-:W-:-:S14]  /*2950*/  DSETP.GEU.AND P2, PT, |R18|, +INF , PT ;  /* 0x7ff000001200742a */ /* 0x000fdc0003f4e200 */
        /* <DEDUP_REMOVED lines=32> */
[----:B------:R-:W-:Y:S01]  /*2b60*/  MOV R74, R70 ;  /* 0x00000046004a7202 */ /* 0x000fe20000000f00 */
[----:B------:R-:W-:Y:S01]  /*2b70*/  IMAD.MOV.U32 R75, RZ, RZ, R71 ;  /* 0x000000ffff4b7224 */ /* 0x000fe200078e0047 */
[----:B------:R-:W-:-:S07]  /*2b80*/  MOV R86, 0x2ba0 ;  /* 0x00002ba000567802 */ /* 0x000fce0000000f00 */
[----:B------:R-:W-:Y:S05]  /*2b90*/  CALL.REL.NOINC `($__internal_3_$__cuda_sm20_div_rn_f64_full) ;  /* 0x00000004004c7944 */ /* 0x000fea0003c00000 */
[----:B------:R-:W-:Y:S02]  /*2ba0*/  IMAD.MOV.U32 R16, RZ, RZ, R78 ;  /* 0x000000ffff107224 */ /* 0x000fe400078e004e */
[----:B------:R-:W-:-:S07]  /*2bb0*/  IMAD.MOV.U32 R17, RZ, RZ, R79 ;  /* 0x000000ffff117224 */ /* 0x000fce00078e004f */
.L_x_404:
[----:B------:R-:W-:Y:S05]  /*2bc0*/  BSYNC B2 ;  /* 0x0000000000027941 */ /* 0x000fea0003800000 */
.L_x_403:
        /* <DEDUP_REMOVED lines=10> */
.L_x_382:
[----:B------:R-:W-:Y:S05]  /*2c70*/  BSYNC B1 ;  /* 0x0000000000017941 */ /* 0x000fea0003800000 */
.L_x_362:
[----:B------:R-:W-:Y:S01]  /*2c80*/  ISETP.NE.U32.AND P2, PT, RZ, UR20, PT ;  /* 0x00000014ff007c0c */ /* 0x000fe2000bf45070 */
[----:B------:R-:W-:Y:S03]  /*2c90*/  BSSY B0, `(.L_x_405) ;  /* 0x0000031000007945 */ /* 0x000fe60003800000 */
[----:B------:R-:W-:-:S13]  /*2ca0*/  ISETP.NE.AND.EX P2, PT, RZ, UR21, PT, P2 ;  /* 0x00000015ff007c0c */ /* 0x000fda000bf45320 */
[----:B------:R-:W-:Y:S05]  /*2cb0*/  @!P2 BRA `(.L_x_406) ;  /* 0x000000000078a947 */ /* 0x000fea0003800000 */
[----:B------:R-:W-:Y:S02]  /*2cc0*/  ISETP.GE.U32.AND P2, PT, R9, UR6, PT ;  /* 0x0000000609007c0c */ /* 0x000fe4000bf46070 */
[----:B------:R-:W-:Y:S02]  /*2cd0*/  @!P0 LEA R18, P4, R7, UR20, 0x3 ;  /* 0x0000001407128c11 */ /* 0x000fe4000f8818ff */
[----:B------:R-:W-:Y:S02]  /*2ce0*/  ISETP.GE.U32.AND.EX P2, PT, R10, UR7, PT, P2 ;  /* 0x000000070a007c0c */ /* 0x000fe4000bf46120 */
[----:B------:R-:W-:Y:S02]  /*2cf0*/  @!P1 LEA R20, P5, R5, UR20, 0x3 ;  /* 0x0000001405149c11 */ /* 0x000fe4000f8a18ff */
[----:B------:R-:W-:Y:S02]  /*2d00*/  @!P0 LEA.HI.X R19, R7, UR21, R6, 0x3, P4 ;  /* 0x0000001507138c11 */ /* 0x000fe4000a0f1c06 */
[----:B------:R-:W-:-:S07]  /*2d10*/  @!P1 LEA.HI.X R21, R5, UR21, R4, 0x3, P5 ;  /* 0x0000001505159c11 */ /* 0x000fce000a8f1c04 */
[C---:B------:R-:W-:Y:S01]  /*2d20*/  @!P2 LEA R16, P3, R9.reuse, UR20, 0x3 ;  /* 0x000000140910ac11 */ /* 0x040fe2000f8618ff */
[----:B------:R1:W-:Y:S03]  /*2d30*/  @!P2 STG.E.64 desc[UR8][R48.64], R24 ;  /* 0x000000183000a986 */ /* 0x0003e6000c101b08 */
[----:B------:R-:W-:Y:S01]  /*2d40*/  @!P2 LEA.HI.X R17, R9, UR21, R10, 0x3, P3 ;  /* 0x000000150911ac11 */ /* 0x000fe200098f1c0a */
[----:B------:R1:W-:Y:S04]  /*2d50*/  @!P2 STG.E.64 desc[UR8][R50.64], R26 ;  /* 0x0000001a3200a986 */ /* 0x0003e8000c101b08 */
[----:B------:R1:W-:Y:S04]  /*2d60*/  @!P2 STG.E.64 desc[UR8][R46.64], R22 ;  /* 0x000000162e00a986 */ /* 0x0003e8000c101b08 */
[----:B------:R1:W-:Y:S04]  /*2d70*/  @!P2 STG.E.64 desc[UR8][R16.64], R22 ;  /* 0x000000161000a986 */ /* 0x0003e8000c101b08 */
[----:B------:R1:W-:Y:S04]  /*2d80*/  @!P0 STG.E.64 desc[UR8][R54.64], R32 ;  /* 0x0000002036008986 */ /* 0x0003e8000c101b08 */
[----:B------:R1:W-:Y:S04]  /*2d90*/  @!P0 STG.E.64 desc[UR8][R56.64], R36 ;  /* 0x0000002438008986 */ /* 0x0003e8000c101b08 */
[----:B------:R1:W-:Y:S04]  /*2da0*/  @!P0 STG.E.64 desc[UR8][R52.64], R28 ;  /* 0x0000001c34008986 */ /* 0x0003e8000c101b08 */
[----:B------:R1:W-:Y:S01]  /*2db0*/  @!P0 STG.E.64 desc[UR8][R18.64], R28 ;  /* 0x0000001c12008986 */ /* 0x0003e2000c101b08 */
[----:B------:R-:W-:-:S03]  /*2dc0*/  ISETP.GE.U32.AND P0, PT, R3, UR6, PT ;  /* 0x0000000603007c0c */ /* 0x000fc6000bf06070 */
[----:B------:R1:W-:Y:S01]  /*2dd0*/  @!P1 STG.E.64 desc[UR8][R60.64], R34 ;  /* 0x000000223c009986 */ /* 0x0003e2000c101b08 */
[----:B------:R-:W-:-:S03]  /*2de0*/  ISETP.GE.U32.AND.EX P0, PT, R8, UR7, PT, P0 ;  /* 0x0000000708007c0c */ /* 0x000fc6000bf06100 */
[----:B------:R1:W-:Y:S04]  /*2df0*/  @!P1 STG.E.64 desc[UR8][R62.64], R38 ;  /* 0x000000263e009986 */ /* 0x0003e8000c101b08 */
[----:B------:R1:W-:Y:S04]  /*2e00*/  @!P1 STG.E.64 desc[UR8][R58.64], R30 ;  /* 0x0000001e3a009986 */ /* 0x0003e8000c101b08 */
[----:B------:R1:W-:Y:S02]  /*2e10*/  @!P1 STG.E.64 desc[UR8][R20.64], R30 ;  /* 0x0000001e14009986 */ /* 0x0003e4000c101b08 */
[----:B------:R-:W-:Y:S05]  /*2e20*/  @P0 BRA `(.L_x_407) ;  /* 0x00000000005c0947 */ /* 0x000fea0003800000 */
[C---:B------:R-:W-:Y:S01]  /*2e30*/  LEA R2, P0, R3.reuse, UR20, 0x3 ;  /* 0x0000001403027c11 */ /* 0x040fe2000f8018ff */
[----:B------:R2:W-:Y:S03]  /*2e40*/  STG.E.64 desc[UR8][R66.64], R42 ;  /* 0x0000002a42007986 */ /* 0x0005e6000c101b08 */
[----:B------:R-:W-:Y:S01]  /*2e50*/  LEA.HI.X R3, R3, UR21, R8, 0x3, P0 ;  /* 0x0000001503037c11 */ /* 0x000fe200080f1c08 */
[----:B------:R2:W-:Y:S04]  /*2e60*/  STG.E.64 desc[UR8][R68.64], R44 ;  /* 0x0000002c44007986 */ /* 0x0005e8000c101b08 */
[----:B------:R2:W-:Y:S04]  /*2e70*/  STG.E.64 desc[UR8][R64.64], R40 ;  /* 0x0000002840007986 */ /* 0x0005e8000c101b08 */
[----:B------:R2:W-:Y:S01]  /*2e80*/  STG.E.64 desc[UR8][R2.64], R40 ;  /* 0x0000002802007986 */ /* 0x0005e2000c101b08 */
[----:B------:R-:W-:Y:S05]  /*2e90*/  BRA `(.L_x_407) ;  /* 0x0000000000407947 */ /* 0x000fea0003800000 */
.L_x_406:
[----:B------:R-:W-:Y:S02]  /*2ea0*/  ISETP.GE.U32.AND P2, PT, R9, UR6, PT ;  /* 0x0000000609007c0c */ /* 0x000fe4000bf46070 */
[----:B------:R-:W-:Y:S02]  /*2eb0*/  ISETP.GE.U32.AND P3, PT, R3, UR6, PT ;  /* 0x0000000603007c0c */ /* 0x000fe4000bf66070 */
[----:B------:R-:W-:Y:S02]  /*2ec0*/  ISETP.GE.U32.AND.EX P2, PT, R10, UR7, PT, P2 ;  /* 0x000000070a007c0c */ /* 0x000fe4000bf46120 */
[----:B------:R-:W-:-:S11]  /*2ed0*/  ISETP.GE.U32.AND.EX P3, PT, R8, UR7, PT, P3 ;  /* 0x0000000708007c0c */ /* 0x000fd6000bf66130 */
[----:B------:R0:W-:Y:S04]  /*2ee0*/  @!P2 STG.E.64 desc[UR8][R48.64], R24 ;  /* 0x000000183000a986 */ /* 0x0001e8000c101b08 */
        /* <DEDUP_REMOVED lines=10> */
[----:B------:R0:W-:Y:S02]  /*2f90*/  @!P3 STG.E.64 desc[UR8][R64.64], R40 ;  /* 0x000000284000b986 */ /* 0x0001e4000c101b08 */
.L_x_407:
[----:B------:R-:W-:Y:S05]  /*2fa0*/  BSYNC B0 ;  /* 0x0000000000007941 */ /* 0x000fea0003800000 */
.L_x_405:
[----:B------:R-:W-:-:S04]  /*2fb0*/  ULEA UR4, UR5, UR4, 0x2 ;  /* 0x0000000405047291 */ /* 0x000fc8000f8e103f */
[----:B------:R-:W-:Y:S02]  /*2fc0*/  USHF.R.S32.HI UR22, URZ, 0x1f, UR4 ;  /* 0x0000001f3f167899 */ /* 0x000fe40008011404 */
[----:B------:R-:W-:-:S04]  /*2fd0*/  UISETP.GE.U32.AND UP0, UPT, UR4, UR6, UPT ;  /* 0x000000060400728c */ /* 0x000fc8000bf06070 */
[----:B------:R-:W-:-:S06]  /*2fe0*/  UISETP.GE.U32.AND.EX UP0, UPT, UR22, UR7, UPT, UP0 ;  /* 0x000000071600728c */ /* 0x000fcc000bf06100 */
[----:B------:R-:W-:-:S13]  /*2ff0*/  PLOP3.LUT P0, PT, PT, PT, UP0, 0x80, 0x0 ;  /* 0x000000000000781c */ /* 0x000fda0003f0f008 */
[----:B------:R-:W-:Y:S05]  /*3000*/  @!P0 BRA `(.L_x_408) ;  /* 0xffffffd000e48947 */ /* 0x000fea000383ffff */
.L_x_359:
[----:B------:R-:W-:Y:S02]  /*3010*/  ULDC.64 UR24, c[0x0][0x218] ;  /* 0x0000860000187ab9 */ /* 0x000fe40000000a00 */
[----:B------:R-:W-:-:S04]  /*3020*/  ISETP.NE.U32.AND P0, PT, RZ, UR24, PT ;  /* 0x00000018ff007c0c */ /* 0x000fc8000bf05070 */
[----:B------:R-:W-:-:S13]  /*3030*/  ISETP.NE.AND.EX P0, PT, RZ, UR25, PT, P0 ;  /* 0x00000019ff007c0c */ /* 0x000fda000bf05300 */
[----:B------:R-:W-:Y:S05]  /*3040*/  @!P0 EXIT ;  /* 0x000000000000894d */ /* 0x000fea0003800000 */
[----:B------:R-:W-:Y:S01]  /*3050*/  BAR.SYNC.DEFER_BLOCKING 0x0 ;  /* 0x0000000000007b1d */ /* 0x000fe20000010000 */
[----:B------:R-:W-:-:S13]  /*3060*/  LOP3.LUT P0, RZ, R11, 0xff, RZ, 0xc0, !PT ;  /* 0x000000ff0bff7812 */ /* 0x000fda000780c0ff */
[----:B------:R-:W-:Y:S05]  /*3070*/  @!P0 EXIT ;  /* 0x000000000000894d */ /* 0x000fea0003800000 */
[----:B--2---:R-:W2:Y:S01]  /*3080*/  LDC.64 R2, c[0x0][0x218] ;  /* 0x00008600ff027b82 */ /* 0x004ea20000000a00 */
[----:B------:R-:W-:Y:S02]  /*3090*/  IMAD.MOV.U32 R4, RZ, RZ, 0x0 ;  /* 0x00000000ff047424 */ /* 0x000fe400078e00ff */
[----:B------:R-:W-:-:S05]  /*30a0*/  IMAD.MOV.U32 R5, RZ, RZ, 0x7ff00000 ;  /* 0x7ff00000ff057424 */ /* 0x000fca00078e00ff */
[----:B--2---:R-:W-:Y:S01]  /*30b0*/  STG.E.64 desc[UR8][R2.64], R4 ;  /* 0x0000000402007986 */ /* 0x004fe2000c101b08 */
[----:B------:R-:W-:Y:S05]  /*30c0*/  EXIT ;  /* 0x000000000000794d */ /* 0x000fea0003800000 */
        .weak           $__internal_3_$__cuda_sm20_div_rn_f64_full
        .type           $__internal_3_$__cuda_sm20_div_rn_f64_full,@function
        .size           $__internal_3_$__cuda_sm20_div_rn_f64_full,(.L_x_573 - $__internal_3_$__cuda_sm20_div_rn_f64_full)
$__internal_3_$__cuda_sm20_div_rn_f64_full:
[C---:B------:R-:W-:Y:S01]  /*30d0*/  FSETP.GEU.AND P2, PT, |R73|.reuse, 1.469367938527859385e-39, PT ;  /* 0x001000004900780b */ /* 0x040fe20003f4e200 */
[----:B------:R-:W-:Y:S01]  /*30e0*/  IMAD.MOV.U32 R76, RZ, RZ, 0x1 ;  /* 0x00000001ff4c7424 */ /* 0x000fe200078e00ff */
[----:B------:R-:W-:Y:S01]  /*30f0*/  LOP3.LUT R70, R73, 0x800fffff, RZ, 0xc0, !PT ;  /* 0x800fffff49467812 */ /* 0x000fe200078ec0ff */
[----:B------:R-:W-:Y:S01]  /*3100*/  IMAD.MOV.U32 R0, RZ, RZ, 0x1ca00000 ;  /* 0x1ca00000ff007424 */ /* 0x000fe200078e00ff */
[C---:B------:R-:W-:Y:S01]  /*3110*/  FSETP.GEU.AND P4, PT, |R75|.reuse, 1.469367938527859385e-39, PT ;  /* 0x001000004b00780b */ /* 0x040fe20003f8e200 */
[----:B------:R-:W-:Y:S01]  /*3120*/  BSSY B0, `(.L_x_409) ;  /* 0x0000052000007945 */ /* 0x000fe20003800000 */
[----:B------:R-:W-:Y:S02]  /*3130*/  LOP3.LUT R71, R70, 0x3ff00000, RZ, 0xfc, !PT ;  /* 0x3ff0000046477812 */ /* 0x000fe400078efcff */
[----:B------:R-:W-:Y:S02]  /*3140*/  MOV R70, R72 ;  /* 0x0000004800467202 */ /* 0x000fe40000000f00 */
[----:B------:R-:W-:-:S02]  /*3150*/  LOP3.LUT R2, R75, 0x7ff00000, RZ, 0xc0, !PT ;  /* 0x7ff000004b027812 */ /* 0x000fc400078ec0ff */
[----:B------:R-:W-:Y:S01]  /*3160*/  LOP3.LUT R85, R73, 0x7ff00000, RZ, 0xc0, !PT ;  /* 0x7ff0000049557812 */ /* 0x000fe200078ec0ff */
[----:B------:R-:W-:-:S03]  /*3170*/  @!P2 DMUL R70, R72, 8.98846567431157953865e+307 ;  /* 0x7fe000004846a828 */ /* 0x000fc60000000000 */
[C---:B------:R-:W-:Y:S02]  /*3180*/  ISETP.GE.U32.AND P3, PT, R2.reuse, R85, PT ;  /* 0x000000550200720c */ /* 0x040fe40003f66070 */
[----:B------:R-:W-:Y:S01]  /*3190*/  @!P4 LOP3.LUT R81, R73, 0x7ff00000, RZ, 0xc0, !PT ;  /* 0x7ff000004951c812 */ /* 0x000fe200078ec0ff */
[----:B------:R-:W0:Y:S03]  /*31a0*/  MUFU.RCP64H R77, R71 ;  /* 0x00000047004d7308 */ /* 0x000e260000001800 */
[----:B------:R-:W-:Y:S02]  /*31b0*/  @!P4 ISETP.GE.U32.AND P5, PT, R2, R81, PT ;  /* 0x000000510200c20c */ /* 0x000fe40003fa6070 */
[----:B------:R-:W-:Y:S02]  /*31c0*/  @!P2 LOP3.LUT R85, R71, 0x7ff00000, RZ, 0xc0, !PT ;  /* 0x7ff000004755a812 */ /* 0x000fe400078ec0ff */
[----:B------:R-:W-:-:S04]  /*31d0*/  @!P4 SEL R81, R0, 0x63400000, !P5 ;  /* 0x634000000051c807 */ /* 0x000fc80006800000 */
[----:B------:R-:W-:-:S04]  /*31e0*/  @!P4 LOP3.LUT R82, R81, 0x80000000, R75, 0xf8, !PT ;  /* 0x800000005152c812 */ /* 0x000fc800078ef84b */
[----:B------:R-:W-:Y:S01]  /*31f0*/  @!P4 LOP3.LUT R83, R82, 0x100000, RZ, 0xfc, !PT ;  /* 0x001000005253c812 */ /* 0x000fe200078efcff */
[----:B------:R-:W-:Y:S01]  /*3200*/  @!P4 IMAD.MOV.U32 R82, RZ, RZ, RZ ;  /* 0x000000ffff52c224 */ /* 0x000fe200078e00ff */
[----:B0-----:R-:W-:-:S08]  /*3210*/  DFMA R78, R76, -R70, 1 ;  /* 0x3ff000004c4e742b */ /* 0x001fd00000000846 */
        /* <DEDUP_REMOVED lines=22> */
[----:B------:R-:W-:-:S05]  /*3380*/  SEL R75, R0, 0x63400000, !P2 ;  /* 0x63400000004b7807 */ /* 0x000fca0005000000 */
[----:B------:R-:W-:Y:S02]  /*3390*/  IMAD.IADD R0, R74, 0x1, -R75 ;  /* 0x000000014a007824 */ /* 0x000fe400078e0a4b */
[----:B------:R-:W-:Y:S02]  /*33a0*/  IMAD.MOV.U32 R74, RZ, RZ, RZ ;  /* 0x000000ffff4a7224 */ /* 0x000fe400078e00ff */
        /* <DEDUP_REMOVED lines=10> */
[----:B------:R-:W-:Y:S01]  /*3450*/  IADD3 R71, -R0, RZ, RZ ;  /* 0x000000ff00477210 */ /* 0x000fe20007ffe1ff */
[----:B------:R-:W-:Y:S01]  /*3460*/  IMAD.MOV.U32 R70, RZ, RZ, RZ ;  /* 0x000000ffff467224 */ /* 0x000fe200078e00ff */
[----:B------:R-:W-:-:S05]  /*3470*/  DMUL.RP R74, R82, R74 ;  /* 0x0000004a524a7228 */ /* 0x000fca0000008000 */
[----:B------:R-:W-:-:S05]  /*3480*/  DFMA R70, R78, -R70, R82 ;  /* 0x800000464e46722b */ /* 0x000fca0000000052 */
[----:B------:R-:W-:Y:S02]  /*3490*/  LOP3.LUT R73, R75, R73, RZ, 0x3c, !PT ;  /* 0x000000494b497212 */ /* 0x000fe400078e3cff */
[----:B------:R-:W-:-:S04]  /*34a0*/  IADD3 R70, -R0, -0x43300000, RZ ;  /* 0xbcd0000000467810 */ /* 0x000fc80007ffe1ff */
[----:B------:R-:W-:-:S04]  /*34b0*/  FSETP.NEU.AND P2, PT, |R71|, R70, PT ;  /* 0x000000464700720b */ /* 0x000fc80003f4d200 */
[----:B------:R-:W-:Y:S02]  /*34c0*/  FSEL R78, R74, R78, !P2 ;  /* 0x0000004e4a4e7208 */ /* 0x000fe40005000000 */
[----:B------:R-:W-:Y:S01]  /*34d0*/  FSEL R79, R73, R79, !P2 ;  /* 0x0000004f494f7208 */ /* 0x000fe20005000000 */
[----:B------:R-:W-:Y:S06]  /*34e0*/  BRA `(.L_x_411) ;  /* 0x0000000000547947 */ /* 0x000fec0003800000 */
.L_x_410:
[----:B------:R-:W-:-:S14]  /*34f0*/  DSETP.NAN.AND P2, PT, R74, R74, PT ;  /* 0x0000004a4a00722a */ /* 0x000fdc0003f48000 */
[----:B------:R-:W-:Y:S05]  /*3500*/  @P2 BRA `(.L_x_412) ;  /* 0x0000000000442947 */ /* 0x000fea0003800000 */
[----:B------:R-:W-:-:S14]  /*3510*/  DSETP.NAN.AND P2, PT, R72, R72, PT ;  /* 0x000000484800722a */ /* 0x000fdc0003f48000 */
[----:B------:R-:W-:Y:S05]  /*3520*/  @P2 BRA `(.L_x_413) ;  /* 0x0000000000302947 */ /* 0x000fea0003800000 */
[----:B------:R-:W-:Y:S01]  /*3530*/  ISETP.NE.AND P2, PT, R80, R85, PT ;  /* 0x000000555000720c */ /* 0x000fe20003f45270 */
[----:B------:R-:W-:Y:S02]  /*3540*/  IMAD.MOV.U32 R78, RZ, RZ, 0x0 ;  /* 0x00000000ff4e7424 */ /* 0x000fe400078e00ff */
[----:B------:R-:W-:-:S10]  /*3550*/  IMAD.MOV.U32 R79, RZ, RZ, -0x80000 ;  /* 0xfff80000ff4f7424 */ /* 0x000fd400078e00ff */
[----:B------:R-:W-:Y:S05]  /*3560*/  @!P2 BRA `(.L_x_411) ;  /* 0x000000000034a947 */ /* 0x000fea0003800000 */
[----:B------:R-:W-:Y:S02]  /*3570*/  ISETP.NE.AND P2, PT, R80, 0x7ff00000, PT ;  /* 0x7ff000005000780c */ /* 0x000fe40003f45270 */
[----:B------:R-:W-:Y:S02]  /*3580*/  LOP3.LUT R79, R75, 0x80000000, R73, 0x48, !PT ;  /* 0x800000004b4f7812 */ /* 0x000fe400078e4849 */
[----:B------:R-:W-:-:S13]  /*3590*/  ISETP.EQ.OR P2, PT, R85, RZ, !P2 ;  /* 0x000000ff5500720c */ /* 0x000fda0005742670 */
[----:B------:R-:W-:Y:S01]  /*35a0*/  @P2 LOP3.LUT R0, R79, 0x7ff00000, RZ, 0xfc, !PT ;  /* 0x7ff000004f002812 */ /* 0x000fe200078efcff */
[----:B------:R-:W-:Y:S02]  /*35b0*/  @!P2 IMAD.MOV.U32 R78, RZ, RZ, RZ ;  /* 0x000000ffff4ea224 */ /* 0x000fe400078e00ff */
[----:B------:R-:W-:Y:S01]  /*35c0*/  @P2 IMAD.MOV.U32 R78, RZ, RZ, RZ ;  /* 0x000000ffff4e2224 */ /* 0x000fe200078e00ff */
[----:B------:R-:W-:Y:S01]  /*35d0*/  @P2 MOV R79, R0 ;  /* 0x00000000004f2202 */ /* 0x000fe20000000f00 */
[----:B------:R-:W-:Y:S06]  /*35e0*/  BRA `(.L_x_411) ;  /* 0x0000000000147947 */ /* 0x000fec0003800000 */
.L_x_413:
[----:B------:R-:W-:Y:S01]  /*35f0*/  LOP3.LUT R79, R73, 0x80000, RZ, 0xfc, !PT ;  /* 0x00080000494f7812 */ /* 0x000fe200078efcff */
[----:B------:R-:W-:Y:S01]  /*3600*/  IMAD.MOV.U32 R78, RZ, RZ, R72 ;  /* 0x000000ffff4e7224 */ /* 0x000fe200078e0048 */
[----:B------:R-:W-:Y:S06]  /*3610*/  BRA `(.L_x_411) ;  /* 0x0000000000087947 */ /* 0x000fec0003800000 */
.L_x_412:
[----:B------:R-:W-:Y:S01]  /*3620*/  LOP3.LUT R79, R75, 0x80000, RZ, 0xfc, !PT ;  /* 0x000800004b4f7812 */ /* 0x000fe200078efcff */
[----:B------:R-:W-:-:S07]  /*3630*/  IMAD.MOV.U32 R78, RZ, RZ, R74 ;  /* 0x000000ffff4e7224 */ /* 0x000fce00078e004a */
.L_x_411:
[----:B------:R-:W-:Y:S05]  /*3640*/  BSYNC B0 ;  /* 0x0000000000007941 */ /* 0x000fea0003800000 */
.L_x_409:
[----:B------:R-:W-:Y:S02]  /*3650*/  IMAD.MOV.U32 R70, RZ, RZ, R86 ;  /* 0x000000ffff467224 */ /* 0x000fe400078e0056 */
[----:B------:R-:W-:-:S04]  /*3660*/  IMAD.MOV.U32 R71, RZ, RZ, 0x0 ;  /* 0x00000000ff477424 */ /* 0x000fc800078e00ff */
[----:B------:R-:W-:Y:S05]  /*3670*/  RET.REL.NODEC R70 `(_Z27reversible_adam_cuda_kernelIdddEvPT_PT1_S1_S1_PKT0_fffffm10adamMode_tf) ;  /* 0xffffffc846607950 */ /* 0x000fea0003c3ffff */
.L_x_414:
        /* <DEDUP_REMOVED lines=16> */
.L_x_573:


//--------------------- .text._Z27reversible_adam_cuda_kernelIfN3c104HalfEhEvPT_PT1_S3_S3_PKT0_fffffm10adamMode_tf --------------------------
	.section	.text._Z27reversible_adam_cuda_kernelIfN3c104HalfEhEvPT_PT1_S3_S3_PKT0_fffffm10adamMode_tf,"ax",@progbits
	.align	128
        .global         _Z27reversible_adam_cuda_kernelIfN3c104HalfEhEvPT_PT1_S3_S3_PKT0_fffffm10adamMode_tf
        .type           _Z27reversible_adam_cuda_kernelIfN3c104HalfEhEvPT_PT1_S3_S3_PKT0_fffffm10adamMode_tf,@function
        .size           _Z27reversible_adam_cuda_kernelIfN3c104HalfEhEvPT_PT1_S3_S3_PKT0_fffffm10adamMode_tf,(.L_x_594 - _Z27reversible_adam_cuda_kernelIfN3c104HalfEhEvPT_PT1_S3_S3_PKT0_fffffm10adamMode_tf)
        .other          _Z27reversible_adam_cuda_kernelIfN3c104HalfEhEvPT_PT1_S3_S3_PKT0_fffffm10adamMode_tf,@"STO_CUDA_ENTRY STV_DEFAULT"
_Z27reversible_adam_cuda_kernelIfN3c104HalfEhEvPT_PT1_S3_S3_PKT0_fffffm10adamMode_tf:
.text._Z27reversible_adam_cuda_kernelIfN3c104HalfEhEvPT_PT1_S3_S3_PKT0_fffffm10adamMode_tf:
[----:B------:R-:W-:Y:S01]  /*0000*/  LDC R1, c[0x0][0x28] ;  /* 0x00000a00ff017b82 */ /* 0x000fe20000000800 */
[----:B------:R-:W0:Y:S07]  /*0010*/  S2R R3, SR_TID.Y ;  /* 0x0000000000037919 */ /* 0x000e2e0000002200 */
[----:B------:R-:W-:Y:S01]  /*0020*/  S2UR UR4, SR_CTAID.Y ;  /* 0x00000000000479c3 */ /* 0x000fe20000002600 */
[----:B------:R-:W-:Y:S01]  /*0030*/  ULDC UR5, c[0x0][0xc] ;  /* 0x0000030000057ab9 */ /* 0x000fe20000000800 */
[----:B------:R-:W-:Y:S01]  /*0040*/  ULDC UR7, c[0x0][0x4] ;  /* 0x0000010000077ab9 */ /* 0x000fe20000000800 */
[----:B------:R-:W0:Y:S01]  /*0050*/  S2R R0, SR_TID.X ;  /* 0x0000000000007919 */ /* 0x000e220000002100 */
[----:B------:R-:W-:-:S02]  /*0060*/  ULDC.64 UR8, c[0x0][0x250] ;  /* 0x0000940000087ab9 */ /* 0x000fc40000000a00 */
[----:B------:R-:W-:Y:S02]  /*0070*/  ISETP.NE.U32.AND P0, PT, RZ, UR8, PT ;  /* 0x00000008ff007c0c */ /* 0x000fe4000bf05070 */
[----:B------:R-:W1:Y:S02]  /*0080*/  S2UR UR6, SR_CTAID.X ;  /* 0x00000000000679c3 */ /* 0x000e640000002500 */
[----:B------:R-:W-:-:S06]  /*0090*/  ISETP.NE.AND.EX P0, PT, RZ, UR9, PT, P0 ;  /* 0x00000009ff007c0c */ /* 0x000fcc000bf05300 */
[----:B------:R-:W0:Y:S01]  /*00a0*/  LDC R30, c[0x0][RZ] ;  /* 0x00000000ff1e7b82 */ /* 0x000e220000000800 */
[----:B-1----:R-:W-:-:S03]  /*00b0*/  UIMAD UR4, UR4, UR5, UR6 ;  /* 0x00000005040472a4 */ /* 0x002fc6000f8e0206 */
[----:B------:R-:W-:Y:S02]  /*00c0*/  ULDC UR6, c[0x0][0x10] ;  /* 0x0000040000067ab9 */ /* 0x000fe40000000800 */
[----:B------:R-:W-:Y:S01]  /*00d0*/  UIMAD UR5, UR5, UR6, URZ ;  /* 0x00000006050572a4 */ /* 0x000fe2000f8e023f */
[C-C-:B0-----:R-:W-:Y:S01]  /*00e0*/  IMAD R3, R30.reuse, R3, R0.reuse ;  /* 0x000000031e037224 */ /* 0x141fe200078e0200 */
[----:B------:R-:W-:Y:S01]  /*00f0*/  PRMT R0, RZ, 0x7610, R0 ;  /* 0x00007610ff007816 */ /* 0x000fe20000000000 */
[----:B------:R-:W-:-:S04]  /*0100*/  IMAD R30, R30, UR7, RZ ;  /* 0x000000071e1e7c24 */ /* 0x000fc8000f8e02ff */
[C---:B------:R-:W-:Y:S02]  /*0110*/  IMAD R28, R30.reuse, UR4, R3 ;  /* 0x000000041e1c7c24 */ /* 0x040fe4000f8e0203 */
[----:B------:R-:W-:Y:S01]  /*0120*/  IMAD R30, R30, UR5, RZ ;  /* 0x000000051e1e7c24 */ /* 0x000fe2000f8e02ff */
[----:B------:R-:W-:Y:S01]  /*0130*/  ULDC.64 UR4, c[0x0][0x208] ;  /* 0x0000820000047ab9 */ /* 0x000fe20000000a00 */
[----:B------:R-:W-:Y:S05]  /*0140*/  @!P0 BRA `(.L_x_415) ;  /* 0x0000001400188947 */ /* 0x000fea0003800000 */
[----:B------:R-:W0:Y:S01]  /*0150*/  LDC.64 R32, c[0x0][0x238] ;  /* 0x00008e00ff207b82 */ /* 0x000e220000000a00 */
[----:B------:R-:W-:Y:S01]  /*0160*/  HFMA2.MMA R45, -RZ, RZ, 0, 0 ;  /* 0x00000000ff2d7435 */ /* 0x000fe200000001ff */
[----:B------:R-:W-:Y:S01]  /*0170*/  PRMT R0, RZ, 0x7610, R0 ;  /* 0x00007610ff007816 */ /* 0x000fe20000000000 */
[----:B------:R-:W-:Y:S01]  /*0180*/  ULDC UR8, c[0x0][0x240] ;  /* 0x0000900000087ab9 */ /* 0x000fe20000000800 */
[----:B------:R-:W-:Y:S01]  /*0190*/  ULDC UR9, c[0x0][0x25c] ;  /* 0x0000970000097ab9 */ /* 0x000fe20000000800 */
[----:B------:R-:W-:Y:S01]  /*01a0*/  ULDC UR10, c[0x0][0x248] ;  /* 0x00009200000a7ab9 */ /* 0x000fe20000000800 */
[----:B------:R-:W-:Y:S01]  /*01b0*/  ULDC UR6, c[0x0][0x244] ;  /* 0x0000910000067ab9 */ /* 0x000fe20000000800 */
[----:B------:R-:W-:Y:S01]  /*01c0*/  ULDC UR7, c[0x0][0x258] ;  /* 0x0000960000077ab9 */ /* 0x000fe20000000800 */
[----:B------:R-:W-:Y:S01]  /*01d0*/  ULDC.64 UR16, c[0x0][0x238] ;  /* 0x00008e0000107ab9 */ /* 0x000fe20000000a00 */
[----:B------:R-:W-:Y:S01]  /*01e0*/  ULDC.64 UR14, c[0x0][0x250] ;  /* 0x00009400000e7ab9 */ /* 0x000fe20000000a00 */
[----:B------:R-:W-:Y:S01]  /*01f0*/  ULDC.64 UR12, c[0x0][0x218] ;  /* 0x00008600000c7ab9 */ /* 0x000fe20000000a00 */
[----:B0-----:R-:W-:Y:S01]  /*0200*/  FADD.FTZ R32, -R32, 1 ;  /* 0x3f80000020207421 */ /* 0x001fe20000010100 */
[----:B------:R-:W-:-:S07]  /*0210*/  FADD.FTZ R34, -R33, 1 ;  /* 0x3f80000021227421 */ /* 0x000fce0000010100 */
.L_x_440:
[----:B------:R-:W-:Y:S01]  /*0220*/  IADD3 R13, R28, R45, RZ ;  /* 0x0000002d1c0d7210 */ /* 0x000fe20007ffe0ff */
[----:B------:R-:W0:Y:S03]  /*0230*/  LDC.64 R20, c[0x0][0x210] ;  /* 0x00008400ff147b82 */ /* 0x000e260000000a00 */
[C---:B------:R-:W-:Y:S02]  /*0240*/  IADD3 R11, R30.reuse, R13, RZ ;  /* 0x0000000d1e0b7210 */ /* 0x040fe40007ffe0ff */
[----:B------:R-:W-:Y:S02]  /*0250*/  ISETP.GE.U32.AND P0, PT, R13, UR14, PT ;  /* 0x0000000e0d007c0c */ /* 0x000fe4000bf06070 */
[----:B------:R-:W-:Y:S01]  /*0260*/  SHF.R.S32.HI R4, RZ, 0x1f, R13 ;  /* 0x0000001fff047819 */ /* 0x000fe2000001140d */
[----:B------:R-:W1:Y:S01]  /*0270*/  LDC.64 R22, c[0x0][0x220] ;  /* 0x00008800ff167b82 */ /* 0x000e620000000a00 */
[----:B------:R-:W-:-:S02]  /*0280*/  IADD3 R17, R30, R11, RZ ;  /* 0x0000000b1e117210 */ /* 0x000fc40007ffe0ff */
[----:B------:R-:W-:Y:S02]  /*0290*/  ISETP.GE.U32.AND.EX P0, PT, R4, UR15, PT, P0 ;  /* 0x0000000f04007c0c */ /* 0x000fe4000bf06100 */
[----:B------:R-:W-:Y:S02]  /*02a0*/  ISETP.GE.U32.AND P1, PT, R11, UR14, PT ;  /* 0x0000000e0b007c0c */ /* 0x000fe4000bf26070 */
[----:B------:R-:W-:Y:S01]  /*02b0*/  SHF.R.S32.HI R8, RZ, 0x1f, R11 ;  /* 0x0000001fff087819 */ /* 0x000fe2000001140b */
[----:B------:R-:W2:Y:S01]  /*02c0*/  LDC.64 R24, c[0x0][0x228] ;  /* 0x00008a00ff187b82 */ /* 0x000ea20000000a00 */
[----:B------:R-:W-:Y:S02]  /*02d0*/  IADD3 R47, R30, R17, RZ ;  /* 0x000000111e2f7210 */ /* 0x000fe40007ffe0ff */
[----:B------:R-:W-:Y:S02]  /*02e0*/  ISETP.GE.U32.AND P2, PT, R17, UR14, PT ;  /* 0x0000000e11007c0c */ /* 0x000fe4000bf46070 */
[----:B------:R-:W-:-:S02]  /*02f0*/  SHF.R.S32.HI R36, RZ, 0x1f, R17 ;  /* 0x0000001fff247819 */ /* 0x000fc40000011411 */
[----:B------:R-:W-:Y:S01]  /*0300*/  ISETP.GE.U32.AND.EX P1, PT, R8, UR15, PT, P1 ;  /* 0x0000000f08007c0c */ /* 0x000fe2000bf26110 */
[----:B------:R-:W3:Y:S01]  /*0310*/  @!P0 LDC.64 R2, c[0x0][0x230] ;  /* 0x00008c00ff028b82 */ /* 0x000ee20000000a00 */
[----:B------:R-:W-:Y:S02]  /*0320*/  ISETP.GE.U32.AND P3, PT, R47, UR14, PT ;  /* 0x0000000e2f007c0c */ /* 0x000fe4000bf66070 */
[----:B------:R-:W-:Y:S02]  /*0330*/  SHF.R.S32.HI R38, RZ, 0x1f, R47 ;  /* 0x0000001fff267819 */ /* 0x000fe4000001142f */
[----:B------:R-:W-:Y:S02]  /*0340*/  ISETP.GE.U32.AND.EX P2, PT, R36, UR15, PT, P2 ;  /* 0x0000000f24007c0c */ /* 0x000fe4000bf46120 */
[----:B------:R-:W-:-:S05]  /*0350*/  ISETP.GE.U32.AND.EX P3, PT, R38, UR15, PT, P3 ;  /* 0x0000000f26007c0c */ /* 0x000fca000bf66130 */
[----:B------:R-:W4:Y:S08]  /*0360*/  @!P1 LDC.64 R6, c[0x0][0x230] ;  /* 0x00008c00ff069b82 */ /* 0x000f300000000a00 */
[----:B------:R-:W0:Y:S01]  /*0370*/  @!P2 LDC.64 R14, c[0x0][0x230] ;  /* 0x00008c00ff0eab82 */ /* 0x000e220000000a00 */
[----:B---3--:R-:W-:-:S07]  /*0380*/  @!P0 LEA R2, P4, R13, R2, 0x1 ;  /* 0x000000020d028211 */ /* 0x008fce00078808ff */
[----:B------:R-:W3:Y:S01]  /*0390*/  @!P3 LDC.64 R18, c[0x0][0x230] ;  /* 0x00008c00ff12bb82 */ /* 0x000ee20000000a00 */
[----:B------:R-:W-:-:S05]  /*03a0*/  @!P0 LEA.HI.X R3, R13, R3, R4, 0x1, P4 ;  /* 0x000000030d038211 */ /* 0x000fca00020f0c04 */
[----:B------:R1:W2:Y:S01]  /*03b0*/  @!P0 LDG.E.U16.CONSTANT R26, desc[UR4][R2.64] ;  /* 0x00000004021a8981 */ /* 0x0002a2000c1e9500 */
[----:B----4-:R-:W-:-:S04]  /*03c0*/  @!P1 LEA R4, P5, R11, R6, 0x1 ;  /* 0x000000060b049211 */ /* 0x010fc800078a08ff */
[----:B------:R-:W-:Y:S02]  /*03d0*/  @!P1 LEA.HI.X R5, R11, R7, R8, 0x1, P5 ;  /* 0x000000070b059211 */ /* 0x000fe400028f0c08 */
[----:B0-----:R-:W-:-:S03]  /*03e0*/  @!P2 LEA R6, P4, R17, R14, 0x1 ;  /* 0x0000000e1106a211 */ /* 0x001fc600078808ff */
[----:B------:R2:W4:Y:S01]  /*03f0*/  @!P1 LDG.E.U16.CONSTANT R27, desc[UR4][R4.64] ;  /* 0x00000004041b9981 */ /* 0x000522000c1e9500 */
[----:B------:R-:W-:Y:S02]  /*0400*/  @!P2 LEA.HI.X R7, R17, R15, R36, 0x1, P4 ;  /* 0x0000000f1107a211 */ /* 0x000fe400020f0c24 */
[----:B---3--:R-:W-:-:S03]  /*0410*/  @!P3 LEA R8, P5, R47, R18, 0x1 ;  /* 0x000000122f08b211 */ /* 0x008fc600078a08ff */
[----:B------:R0:W3:Y:S01]  /*0420*/  @!P2 LDG.E.U16.CONSTANT R40, desc[UR4][R6.64] ;  /* 0x000000040628a981 */ /* 0x0000e2000c1e9500 */
[----:B------:R-:W-:-:S05]  /*0430*/  @!P3 LEA.HI.X R9, R47, R19, R38, 0x1, P5 ;  /* 0x000000132f09b211 */ /* 0x000fca00028f0c26 */
[----:B------:R0:W3:Y:S01]  /*0440*/  @!P3 LDG.E.U16.CONSTANT R42, desc[UR4][R8.64] ;  /* 0x00000004082ab981 */ /* 0x0000e2000c1e9500 */
[----:B-1----:R-:W-:Y:S01]  /*0450*/  IMAD.WIDE R2, R13, 0x4, R20 ;  /* 0x000000040d027825 */ /* 0x002fe200078e0214 */
[----:B-----5:R-:W-:-:S03]  /*0460*/  MOV R43, RZ ;  /* 0x000000ff002b7202 */ /* 0x020fc60000000f00 */
[C---:B------:R-:W-:Y:S01]  /*0470*/  IMAD.WIDE R18, R13.reuse, 0x4, R22 ;  /* 0x000000040d127825 */ /* 0x040fe200078e0216 */
[----:B------:R-:W-:Y:S02]  /*0480*/  MOV R49, RZ ;  /* 0x000000ff00317202 */ /* 0x000fe40000000f00 */
[----:B------:R-:W-:Y:S01]  /*0490*/  MOV R39, RZ ;  /* 0x000000ff00277202 */ /* 0x000fe20000000f00 */
[----:B--2---:R-:W-:Y:S01]  /*04a0*/  IMAD.WIDE R4, R13, 0x4, R24 ;  /* 0x000000040d047825 */ /* 0x004fe200078e0218 */
[----:B------:R-:W-:Y:S01]  /*04b0*/  MOV R37, RZ ;  /* 0x000000ff00257202 */ /* 0x000fe20000000f00 */
[----:B------:R1:W5:Y:S01]  /*04c0*/  @!P0 LDG.E R43, desc[UR4][R2.64] ;  /* 0x00000004022b8981 */ /* 0x000362000c1e1900 */
[----:B------:R-:W-:Y:S01]  /*04d0*/  MOV R33, RZ ;  /* 0x000000ff00217202 */ /* 0x000fe20000000f00 */
[C---:B0-----:R-:W-:Y:S01]  /*04e0*/  IMAD.WIDE R6, R11.reuse, 0x4, R20 ;  /* 0x000000040b067825 */ /* 0x041fe200078e0214 */
[----:B------:R-:W-:Y:S01]  /*04f0*/  MOV R31, RZ ;  /* 0x000000ff001f7202 */ /* 0x000fe20000000f00 */
[----:B------:R1:W5:Y:S01]  /*0500*/  @!P0 LDG.E R49, desc[UR4][R18.64] ;  /* 0x0000000412318981 */ /* 0x000362000c1e1900 */
[----:B------:R-:W-:Y:S01]  /*0510*/  MOV R35, RZ ;  /* 0x000000ff00237202 */ /* 0x000fe20000000f00 */
[----:B------:R-:W-:Y:S01]  /*0520*/  IMAD.WIDE R8, R11, 0x4, R22 ;  /* 0x000000040b087825 */ /* 0x000fe200078e0216 */
[----:B------:R-:W-:Y:S01]  /*0530*/  MOV R29, RZ ;  /* 0x000000ff001d7202 */ /* 0x000fe20000000f00 */
[----:B------:R1:W5:Y:S01]  /*0540*/  @!P1 LDG.E R39, desc[UR4][R6.64] ;  /* 0x0000000406279981 */ /* 0x000362000c1e1900 */
[----:B------:R-:W-:Y:S01]  /*0550*/  MOV R51, RZ ;  /* 0x000000ff00337202 */ /* 0x000fe20000000f00 */
[C---:B------:R-:W-:Y:S01]  /*0560*/  IMAD.WIDE R12, R17.reuse, 0x4, R20 ;  /* 0x00000004110c7825 */ /* 0x040fe200078e0214 */
[----:B------:R-:W-:Y:S01]  /*0570*/  MOV R53, RZ ;  /* 0x000000ff00357202 */ /* 0x000fe20000000f00 */
[----:B------:R1:W5:Y:S01]  /*0580*/  @!P1 LDG.E R37, desc[UR4][R8.64] ;  /* 0x0000000408259981 */ /* 0x000362000c1e1900 */
[----:B------:R-:W-:Y:S01]  /*0590*/  MOV R44, RZ ;  /* 0x000000ff002c7202 */ /* 0x000fe20000000f00 */
[----:B------:R-:W-:-:S02]  /*05a0*/  IMAD.WIDE R14, R17, 0x4, R22 ;  /* 0x00000004110e7825 */ /* 0x000fc400078e0216 */
[----:B------:R1:W5:Y:S02]  /*05b0*/  @!P2 LDG.E R33, desc[UR4][R12.64] ;  /* 0x000000040c21a981 */ /* 0x000364000c1e1900 */
[----:B------:R-:W-:Y:S02]  /*05c0*/  IMAD.MOV.U32 R41, RZ, RZ, RZ ;  /* 0x000000ffff297224 */ /* 0x000fe400078e00ff */
[--C-:B------:R-:W-:Y:S01]  /*05d0*/  IMAD.WIDE R10, R11, 0x4, R24.reuse ;  /* 0x000000040b0a7825 */ /* 0x100fe200078e0218 */
[----:B------:R1:W5:Y:S03]  /*05e0*/  @!P2 LDG.E R31, desc[UR4][R14.64] ;  /* 0x000000040e1fa981 */ /* 0x000366000c1e1900 */
[----:B------:R-:W-:Y:S01]  /*05f0*/  IMAD.WIDE R16, R17, 0x4, R24 ;  /* 0x0000000411107825 */ /* 0x000fe200078e0218 */
[----:B------:R1:W5:Y:S03]  /*0600*/  @!P0 LDG.E R41, desc[UR4][R4.64] ;  /* 0x0000000404298981 */ /* 0x000366000c1e1900 */
[C---:B------:R-:W-:Y:S01]  /*0610*/  IMAD.WIDE R20, R47.reuse, 0x4, R20 ;  /* 0x000000042f147825 */ /* 0x040fe200078e0214 */
[----:B------:R1:W5:Y:S03]  /*0620*/  @!P1 LDG.E R35, desc[UR4][R10.64] ;  /* 0x000000040a239981 */ /* 0x000366000c1e1900 */
[C---:B------:R-:W-:Y:S01]  /*0630*/  IMAD.WIDE R22, R47.reuse, 0x4, R22 ;  /* 0x000000042f167825 */ /* 0x040fe200078e0216 */
[----:B------:R1:W5:Y:S03]  /*0640*/  @!P2 LDG.E R29, desc[UR4][R16.64] ;  /* 0x00000004101da981 */ /* 0x000366000c1e1900 */
[----:B------:R-:W-:Y:S01]  /*0650*/  IMAD.WIDE R24, R47, 0x4, R24 ;  /* 0x000000042f187825 */ /* 0x000fe200078e0218 */
[----:B------:R1:W5:Y:S04]  /*0660*/  @!P3 LDG.E R51, desc[UR4][R20.64] ;  /* 0x000000041433b981 */ /* 0x000368000c1e1900 */
[----:B------:R1:W5:Y:S04]  /*0670*/  @!P3 LDG.E R53, desc[UR4][R22.64] ;  /* 0x000000041635b981 */ /* 0x000368000c1e1900 */
[----:B------:R1:W5:Y:S01]  /*0680*/  @!P3 LDG.E R44, desc[UR4][R24.64] ;  /* 0x00000004182cb981 */ /* 0x000362000c1e1900 */
[----:B------:R-:W-:-:S02]  /*0690*/  MOV R46, RZ ;  /* 0x000000ff002e7202 */ /* 0x000fc40000000f00 */
[----:B------:R-:W-:Y:S01]  /*06a0*/  ISETP.NE.AND P4, PT, RZ, UR7, PT ;  /* 0x00000007ff007c0c */ /* 0x000fe2000bf85270 */
[----:B------:R-:W-:Y:S01]  /*06b0*/  BSSY B0, `(.L_x_416) ;  /* 0x000009e000007945 */ /* 0x000fe20003800000 */
[----:B------:R-:W-:Y:S01]  /*06c0*/  @!P0 HADD2.F32 R46, -RZ, R26.H0_H0 ;  /* 0x2000001aff2e8230 */ /* 0x000fe20000004100 */
[----:B------:R-:W-:Y:S01]  /*06d0*/  MOV R26, RZ ;  /* 0x000000ff001a7202 */ /* 0x000fe20000000f00 */
[----:B----4-:R-:W-:Y:S02]  /*06e0*/  @!P1 HADD2.F32 R26, -RZ, R27.H0_H0 ;  /* 0x2000001bff1a9230 */ /* 0x010fe40000004100 */
[----:B------:R-:W-:Y:S02]  /*06f0*/  IMAD.MOV.U32 R27, RZ, RZ, RZ ;  /* 0x000000ffff1b7224 */ /* 0x000fe400078e00ff */
[----:B---3--:R-:W-:Y:S01]  /*0700*/  @!P2 HADD2.F32 R27, -RZ, R40.H0_H0 ;  /* 0x20000028ff1ba230 */ /* 0x008fe20000004100 */
[----:B------:R-:W-:Y:S01]  /*0710*/  MOV R40, RZ ;  /* 0x000000ff00287202 */ /* 0x000fe20000000f00 */
[----:B------:R-:W-:-:S02]  /*0720*/  @!P3 HADD2.F32 R40, -RZ, R42.H0_H0 ;  /* 0x2000002aff28b230 */ /* 0x000fc40000004100 */
[----:B------:R-:W0:Y:S02]  /*0730*/  MUFU.RCP R42, UR6 ;  /* 0x00000006002a7d08 */ /* 0x000e240008001000 */
[----:B0-----:R-:W-:Y:S01]  /*0740*/  FMUL.FTZ R46, R42, R46 ;  /* 0x0000002e2a2e7220 */ /* 0x001fe20000410000 */
[----:B-1----:R-:W-:Y:S06]  /*0750*/  @!P4 BRA `(.L_x_417) ;  /* 0x000000040028c947 */ /* 0x002fec0003800000 */
[----:B------:R-:W-:Y:S01]  /*0760*/  FSETP.GEU.FTZ.AND P4, PT, |R46|, +INF , PT ;  /* 0x7f8000002e00780b */ /* 0x000fe20003f9e200 */
[----:B------:R-:W-:Y:S01]  /*0770*/  HFMA2.MMA R50, -RZ, RZ, 0, 5.9604644775390625e-08 ;  /* 0x00000001ff327435 */ /* 0x000fe200000001ff */
[----:B------:R-:W-:Y:S01]  /*0780*/  MOV R48, 0x1 ;  /* 0x0000000100307802 */ /* 0x000fe20000000f00 */
[----:B------:R-:W-:Y:S03]  /*0790*/  BSSY B1, `(.L_x_418) ;  /* 0x0000010000017945 */ /* 0x000fe60003800000 */
[----:B------:R-:W-:-:S05]  /*07a0*/  PRMT R48, R48, 0x5410, R48 ;  /* 0x0000541030307816 */ /* 0x000fca0000000030 */
[----:B------:R-:W-:Y:S02]  /*07b0*/  PRMT R48, R50, 0x7610, R48 ;  /* 0x0000761032307816 */ /* 0x000fe40000000030 */
[----:B------:R-:W-:Y:S05]  /*07c0*/  @P4 BRA `(.L_x_419) ;  /* 0x0000000000304947 */ /* 0x000fea0003800000 */
[----:B-----5:R-:W-:Y:S01]  /*07d0*/  FMUL.FTZ R50, R41, UR17 ;  /* 0x0000001129327c20 */ /* 0x020fe20008410000 */
[-C--:B------:R-:W-:Y:S01]  /*07e0*/  FMUL.FTZ R41, R34, R46.reuse ;  /* 0x0000002e22297220 */ /* 0x080fe20000410000 */
[----:B------:R-:W-:Y:S01]  /*07f0*/  PRMT R48, R0, 0x7610, R48 ;  /* 0x0000761000307816 */ /* 0x000fe20000000030 */
[----:B------:R-:W-:Y:S02]  /*0800*/  FMUL.FTZ R49, R49, UR16 ;  /* 0x0000001031317c20 */ /* 0x000fe40008410000 */
[----:B------:R-:W-:Y:S02]  /*0810*/  FFMA.FTZ R41, R46, R41, R50 ;  /* 0x000000292e297223 */ /* 0x000fe40000010032 */
[----:B------:R-:W-:Y:S02]  /*0820*/  FFMA.FTZ R49, R32, R46, R49 ;  /* 0x0000002e20317223 */ /* 0x000fe40000010031 */
[----:B------:R-:W0:Y:S02]  /*0830*/  MUFU.SQRT R0, R41 ;  /* 0x0000002900007308 */ /* 0x000e240000002000 */
[----:B0-----:R-:W-:-:S06]  /*0840*/  FADD.FTZ R0, R0, UR8 ;  /* 0x0000000800007e21 */ /* 0x001fcc0008010000 */
[----:B------:R-:W0:Y:S02]  /*0850*/  MUFU.RCP R0, R0 ;  /* 0x0000000000007308 */ /* 0x000e240000001000 */
[----:B0-----:R-:W-:-:S04]  /*0860*/  FMUL.FTZ R46, R49, R0 ;  /* 0x00000000312e7220 */ /* 0x001fc80000410000 */
[----:B------:R-:W-:-:S04]  /*0870*/  FFMA.FTZ R46, R43, UR9, R46 ;  /* 0x000000092b2e7c23 */ /* 0x000fc8000801002e */
[----:B------:R-:W-:-:S07]  /*0880*/  FFMA.FTZ R43, -R46, UR10, R43 ;  /* 0x0000000a2e2b7c23 */ /* 0x000fce000801012b */
.L_x_419:
[----:B------:R-:W-:Y:S05]  /*0890*/  BSYNC B1 ;  /* 0x0000000000017941 */ /* 0x000fea0003800000 */
.L_x_418:
[C---:B------:R-:W-:Y:S01]  /*08a0*/  FMUL.FTZ R26, R42.reuse, R26 ;  /* 0x0000001a2a1a7220 */ /* 0x040fe20000410000 */
[C---:B------:R-:W-:Y:S01]  /*08b0*/  FMUL.FTZ R27, R42.reuse, R27 ;  /* 0x0000001b2a1b7220 */ /* 0x040fe20000410000 */
[----:B------:R-:W-:Y:S01]  /*08c0*/  BSSY B1, `(.L_x_420) ;  /* 0x0000011000017945 */ /* 0x000fe20003800000 */
[----:B------:R-:W-:Y:S02]  /*08d0*/  FMUL.FTZ R40, R42, R40 ;  /* 0x000000282a287220 */ /* 0x000fe40000410000 */
[----:B------:R-:W-:Y:S02]  /*08e0*/  FSETP.GEU.FTZ.AND P4, PT, |R26|, +INF , PT ;  /* 0x7f8000001a00780b */ /* 0x000fe40003f9e200 */
[----:B------:R-:W-:-:S11]  /*08f0*/  FSETP.GEU.FTZ.AND P5, PT, |R27|, +INF , PT ;  /* 0x7f8000001b00780b */ /* 0x000fd60003fbe200 */
[----:B------:R-:W-:Y:S05]  /*0900*/  @P4 BRA `(.L_x_421) ;  /* 0x0000000000304947 */ /* 0x000fea0003800000 */
[----:B-----5:R-:W-:Y:S01]  /*0910*/  FMUL.FTZ R0, R35, UR17 ;  /* 0x0000001123007c20 */ /* 0x020fe20008410000 */
[-C--:B------:R-:W-:Y:S01]  /*0920*/  FMUL.FTZ R35, R34, R26.reuse ;  /* 0x0000001a22237220 */ /* 0x080fe20000410000 */
[----:B------:R-:W-:Y:S01]  /*0930*/  FMUL.FTZ R37, R37, UR16 ;  /* 0x0000001025257c20 */ /* 0x000fe20008410000 */
[----:B------:R-:W-:Y:S02]  /*0940*/  PRMT R48, R48, 0x5410, R48 ;  /* 0x0000541030307816 */ /* 0x000fe40000000030 */
[----:B------:R-:W-:Y:S01]  /*0950*/  FFMA.FTZ R35, R26, R35, R0 ;  /* 0x000000231a237223 */ /* 0x000fe20000010000 */
[----:B------:R-:W-:-:S03]  /*0960*/  FFMA.FTZ R37, R32, R26, R37 ;  /* 0x0000001a20257223 */ /* 0x000fc60000010025 */
[----:B------:R-:W0:Y:S02]  /*0970*/  MUFU.SQRT R0, R35 ;  /* 0x0000002300007308 */ /* 0x000e240000002000 */
[----:B0-----:R-:W-:-:S06]  /*0980*/  FADD.FTZ R0, R0, UR8 ;  /* 0x0000000800007e21 */ /* 0x001fcc0008010000 */
[----:B------:R-:W0:Y:S02]  /*0990*/  MUFU.RCP R0, R0 ;  /* 0x0000000000007308 */ /* 0x000e240000001000 */
[----:B0-----:R-:W-:-:S04]  /*09a0*/  FMUL.FTZ R26, R37, R0 ;  /* 0x00000000251a7220 */ /* 0x001fc80000410000 */
[----:B------:R-:W-:-:S04]  /*09b0*/  FFMA.FTZ R26, R39, UR9, R26 ;  /* 0x00000009271a7c23 */ /* 0x000fc8000801001a */
[----:B------:R-:W-:-:S07]  /*09c0*/  FFMA.FTZ R39, -R26, UR10, R39 ;  /* 0x0000000a1a277c23 */ /* 0x000fce0008010127 */
.L_x_421:
[----:B------:R-:W-:Y:S05]  /*09d0*/  BSYNC B1 ;  /* 0x0000000000017941 */ /* 0x000fea0003800000 */
.L_x_420:
[----:B------:R-:W-:Y:S01]  /*09e0*/  MOV R0, 0x1 ;  /* 0x0000000100007802 */ /* 0x000fe20000000f00 */
[----:B------:R-:W-:Y:S03]  /*09f0*/  BSSY B1, `(.L_x_422) ;  /* 0x000000f000017945 */ /* 0x000fe60003800000 */
[----:B------:R-:W-:Y:S01]  /*0a00*/  PRMT R0, R0, 0x5410, R0 ;  /* 0x0000541000007816 */ /* 0x000fe20000000000 */
[----:B------:R-:W-:Y:S06]  /*0a10*/  @P5 BRA `(.L_x_423) ;  /* 0x0000000000305947 */ /* 0x000fec0003800000 */
[----:B-----5:R-:W-:Y:S01]  /*0a20*/  FMUL.FTZ R26, R29, UR17 ;  /* 0x000000111d1a7c20 */ /* 0x020fe20008410000 */
[----:B------:R-:W-:Y:S01]  /*0a30*/  FMUL.FTZ R0, R34, R27 ;  /* 0x0000001b22007220 */ /* 0x000fe20000410000 */
[----:B------:R-:W-:-:S03]  /*0a40*/  FMUL.FTZ R31, R31, UR16 ;  /* 0x000000101f1f7c20 */ /* 0x000fc60008410000 */
[----:B------:R-:W-:Y:S01]  /*0a50*/  FFMA.FTZ R29, R27, R0, R26 ;  /* 0x000000001b1d7223 */ /* 0x000fe2000001001a */
[----:B------:R-:W-:-:S03]  /*0a60*/  FFMA.FTZ R31, R32, R27, R31 ;  /* 0x0000001b201f7223 */ /* 0x000fc6000001001f */
[----:B------:R-:W0:Y:S02]  /*0a70*/  MUFU.SQRT R0, R29 ;  /* 0x0000001d00007308 */ /* 0x000e240000002000 */
[----:B0-----:R-:W-:-:S06]  /*0a80*/  FADD.FTZ R26, R0, UR8 ;  /* 0x00000008001a7e21 */ /* 0x001fcc0008010000 */
[----:B------:R-:W0:Y:S02]  /*0a90*/  MUFU.RCP R0, R26 ;  /* 0x0000001a00007308 */ /* 0x000e240000001000 */
[----:B0-----:R-:W-:-:S04]  /*0aa0*/  FMUL.FTZ R0, R31, R0 ;  /* 0x000000001f007220 */ /* 0x001fc80000410000 */
[----:B------:R-:W-:-:S04]  /*0ab0*/  FFMA.FTZ R0, R33, UR9, R0 ;  /* 0x0000000921007c23 */ /* 0x000fc80008010000 */
[C---:B------:R-:W-:Y:S01]  /*0ac0*/  FFMA.FTZ R33, -R0.reuse, UR10, R33 ;  /* 0x0000000a00217c23 */ /* 0x040fe20008010121 */
[----:B------:R-:W-:-:S07]  /*0ad0*/  PRMT R0, R0, 0x7610, R48 ;  /* 0x0000761000007816 */ /* 0x000fce0000000030 */
.L_x_423:
[----:B------:R-:W-:Y:S05]  /*0ae0*/  BSYNC B1 ;  /* 0x0000000000017941 */ /* 0x000fea0003800000 */
.L_x_422:
[----:B------:R-:W-:Y:S01]  /*0af0*/  FSETP.GEU.FTZ.AND P4, PT, |R40|, +INF , PT ;  /* 0x7f8000002800780b */ /* 0x000fe20003f9e200 */
[----:B------:R-:W-:-:S10]  /*0b00*/  HFMA2.MMA R26, -RZ, RZ, 0, 5.9604644775390625e-08 ;  /* 0x00000001ff1a7435 */ /* 0x000fd400000001ff */
[----:B------:R-:W-:Y:S02]  /*0b10*/  PRMT R0, R26, 0x7610, R0 ;  /* 0x000076101a007816 */ /* 0x000fe40000000000 */
        /* <DEDUP_REMOVED lines=12> */
[----:B------:R-:W-:Y:S01]  /*0be0*/  FFMA.FTZ R51, -R40, UR10, R51 ;  /* 0x0000000a28337c23 */ /* 0x000fe20008010133 */
[----:B------:R-:W-:Y:S06]  /*0bf0*/  BRA `(.L_x_424) ;  /* 0x0000000400247947 */ /* 0x000fec0003800000 */
.L_x_417:
        /* <DEDUP_REMOVED lines=13> */
[----:B------:R-:W-:-:S06]  /*0cd0*/  FADD.FTZ R0, R41, UR8 ;  /* 0x0000000829007e21 */ /* 0x000fcc0008010000 */
[----:B------:R-:W0:Y:S08]  /*0ce0*/  MUFU.SQRT R0, R0 ;  /* 0x0000000000007308 */ /* 0x000e300000002000 */
[----:B0-----:R-:W0:Y:S02]  /*0cf0*/  MUFU.RCP R46, R0 ;  /* 0x00000000002e7308 */ /* 0x001e240000001000 */
[----:B0-----:R-:W-:-:S04]  /*0d00*/  FMUL.FTZ R46, R49, R46 ;  /* 0x0000002e312e7220 */ /* 0x001fc80000410000 */
[----:B------:R-:W-:-:S04]  /*0d10*/  FFMA.FTZ R46, R43, UR9, R46 ;  /* 0x000000092b2e7c23 */ /* 0x000fc8000801002e */
[----:B------:R-:W-:-:S07]  /*0d20*/  FFMA.FTZ R43, -R46, UR10, R43 ;  /* 0x0000000a2e2b7c23 */ /* 0x000fce000801012b */
.L_x_426:
[----:B------:R-:W-:Y:S05]  /*0d30*/  BSYNC B1 ;  /* 0x0000000000017941 */ /* 0x000fea0003800000 */
.L_x_425:
        /* <DEDUP_REMOVED lines=13> */
[----:B------:R-:W-:-:S06]  /*0e10*/  FADD.FTZ R0, R35, UR8 ;  /* 0x0000000823007e21 */ /* 0x000fcc0008010000 */
[----:B------:R-:W0:Y:S08]  /*0e20*/  MUFU.SQRT R0, R0 ;  /* 0x0000000000007308 */ /* 0x000e300000002000 */
[----:B0-----:R-:W0:Y:S02]  /*0e30*/  MUFU.RCP R42, R0 ;  /* 0x00000000002a7308 */ /* 0x001e240000001000 */
[----:B0-----:R-:W-:-:S04]  /*0e40*/  FMUL.FTZ R26, R37, R42 ;  /* 0x0000002a251a7220 */ /* 0x001fc80000410000 */
[----:B------:R-:W-:-:S04]  /*0e50*/  FFMA.FTZ R26, R39, UR9, R26 ;  /* 0x00000009271a7c23 */ /* 0x000fc8000801001a */
[----:B------:R-:W-:-:S07]  /*0e60*/  FFMA.FTZ R39, -R26, UR10, R39 ;  /* 0x0000000a1a277c23 */ /* 0x000fce0008010127 */
.L_x_428:
[----:B------:R-:W-:Y:S05]  /*0e70*/  BSYNC B1 ;  /* 0x0000000000017941 */ /* 0x000fea0003800000 */
.L_x_427:
        /* <DEDUP_REMOVED lines=9> */
[----:B------:R-:W-:-:S06]  /*0f10*/  FADD.FTZ R26, R29, UR8 ;  /* 0x000000081d1a7e21 */ /* 0x000fcc0008010000 */
[----:B------:R-:W0:Y:S08]  /*0f20*/  MUFU.SQRT R26, R26 ;  /* 0x0000001a001a7308 */ /* 0x000e300000002000 */
[----:B0-----:R-:W0:Y:S02]  /*0f30*/  MUFU.RCP R0, R26 ;  /* 0x0000001a00007308 */ /* 0x001e240000001000 */
[----:B0-----:R-:W-:-:S04]  /*0f40*/  FMUL.FTZ R0, R31, R0 ;  /* 0x000000001f007220 */ /* 0x001fc80000410000 */
[----:B------:R-:W-:-:S04]  /*0f50*/  FFMA.FTZ R0, R33, UR9, R0 ;  /* 0x0000000921007c23 */ /* 0x000fc80008010000 */
[C---:B------:R-:W-:Y:S01]  /*0f60*/  FFMA.FTZ R33, -R0.reuse, UR10, R33 ;  /* 0x0000000a00217c23 */ /* 0x040fe20008010121 */
[----:B------:R-:W-:-:S07]  /*0f70*/  PRMT R0, R0, 0x7610, R48 ;  /* 0x0000761000007816 */ /* 0x000fce0000000030 */
.L_x_430:
[----:B------:R-:W-:Y:S05]  /*0f80*/  BSYNC B1 ;  /* 0x0000000000017941 */ /* 0x000fea0003800000 */
.L_x_429:
[----:B------:R-:W-:Y:S01]  /*0f90*/  FSETP.GEU.FTZ.AND P4, PT, |R40|, +INF , PT ;  /* 0x7f8000002800780b */ /* 0x000fe20003f9e200 */
[----:B------:R-:W-:-:S05]  /*0fa0*/  IMAD.MOV.U32 R26, RZ, RZ, 0x1 ;  /* 0x00000001ff1a7424 */ /* 0x000fca00078e00ff */
[----:B------:R-:W-:-:S07]  /*0fb0*/  PRMT R0, R26, 0x7610, R0 ;  /* 0x000076101a007816 */ /* 0x000fce0000000000 */
        /* <DEDUP_REMOVED lines=13> */
.L_x_424:
[----:B------:R-:W-:Y:S05]  /*1090*/  BSYNC B0 ;  /* 0x0000000000007941 */ /* 0x000fea0003800000 */
.L_x_416:
[----:B------:R-:W-:Y:S01]  /*10a0*/  ISETP.NE.U32.AND P4, PT, RZ, UR12, PT ;  /* 0x0000000cff007c0c */ /* 0x000fe2000bf85070 */
[----:B------:R-:W-:Y:S03]  /*10b0*/  BSSY B0, `(.L_x_431) ;  /* 0x000004a000007945 */ /* 0x000fe60003800000 */
[----:B------:R-:W-:-:S13]  /*10c0*/  ISETP.NE.AND.EX P4, PT, RZ, UR13, PT, P4 ;  /* 0x0000000dff007c0c */ /* 0x000fda000bf85340 */
[----:B------:R-:W-:Y:S05]  /*10d0*/  @!P4 BRA `(.L_x_432) ;  /* 0x0000000000ecc947 */ /* 0x000fea0003800000 */
[----:B------:R-:W-:Y:S04]  /*10e0*/  BSSY B1, `(.L_x_433) ;  /* 0x000000e000017945 */ /* 0x000fe80003800000 */
[----:B------:R-:W-:Y:S05]  /*10f0*/  @P0 BRA `(.L_x_434) ;  /* 0x0000000000300947 */ /* 0x000fea0003800000 */
[----:B-----5:R-:W-:Y:S01]  /*1100*/  LOP3.LUT R26, R43, 0xff800000, RZ, 0xc0, !PT ;  /* 0xff8000002b1a7812 */ /* 0x020fe200078ec0ff */
[----:B------:R0:W-:Y:S04]  /*1110*/  STG.E desc[UR4][R18.64], R49 ;  /* 0x0000003112007986 */ /* 0x0001e8000c101904 */
[----:B------:R-:W-:Y:S01]  /*1120*/  FFMA.FTZ R40, R26, 0.125, R43 ;  /* 0x3e0000001a287823 */ /* 0x000fe2000001002b */
[----:B------:R-:W-:Y:S01]  /*1130*/  IADD3 R26, R28, R45, RZ ;  /* 0x0000002d1c1a7210 */ /* 0x000fe20007ffe0ff */
[----:B------:R0:W-:Y:S03]  /*1140*/  STG.E desc[UR4][R4.64], R41 ;  /* 0x0000002904007986 */ /* 0x0001e6000c101904 */
[----:B------:R-:W-:Y:S01]  /*1150*/  SHF.R.S32.HI R27, RZ, 0x1f, R26 ;  /* 0x0000001fff1b7819 */ /* 0x000fe2000001141a */
[----:B------:R-:W1:Y:S01]  /*1160*/  F2F.F16.F32 R40, R40 ;  /* 0x0000002800287304 */ /* 0x000e620000200800 */
[----:B------:R-:W-:Y:S01]  /*1170*/  IADD3 R26, P0, R26, UR12, RZ ;  /* 0x0000000c1a1a7c10 */ /* 0x000fe2000ff1e0ff */
[----:B------:R0:W-:Y:S03]  /*1180*/  STG.E desc[UR4][R2.64], R43 ;  /* 0x0000002b02007986 */ /* 0x0001e6000c101904 */
[----:B------:R-:W-:-:S02]  /*1190*/  IADD3.X R27, R27, UR13, RZ, P0, !PT ;  /* 0x0000000d1b1b7c10 */ /* 0x000fc400087fe4ff */
[----:B-1----:R-:W-:-:S05]  /*11a0*/  SHF.R.U32.HI R42, RZ, 0x8, R40 ;  /* 0x00000008ff2a7819 */ /* 0x002fca0000011628 */
[----:B------:R0:W-:Y:S02]  /*11b0*/  STG.E.U8 desc[UR4][R26.64], R42 ;  /* 0x0000002a1a007986 */ /* 0x0001e4000c101104 */
.L_x_434:
[----:B------:R-:W-:Y:S05]  /*11c0*/  BSYNC B1 ;  /* 0x0000000000017941 */ /* 0x000fea0003800000 */
.L_x_433:
[----:B------:R-:W-:Y:S04]  /*11d0*/  BSSY B1, `(.L_x_435) ;  /* 0x000000f000017945 */ /* 0x000fe80003800000 */
[----:B------:R-:W-:Y:S05]  /*11e0*/  @P1 BRA `(.L_x_436) ;  /* 0x0000000000341947 */ /* 0x000fea0003800000 */
[----:B0----5:R-:W-:Y:S01]  /*11f0*/  LOP3.LUT R2, R39, 0xff800000, RZ, 0xc0, !PT ;  /* 0xff80000027027812 */ /* 0x021fe200078ec0ff */
[----:B------:R1:W-:Y:S01]  /*1200*/  STG.E desc[UR4][R8.64], R37 ;  /* 0x0000002508007986 */ /* 0x0003e2000c101904 */
[----:B------:R-:W-:-:S03]  /*1210*/  IADD3 R3, R28, R45, RZ ;  /* 0x0000002d1c037210 */ /* 0x000fc60007ffe0ff */
[----:B------:R-:W-:Y:S01]  /*1220*/  FFMA.FTZ R4, R2, 0.125, R39 ;  /* 0x3e00000002047823 */ /* 0x000fe20000010027 */
[----:B------:R-:W-:Y:S01]  /*1230*/  IADD3 R3, R30, R3, RZ ;  /* 0x000000031e037210 */ /* 0x000fe20007ffe0ff */
[----:B------:R1:W-:Y:S03]  /*1240*/  STG.E desc[UR4][R10.64], R35 ;  /* 0x000000230a007986 */ /* 0x0003e6000c101904 */
[----:B------:R-:W-:Y:S01]  /*1250*/  SHF.R.S32.HI R5, RZ, 0x1f, R3 ;  /* 0x0000001fff057819 */ /* 0x000fe20000011403 */
[----:B------:R-:W0:Y:S01]  /*1260*/  F2F.F16.F32 R4, R4 ;  /* 0x0000000400047304 */ /* 0x000e220000200800 */
[----:B------:R-:W-:Y:S01]  /*1270*/  IADD3 R2, P0, R3, UR12, RZ ;  /* 0x0000000c03027c10 */ /* 0x000fe2000ff1e0ff */
[----:B------:R1:W-:Y:S03]  /*1280*/  STG.E desc[UR4][R6.64], R39 ;  /* 0x0000002706007986 */ /* 0x0003e6000c101904 */
[----:B------:R-:W-:-:S02]  /*1290*/  IADD3.X R3, R5, UR13, RZ, P0, !PT ;  /* 0x0000000d05037c10 */ /* 0x000fc400087fe4ff */
[----:B0-----:R-:W-:-:S05]  /*12a0*/  SHF.R.U32.HI R5, RZ, 0x8, R4 ;  /* 0x00000008ff057819 */ /* 0x001fca0000011604 */
[----:B------:R1:W-:Y:S02]  /*12b0*/  STG.E.U8 desc[UR4][R2.64], R5 ;  /* 0x0000000502007986 */ /* 0x0003e4000c101104 */
.L_x_436:
[----:B------:R-:W-:Y:S05]  /*12c0*/  BSYNC B1 ;  /* 0x0000000000017941 */ /* 0x000fea0003800000 */
.L_x_435:
[----:B------:R-:W-:Y:S04]  /*12d0*/  BSSY B1, `(.L_x_437) ;  /* 0x000000f000017945 */ /* 0x000fe80003800000 */
[----:B------:R-:W-:Y:S05]  /*12e0*/  @P2 BRA `(.L_x_438) ;  /* 0x0000000000342947 */ /* 0x000fea0003800000 */
[----:B01---5:R-:W-:Y:S01]  /*12f0*/  LOP3.LUT R2, R33, 0xff800000, RZ, 0xc0, !PT ;  /* 0xff80000021027812 */ /* 0x023fe200078ec0ff */
[----:B------:R2:W-:Y:S01]  /*1300*/  STG.E desc[UR4][R14.64], R31 ;  /* 0x0000001f0e007986 */ /* 0x0005e2000c101904 */
[----:B------:R-:W-:-:S03]  /*1310*/  IADD3 R3, R28, R45, RZ ;  /* 0x0000002d1c037210 */ /* 0x000fc60007ffe0ff */
[----:B------:R-:W-:Y:S01]  /*1320*/  FFMA.FTZ R4, R2, 0.125, R33 ;  /* 0x3e00000002047823 */ /* 0x000fe20000010021 */
[C---:B------:R-:W-:Y:S01]  /*1330*/  IADD3 R3, R30.reuse, R3, RZ ;  /* 0x000000031e037210 */ /* 0x040fe20007ffe0ff */
[----:B------:R2:W-:Y:S03]  /*1340*/  STG.E desc[UR4][R16.64], R29 ;  /* 0x0000001d10007986 */ /* 0x0005e6000c101904 */
[----:B------:R-:W-:Y:S01]  /*1350*/  IADD3 R3, R30, R3, RZ ;  /* 0x000000031e037210 */ /* 0x000fe20007ffe0ff */
[----:B------:R-:W0:Y:S01]  /*1360*/  F2F.F16.F32 R4, R4 ;  /* 0x0000000400047304 */ /* 0x000e220000200800 */
[----:B------:R2:W-:Y:S02]  /*1370*/  STG.E desc[UR4][R12.64], R33 ;  /* 0x000000210c007986 */ /* 0x0005e4000c101904 */
[----:B------:R-:W-:-:S04]  /*1380*/  IADD3 R2, P0, R3, UR12, RZ ;  /* 0x0000000c03027c10 */ /* 0x000fc8000ff1e0ff */
[----:B------:R-:W-:Y:S02]  /*1390*/  IADD3.X R3, R36, UR13, RZ, P0, !PT ;  /* 0x0000000d24037c10 */ /* 0x000fe400087fe4ff */
[----:B0-----:R-:W-:-:S05]  /*13a0*/  SHF.R.U32.HI R5, RZ, 0x8, R4 ;  /* 0x00000008ff057819 */ /* 0x001fca0000011604 */
[----:B------:R2:W-:Y:S02]  /*13b0*/  STG.E.U8 desc[UR4][R2.64], R5 ;  /* 0x0000000502007986 */ /* 0x0005e4000c101104 */
.L_x_438:
[----:B------:R-:W-:Y:S05]  /*13c0*/  BSYNC B1 ;  /* 0x0000000000017941 */ /* 0x000fea0003800000 */
.L_x_437:
[----:B------:R-:W-:Y:S05]  /*13d0*/  @P3 BRA `(.L_x_439) ;  /* 0x00000000005c3947 */ /* 0x000fea0003800000 */
[----:B012--5:R-:W-:Y:S01]  /*13e0*/  LOP3.LUT R2, R51, 0xff800000, RZ, 0xc0, !PT ;  /* 0xff80000033027812 */ /* 0x027fe200078ec0ff */
[----:B------:R3:W-:Y:S04]  /*13f0*/  STG.E desc[UR4][R22.64], R53 ;  /* 0x0000003516007986 */ /* 0x0007e8000c101904 */
[----:B------:R-:W-:Y:S01]  /*1400*/  FFMA.FTZ R4, R2, 0.125, R51 ;  /* 0x3e00000002047823 */ /* 0x000fe20000010033 */
[----:B------:R-:W-:Y:S01]  /*1410*/  IADD3 R2, P0, R47, UR12, RZ ;  /* 0x0000000c2f027c10 */ /* 0x000fe2000ff1e0ff */
[----:B------:R3:W-:Y:S03]  /*1420*/  STG.E desc[UR4][R24.64], R44 ;  /* 0x0000002c18007986 */ /* 0x0007e6000c101904 */
[----:B------:R-:W-:Y:S01]  /*1430*/  IADD3.X R3, R38, UR13, RZ, P0, !PT ;  /* 0x0000000d26037c10 */ /* 0x000fe200087fe4ff */
[----:B------:R-:W0:Y:S01]  /*1440*/  F2F.F16.F32 R4, R4 ;  /* 0x0000000400047304 */ /* 0x000e220000200800 */
[----:B------:R3:W-:Y:S01]  /*1450*/  STG.E desc[UR4][R20.64], R51 ;  /* 0x0000003314007986 */ /* 0x0007e2000c101904 */
[----:B0-----:R-:W-:-:S05]  /*1460*/  SHF.R.U32.HI R5, RZ, 0x8, R4 ;  /* 0x00000008ff057819 */ /* 0x001fca0000011604 */
[----:B------:R3:W-:Y:S01]  /*1470*/  STG.E.U8 desc[UR4][R2.64], R5 ;  /* 0x0000000502007986 */ /* 0x0007e2000c101104 */
[----:B------:R-:W-:Y:S05]  /*1480*/  BRA `(.L_x_439) ;  /* 0x0000000000307947 */ /* 0x000fea0003800000 */
.L_x_432:
[----:B-----5:R4:W-:Y:S04]  /*1490*/  @!P0 STG.E desc[UR4][R18.64], R49 ;  /* 0x0000003112008986 */ /* 0x0209e8000c101904 */
[----:B------:R4:W-:Y:S04]  /*14a0*/  @!P0 STG.E desc[UR4][R4.64], R41 ;  /* 0x0000002904008986 */ /* 0x0009e8000c101904 */
        /* <DEDUP_REMOVED lines=9> */
[----:B------:R4:W-:Y:S02]  /*1540*/  @!P3 STG.E desc[UR4][R20.64], R51 ;  /* 0x000000331400b986 */ /* 0x0009e4000c101904 */
.L_x_439:
[----:B------:R-:W-:Y:S05]  /*1550*/  BSYNC B0 ;  /* 0x0000000000007941 */ /* 0x000fea0003800000 */
.L_x_431:
[----:B------:R-:W-:-:S04]  /*1560*/  LEA R45, R30, R45, 0x2 ;  /* 0x0000002d1e2d7211 */ /* 0x000fc800078e10ff */
[----:B------:R-:W-:Y:S02]  /*1570*/  ISETP.GE.U32.AND P0, PT, R45, UR14, PT ;  /* 0x0000000e2d007c0c */ /* 0x000fe4000bf06070 */
[----:B01234-:R-:W-:-:S04]  /*1580*/  SHF.R.S32.HI R2, RZ, 0x1f, R45 ;  /* 0x0000001fff027819 */ /* 0x01ffc8000001142d */
[----:B------:R-:W-:-:S13]  /*1590*/  ISETP.GE.U32.AND.EX P0, PT, R2, UR15, PT, P0 ;  /* 0x0000000f02007c0c */ /* 0x000fda000bf06100 */
[----:B------:R-:W-:Y:S05]  /*15a0*/  @!P0 BRA `(.L_x_440) ;  /* 0xffffffec001c8947 */ /* 0x000fea000383ffff */
.L_x_415:
[----:B------:R-:W-:Y:S02]  /*15b0*/  ULDC.64 UR18, c[0x0][0x218] ;  /* 0x0000860000127ab9 */ /* 0x000fe40000000a00 */
[----:B------:R-:W-:-:S04]  /*15c0*/  ISETP.NE.U32.AND P0, PT, RZ, UR18, PT ;  /* 0x00000012ff007c0c */ /* 0x000fc8000bf05070 */
[----:B------:R-:W-:-:S13]  /*15d0*/  ISETP.NE.AND.EX P0, PT, RZ, UR19, PT, P0 ;  /* 0x00000013ff007c0c */ /* 0x000fda000bf05300 */
[----:B------:R-:W-:Y:S05]  /*15e0*/  @!P0 EXIT ;  /* 0x000000000000894d */ /* 0x000fea0003800000 */
[----:B------:R-:W-:Y:S01]  /*15f0*/  BAR.SYNC.DEFER_BLOCKING 0x0 ;  /* 0x0000000000007b1d */ /* 0x000fe20000010000 */
[----:B------:R-:W-:-:S13]  /*1600*/  LOP3.LUT P0, RZ, R0, 0xff, RZ, 0xc0, !PT ;  /* 0x000000ff00ff7812 */ /* 0x000fda000780c0ff */
[----:B------:R-:W-:Y:S05]  /*1610*/  @!P0 EXIT ;  /* 0x000000000000894d */ /* 0x000fea0003800000 */
[----:B------:R-:W0:Y:S01]  /*1620*/  LDC.64 R2, c[0x0][0x218] ;  /* 0x00008600ff027b82 */ /* 0x000e220000000a00 */
[----:B------:R-:W-:-:S07]  /*1630*/  HFMA2.MMA R0, -RZ, RZ, 0, 7.3909759521484375e-06 ;  /* 0x0000007cff007435 */ /* 0x000fce00000001ff */
[----:B0-----:R-:W-:Y:S01]  /*1640*/  STG.E.U8 desc[UR4][R2.64], R0 ;  /* 0x0000000002007986 */ /* 0x001fe2000c101104 */
[----:B------:R-:W-:Y:S05]  /*1650*/  EXIT ;  /* 0x000000000000794d */ /* 0x000fea0003800000 */
.L_x_441:
        /* <DEDUP_REMOVED lines=10> */
.L_x_594:


//--------------------- .text._Z27reversible_adam_cuda_kernelIffhEvPT_PT1_S1_S1_PKT0_fffffm10adamMode_tf --------------------------
	.section	.text._Z27reversible_adam_cuda_kernelIffhEvPT_PT1_S1_S1_PKT0_fffffm10adamMode_tf,"ax",@progbits
	.align	128
        .global         _Z27reversible_adam_cuda_kernelIffhEvPT_PT1_S1_S1_PKT0_fffffm10adamMode_tf
        .type           _Z27reversible_adam_cuda_kernelIffhEvPT_PT1_S1_S1_PKT0_fffffm10adamMode_tf,@function
        .size           _Z27reversible_adam_cuda_kernelIffhEvPT_PT1_S1_S1_PKT0_fffffm10adamMode_tf,(.L_x_595 - _Z27reversible_adam_cuda_kernelIffhEvPT_PT1_S1_S1_PKT0_fffffm10adamMode_tf)
        .other          _Z27reversible_adam_cuda_kernelIffhEvPT_PT1_S1_S1_PKT0_fffffm10adamMode_tf,@"STO_CUDA_ENTRY STV_DEFAULT"
_Z27reversible_adam_cuda_kernelIffhEvPT_PT1_S1_S1_PKT0_fffffm10adamMode_tf:
.text._Z27reversible_adam_cuda_kernelIffhEvPT_PT1_S1_S1_PKT0_fffffm10adamMode_tf:
        /* <DEDUP_REMOVED lines=34> */
.L_x_467:
[----:B------:R-:W-:Y:S01]  /*0220*/  IADD3 R15, R28, R45, RZ ;  /* 0x0000002d1c0f7210 */ /* 0x000fe20007ffe0ff */
[----:B------:R-:W0:Y:S01]  /*0230*/  LDC.64 R20, c[0x0][0x210] ;  /* 0x00008400ff147b82 */ /* 0x000e220000000a00 */
[----:B------:R-:W-:Y:S02]  /*0240*/  CS2R R42, SRZ ;  /* 0x00000000002a7805 */ /* 0x000fe4000001ff00 */
[C---:B------:R-:W-:Y:S02]  /*0250*/  IADD3 R11, R30.reuse, R15, RZ ;  /* 0x0000000f1e0b7210 */ /* 0x040fe40007ffe0ff */
[----:B------:R-:W-:Y:S02]  /*0260*/  ISETP.GE.U32.AND P0, PT, R15, UR14, PT ;  /* 0x0000000e0f007c0c */ /* 0x000fe4000bf06070 */
[----:B------:R-:W-:Y:S01]  /*0270*/  IADD3 R17, R30, R11, RZ ;  /* 0x0000000b1e117210 */ /* 0x000fe20007ffe0ff */
[----:B------:R-:W1:Y:S01]  /*0280*/  LDC.64 R22, c[0x0][0x220] ;  /* 0x00008800ff167b82 */ /* 0x000e620000000a00 */
[----:B------:R-:W-:-:S02]  /*0290*/  SHF.R.S32.HI R6, RZ, 0x1f, R15 ;  /* 0x0000001fff067819 */ /* 0x000fc4000001140f */
[----:B------:R-:W-:Y:S02]  /*02a0*/  IADD3 R47, R30, R17, RZ ;  /* 0x000000111e2f7210 */ /* 0x000fe40007ffe0ff */
[----:B------:R-:W-:Y:S02]  /*02b0*/  ISETP.GE.U32.AND.EX P0, PT, R6, UR15, PT, P0 ;  /* 0x0000000f06007c0c */ /* 0x000fe4000bf06100 */
[----:B------:R-:W-:Y:S01]  /*02c0*/  ISETP.GE.U32.AND P1, PT, R11, UR14, PT ;  /* 0x0000000e0b007c0c */ /* 0x000fe2000bf26070 */
[----:B------:R-:W2:Y:S01]  /*02d0*/  LDC.64 R24, c[0x0][0x228] ;  /* 0x00008a00ff187b82 */ /* 0x000ea20000000a00 */
[----:B------:R-:W-:Y:S02]  /*02e0*/  SHF.R.S32.HI R10, RZ, 0x1f, R11 ;  /* 0x0000001fff0a7819 */ /* 0x000fe4000001140b */
[----:B------:R-:W-:Y:S02]  /*02f0*/  ISETP.GE.U32.AND P2, PT, R17, UR14, PT ;  /* 0x0000000e11007c0c */ /* 0x000fe4000bf46070 */
[----:B------:R-:W-:-:S02]  /*0300*/  SHF.R.S32.HI R36, RZ, 0x1f, R17 ;  /* 0x0000001fff247819 */ /* 0x000fc40000011411 */
[----:B------:R-:W-:Y:S02]  /*0310*/  ISETP.GE.U32.AND P3, PT, R47, UR14, PT ;  /* 0x0000000e2f007c0c */ /* 0x000fe4000bf66070 */
[----:B------:R-:W-:Y:S01]  /*0320*/  SHF.R.S32.HI R38, RZ, 0x1f, R47 ;  /* 0x0000001fff267819 */ /* 0x000fe2000001142f */
[----:B------:R-:W3:Y:S01]  /*0330*/  @!P0 LDC.64 R4, c[0x0][0x230] ;  /* 0x00008c00ff048b82 */ /* 0x000ee20000000a00 */
[----:B------:R-:W-:Y:S02]  /*0340*/  ISETP.GE.U32.AND.EX P1, PT, R10, UR15, PT, P1 ;  /* 0x0000000f0a007c0c */ /* 0x000fe4000bf26110 */
[----:B------:R-:W-:Y:S02]  /*0350*/  ISETP.GE.U32.AND.EX P2, PT, R36, UR15, PT, P2 ;  /* 0x0000000f24007c0c */ /* 0x000fe4000bf46120 */
[----:B------:R-:W-:-:S09]  /*0360*/  ISETP.GE.U32.AND.EX P3, PT, R38, UR15, PT, P3 ;  /* 0x0000000f26007c0c */ /* 0x000fd2000bf66130 */
[----:B------:R-:W4:Y:S08]  /*0370*/  @!P1 LDC.64 R8, c[0x0][0x230] ;  /* 0x00008c00ff089b82 */ /* 0x000f300000000a00 */
[----:B------:R-:W0:Y:S01]  /*0380*/  @!P2 LDC.64 R12, c[0x0][0x230] ;  /* 0x00008c00ff0cab82 */ /* 0x000e220000000a00 */
[----:B---3--:R-:W-:-:S04]  /*0390*/  @!P0 LEA R4, P4, R15, R4, 0x2 ;  /* 0x000000040f048211 */ /* 0x008fc800078810ff */
[----:B------:R-:W-:-:S03]  /*03a0*/  @!P0 LEA.HI.X R5, R15, R5, R6, 0x2, P4 ;  /* 0x000000050f058211 */ /* 0x000fc600020f1406 */
[----:B------:R-:W3:Y:S01]  /*03b0*/  @!P3 LDC.64 R2, c[0x0][0x230] ;  /* 0x00008c00ff02bb82 */ /* 0x000ee20000000a00 */
[----:B------:R-:W-:Y:S02]  /*03c0*/  CS2R R40, SRZ ;  /* 0x0000000000287805 */ /* 0x000fe4000001ff00 */
[----:B------:R-:W-:Y:S01]  /*03d0*/  CS2R R26, SRZ ;  /* 0x00000000001a7805 */ /* 0x000fe2000001ff00 */
[----:B------:R2:W2:Y:S01]  /*03e0*/  @!P0 LDG.E.CONSTANT R42, desc[UR4][R4.64] ;  /* 0x00000004042a8981 */ /* 0x0004a2000c1e9900 */
[----:B----4-:R-:W-:-:S04]  /*03f0*/  @!P1 LEA R6, P4, R11, R8, 0x2 ;  /* 0x000000080b069211 */ /* 0x010fc800078810ff */
[----:B------:R-:W-:Y:S02]  /*0400*/  @!P1 LEA.HI.X R7, R11, R9, R10, 0x2, P4 ;  /* 0x000000090b079211 */ /* 0x000fe400020f140a */
[----:B0-----:R-:W-:-:S03]  /*0410*/  @!P2 LEA R8, P5, R17, R12, 0x2 ;  /* 0x0000000c1108a211 */ /* 0x001fc600078a10ff */
[----:B------:R0:W5:Y:S01]  /*0420*/  @!P1 LDG.E.CONSTANT R40, desc[UR4][R6.64] ;  /* 0x0000000406289981 */ /* 0x000162000c1e9900 */
[----:B------:R-:W-:Y:S02]  /*0430*/  @!P2 LEA.HI.X R9, R17, R13, R36, 0x2, P5 ;  /* 0x0000000d1109a211 */ /* 0x000fe400028f1424 */
[----:B---3--:R-:W-:-:S03]  /*0440*/  @!P3 LEA R12, P6, R47, R2, 0x2 ;  /* 0x000000022f0cb211 */ /* 0x008fc600078c10ff */
[----:B------:R3:W5:Y:S01]  /*0450*/  @!P2 LDG.E.CONSTANT R27, desc[UR4][R8.64] ;  /* 0x00000004081ba981 */ /* 0x000762000c1e9900 */
[----:B------:R-:W-:Y:S01]  /*0460*/  @!P3 LEA.HI.X R13, R47, R3, R38, 0x2, P6 ;  /* 0x000000032f0db211 */ /* 0x000fe200030f1426 */
[----:B------:R-:W-:Y:S01]  /*0470*/  IMAD.WIDE R2, R15, 0x4, R20 ;  /* 0x000000040f027825 */ /* 0x000fe200078e0214 */
[----:B------:R-:W-:-:S03]  /*0480*/  MOV R49, RZ ;  /* 0x000000ff00317202 */ /* 0x000fc60000000f00 */
[----:B------:R4:W5:Y:S01]  /*0490*/  @!P3 LDG.E.CONSTANT R26, desc[UR4][R12.64] ;  /* 0x000000040c1ab981 */ /* 0x000962000c1e9900 */
[C---:B-1----:R-:W-:Y:S01]  /*04a0*/  IMAD.WIDE R18, R15.reuse, 0x4, R22 ;  /* 0x000000040f127825 */ /* 0x042fe200078e0216 */
        /* <DEDUP_REMOVED lines=10> */
[----:B---3--:R-:W-:Y:S01]  /*0550*/  IMAD.WIDE R8, R11, 0x4, R22 ;  /* 0x000000040b087825 */ /* 0x008fe200078e0216 */
[----:B------:R-:W-:Y:S01]  /*0560*/  MOV R51, RZ ;  /* 0x000000ff00337202 */ /* 0x000fe20000000f00 */
[----:B------:R1:W5:Y:S02]  /*0570*/  @!P0 LDG.E R41, desc[UR4][R4.64] ;  /* 0x0000000404298981 */ /* 0x000364000c1e1900 */
[----:B----4-:R-:W-:-:S02]  /*0580*/  IMAD.WIDE R12, R17, 0x4, R20 ;  /* 0x00000004110c7825 */ /* 0x010fc400078e0214 */
[----:B------:R1:W5:Y:S02]  /*0590*/  @!P1 LDG.E R37, desc[UR4][R8.64] ;  /* 0x0000000408259981 */ /* 0x000364000c1e1900 */
[----:B------:R-:W-:Y:S02]  /*05a0*/  IMAD.WIDE R14, R17, 0x4, R22 ;  /* 0x00000004110e7825 */ /* 0x000fe400078e0216 */
[----:B------:R1:W5:Y:S02]  /*05b0*/  @!P2 LDG.E R33, desc[UR4][R12.64] ;  /* 0x000000040c21a981 */ /* 0x000364000c1e1900 */
[----:B------:R-:W-:Y:S02]  /*05c0*/  IMAD.MOV.U32 R39, RZ, RZ, RZ ;  /* 0x000000ffff277224 */ /* 0x000fe400078e00ff */
[--C-:B------:R-:W-:Y:S01]  /*05d0*/  IMAD.WIDE R10, R11, 0x4, R24.reuse ;  /* 0x000000040b0a7825 */ /* 0x100fe200078e0218 */
[----:B------:R1:W5:Y:S03]  /*05e0*/  @!P2 LDG.E R31, desc[UR4][R14.64] ;  /* 0x000000040e1fa981 */ /* 0x000366000c1e1900 */
[----:B------:R-:W-:Y:S01]  /*05f0*/  IMAD.WIDE R16, R17, 0x4, R24 ;  /* 0x0000000411107825 */ /* 0x000fe200078e0218 */
[----:B------:R1:W5:Y:S03]  /*0600*/  @!P1 LDG.E R39, desc[UR4][R6.64] ;  /* 0x0000000406279981 */ /* 0x000366000c1e1900 */
[----:B------:R-:W-:Y:S01]  /*0610*/  IMAD.MOV.U32 R44, RZ, RZ, RZ ;  /* 0x000000ffff2c7224 */ /* 0x000fe200078e00ff */
[----:B------:R1:W5:Y:S01]  /*0620*/  @!P1 LDG.E R35, desc[UR4][R10.64] ;  /* 0x000000040a239981 */ /* 0x000362000c1e1900 */
[----:B------:R-:W-:-:S03]  /*0630*/  IMAD.WIDE R20, R47, 0x4, R20 ;  /* 0x000000042f147825 */ /* 0x000fc600078e0214 */
[----:B------:R1:W5:Y:S01]  /*0640*/  @!P2 LDG.E R29, desc[UR4][R16.64] ;  /* 0x00000004101da981 */ /* 0x000362000c1e1900 */
[----:B------:R-:W-:-:S03]  /*0650*/  IMAD.WIDE R22, R47, 0x4, R22 ;  /* 0x000000042f167825 */ /* 0x000fc600078e0216 */
[----:B------:R1:W5:Y:S01]  /*0660*/  @!P3 LDG.E R44, desc[UR4][R20.64] ;  /* 0x00000004142cb981 */ /* 0x000362000c1e1900 */
[----:B------:R-:W-:-:S03]  /*0670*/  IMAD.WIDE R24, R47, 0x4, R24 ;  /* 0x000000042f187825 */ /* 0x000fc600078e0218 */
[----:B------:R1:W5:Y:S04]  /*0680*/  @!P3 LDG.E R53, desc[UR4][R22.64] ;  /* 0x000000041635b981 */ /* 0x000368000c1e1900 */
[----:B------:R1:W5:Y:S01]  /*0690*/  @!P3 LDG.E R51, desc[UR4][R24.64] ;  /* 0x000000041833b981 */ /* 0x000362000c1e1900 */
[----:B------:R-:W0:Y:S01]  /*06a0*/  MUFU.RCP R46, UR6 ;  /* 0x00000006002e7d08 */ /* 0x000e220008001000 */
[----:B------:R-:W-:Y:S01]  /*06b0*/  ISETP.NE.AND P4, PT, RZ, UR7, PT ;  /* 0x00000007ff007c0c */ /* 0x000fe2000bf85270 */
[----:B------:R-:W-:Y:S01]  /*06c0*/  BSSY B0, `(.L_x_443) ;  /* 0x0000096000007945 */ /* 0x000fe20003800000 */
[----:B0-----:R-:W-:-:S11]  /*06d0*/  FMUL.FTZ R42, R46, R42 ;  /* 0x0000002a2e2a7220 */ /* 0x001fd60000410000 */
[----:B-1----:R-:W-:Y:S05]  /*06e0*/  @!P4 BRA `(.L_x_444) ;  /* 0x000000040028c947 */ /* 0x002fea0003800000 */
        /* <DEDUP_REMOVED lines=19> */
.L_x_446:
[----:B------:R-:W-:Y:S05]  /*0820*/  BSYNC B1 ;  /* 0x0000000000017941 */ /* 0x000fea0003800000 */
.L_x_445:
[C---:B-----5:R-:W-:Y:S01]  /*0830*/  FMUL.FTZ R40, R46.reuse, R40 ;  /* 0x000000282e287220 */ /* 0x060fe20000410000 */
[C---:B------:R-:W-:Y:S01]  /*0840*/  FMUL.FTZ R27, R46.reuse, R27 ;  /* 0x0000001b2e1b7220 */ /* 0x040fe20000410000 */
[----:B------:R-:W-:Y:S01]  /*0850*/  BSSY B1, `(.L_x_447) ;  /* 0x0000011000017945 */ /* 0x000fe20003800000 */
[----:B------:R-:W-:Y:S02]  /*0860*/  FMUL.FTZ R26, R46, R26 ;  /* 0x0000001a2e1a7220 */ /* 0x000fe40000410000 */
[----:B------:R-:W-:Y:S02]  /*0870*/  FSETP.GEU.FTZ.AND P4, PT, |R40|, +INF , PT ;  /* 0x7f8000002800780b */ /* 0x000fe40003f9e200 */
[----:B------:R-:W-:-:S11]  /*0880*/  FSETP.GEU.FTZ.AND P5, PT, |R27|, +INF , PT ;  /* 0x7f8000001b00780b */ /* 0x000fd60003fbe200 */
[----:B------:R-:W-:Y:S05]  /*0890*/  @P4 BRA `(.L_x_448) ;  /* 0x0000000000304947 */ /* 0x000fea0003800000 */
[----:B------:R-:W-:Y:S01]  /*08a0*/  FMUL.FTZ R0, R35, UR17 ;  /* 0x0000001123007c20 */ /* 0x000fe20008410000 */
        /* <DEDUP_REMOVED lines=11> */
.L_x_448:
[----:B------:R-:W-:Y:S05]  /*0960*/  BSYNC B1 ;  /* 0x0000000000017941 */ /* 0x000fea0003800000 */
.L_x_447:
[----:B------:R-:W-:Y:S01]  /*0970*/  MOV R0, 0x1 ;  /* 0x0000000100007802 */ /* 0x000fe20000000f00 */
[----:B------:R-:W-:Y:S03]  /*0980*/  BSSY B1, `(.L_x_449) ;  /* 0x000000f000017945 */ /* 0x000fe60003800000 */
[----:B------:R-:W-:Y:S01]  /*0990*/  PRMT R0, R0, 0x5410, R0 ;  /* 0x0000541000007816 */ /* 0x000fe20000000000 */
[----:B------:R-:W-:Y:S06]  /*09a0*/  @P5 BRA `(.L_x_450) ;  /* 0x0000000000305947 */ /* 0x000fec0003800000 */
[----:B------:R-:W-:Y:S01]  /*09b0*/  FMUL.FTZ R40, R29, UR17 ;  /* 0x000000111d287c20 */ /* 0x000fe20008410000 */
        /* <DEDUP_REMOVED lines=11> */
.L_x_450:
[----:B------:R-:W-:Y:S05]  /*0a70*/  BSYNC B1 ;  /* 0x0000000000017941 */ /* 0x000fea0003800000 */
.L_x_449:
[----:B------:R-:W-:Y:S01]  /*0a80*/  FSETP.GEU.FTZ.AND P4, PT, |R26|, +INF , PT ;  /* 0x7f8000001a00780b */ /* 0x000fe20003f9e200 */
[----:B------:R-:W-:-:S05]  /*0a90*/  IMAD.MOV.U32 R27, RZ, RZ, 0x1 ;  /* 0x00000001ff1b7424 */ /* 0x000fca00078e00ff */
[----:B------:R-:W-:-:S07]  /*0aa0*/  PRMT R0, R27, 0x7610, R0 ;  /* 0x000076101b007816 */ /* 0x000fce0000000000 */
        /* <DEDUP_REMOVED lines=14> */
.L_x_444:
[----:B------:R-:W-:Y:S01]  /*0b90*/  FSETP.GEU.FTZ.AND P4, PT, |R42|, +INF , PT ;  /* 0x7f8000002a00780b */ /* 0x000fe20003f9e200 */
[----:B------:R-:W-:Y:S01]  /*0ba0*/  HFMA2.MMA R48, -RZ, RZ, 0, 5.9604644775390625e-08 ;  /* 0x00000001ff307435 */ /* 0x000fe200000001ff */
[----:B------:R-:W-:Y:S01]  /*0bb0*/  MOV R50, 0x1 ;  /* 0x0000000100327802 */ /* 0x000fe20000000f00 */
[----:B------:R-:W-:Y:S08]  /*0bc0*/  BSSY B1, `(.L_x_452) ;  /* 0x0000010000017945 */ /* 0x000ff00003800000 */
[----:B------:R-:W-:-:S04]  /*0bd0*/  PRMT R48, R48, 0x5410, R48 ;  /* 0x0000541030307816 */ /* 0x000fc80000000030 */
[----:B------:R-:W-:Y:S01]  /*0be0*/  PRMT R48, R50, 0x7610, R48 ;  /* 0x0000761032307816 */ /* 0x000fe20000000030 */
[----:B------:R-:W-:Y:S06]  /*0bf0*/  @P4 BRA `(.L_x_453) ;  /* 0x0000000000304947 */ /* 0x000fec0003800000 */
        /* <DEDUP_REMOVED lines=12> */
.L_x_453:
[----:B------:R-:W-:Y:S05]  /*0cc0*/  BSYNC B1 ;  /* 0x0000000000017941 */ /* 0x000fea0003800000 */
.L_x_452:
        /* <DEDUP_REMOVED lines=19> */
.L_x_455:
[----:B------:R-:W-:Y:S05]  /*0e00*/  BSYNC B1 ;  /* 0x0000000000017941 */ /* 0x000fea0003800000 */
.L_x_454:
[----:B------:R-:W-:Y:S01]  /*0e10*/  HFMA2.MMA R0, -RZ, RZ, 0, 5.9604644775390625e-08 ;  /* 0x00000001ff007435 */ /* 0x000fe200000001ff */
[----:B------:R-:W-:Y:S09]  /*0e20*/  BSSY B1, `(.L_x_456) ;  /* 0x000000f000017945 */ /* 0x000ff20003800000 */
[----:B------:R-:W-:Y:S01]  /*0e30*/  PRMT R0, R0, 0x5410, R0 ;  /* 0x0000541000007816 */ /* 0x000fe20000000000 */
[----:B------:R-:W-:Y:S06]  /*0e40*/  @P5 BRA `(.L_x_457) ;  /* 0x0000000000305947 */ /* 0x000fec0003800000 */
[----:B------:R-:W-:Y:S01]  /*0e50*/  FMUL.FTZ R40, R29, UR17 ;  /* 0x000000111d287c20 */ /* 0x000fe20008410000 */
        /* <DEDUP_REMOVED lines=11> */
.L_x_457:
[----:B------:R-:W-:Y:S05]  /*0f10*/  BSYNC B1 ;  /* 0x0000000000017941 */ /* 0x000fea0003800000 */
.L_x_456:
[----:B------:R-:W-:Y:S02]  /*0f20*/  FSETP.GEU.FTZ.AND P4, PT, |R26|, +INF , PT ;  /* 0x7f8000001a00780b */ /* 0x000fe40003f9e200 */
[----:B------:R-:W-:-:S04]  /*0f30*/  MOV R27, 0x1 ;  /* 0x00000001001b7802 */ /* 0x000fc80000000f00 */
        /* <DEDUP_REMOVED lines=14> */
.L_x_451:
[----:B------:R-:W-:Y:S05]  /*1020*/  BSYNC B0 ;  /* 0x0000000000007941 */ /* 0x000fea0003800000 */
.L_x_443:
[----:B------:R-:W-:Y:S01]  /*1030*/  ISETP.NE.U32.AND P4, PT, RZ, UR12, PT ;  /* 0x0000000cff007c0c */ /* 0x000fe2000bf85070 */
[----:B------:R-:W-:Y:S03]  /*1040*/  BSSY B0, `(.L_x_458) ;  /* 0x000004a000007945 */ /* 0x000fe60003800000 */
[----:B------:R-:W-:-:S13]  /*1050*/  ISETP.NE.AND.EX P4, PT, RZ, UR13, PT, P4 ;  /* 0x0000000dff007c0c */ /* 0x000fda000bf85340 */
[----:B------:R-:W-:Y:S05]  /*1060*/  @!P4 BRA `(.L_x_459) ;  /* 0x0000000000ecc947 */ /* 0x000fea0003800000 */
[----:B------:R-:W-:Y:S04]  /*1070*/  BSSY B1, `(.L_x_460) ;  /* 0x000000e000017945 */ /* 0x000fe80003800000 */
[----:B------:R-:W-:Y:S05]  /*1080*/  @P0 BRA `(.L_x_461) ;  /* 0x0000000000300947 */ /* 0x000fea0003800000 */
[----:B------:R-:W-:Y:S01]  /*1090*/  LOP3.LUT R26, R43, 0xff800000, RZ, 0xc0, !PT ;  /* 0xff8000002b1a7812 */ /* 0x000fe200078ec0ff */
        /* <DEDUP_REMOVED lines=11> */
.L_x_461:
[----:B------:R-:W-:Y:S05]  /*1150*/  BSYNC B1 ;  /* 0x0000000000017941 */ /* 0x000fea0003800000 */
.L_x_460:
[----:B------:R-:W-:Y:S04]  /*1160*/  BSSY B1, `(.L_x_462) ;  /* 0x000000f000017945 */ /* 0x000fe80003800000 */
[----:B------:R-:W-:Y:S05]  /*1170*/  @P1 BRA `(.L_x_463) ;  /* 0x0000000000341947 */ /* 0x000fea0003800000 */
[----:B0-----:R-:W-:Y:S01]  /*1180*/  LOP3.LUT R2, R39, 0xff800000, RZ, 0xc0, !PT ;  /* 0xff80000027027812 */ /* 0x001fe200078ec0ff */
[----:B------:R-:W-:Y:S01]  /*1190*/  IMAD.IADD R3, R28, 0x1, R45 ;  /* 0x000000011c037824 */ /* 0x000fe200078e022d */
[----:B------:R1:W-:Y:S03]  /*11a0*/  STG.E desc[UR4][R8.64], R37 ;  /* 0x0000002508007986 */ /* 0x0003e6000c101904 */
        /* <DEDUP_REMOVED lines=10> */
.L_x_463:
[----:B------:R-:W-:Y:S05]  /*1250*/  BSYNC B1 ;  /* 0x0000000000017941 */ /* 0x000fea0003800000 */
.L_x_462:
[----:B------:R-:W-:Y:S04]  /*1260*/  BSSY B1, `(.L_x_464) ;  /* 0x000000f000017945 */ /* 0x000fe80003800000 */
[----:B------:R-:W-:Y:S05]  /*1270*/  @P2 BRA `(.L_x_465) ;  /* 0x0000000000342947 */ /* 0x000fea0003800000 */
[----:B01----:R-:W-:Y:S01]  /*1280*/  LOP3.LUT R2, R33, 0xff800000, RZ, 0xc0, !PT ;  /* 0xff80000021027812 */ /* 0x003fe200078ec0ff */
        /* <DEDUP_REMOVED lines=12> */
.L_x_465:
[----:B------:R-:W-:Y:S05]  /*1350*/  BSYNC B1 ;  /* 0x0000000000017941 */ /* 0x000fea0003800000 */
.L_x_464:
[----:B------:R-:W-:Y:S05]  /*1360*/  @P3 BRA `(.L_x_466) ;  /* 0x00000000005c3947 */ /* 0x000fea0003800000 */
[----:B012---:R-:W-:Y:S01]  /*1370*/  LOP3.LUT R3, R44, 0xff800000, RZ, 0xc0, !PT ;  /* 0xff8000002c037812 */ /* 0x007fe200078ec0ff */
[----:B------:R3:W-:Y:S01]  /*1380*/  STG.E desc[UR4][R22.64], R53 ;  /* 0x0000003516007986 */ /* 0x0007e2000c101904 */
[----:B------:R-:W-:-:S03]  /*1390*/  IADD3 R2, P0, R47, UR12, RZ ;  /* 0x0000000c2f027c10 */ /* 0x000fc6000ff1e0ff */
[----:B------:R-:W-:Y:S01]  /*13a0*/  FFMA.FTZ R4, R3, 0.125, R44 ;  /* 0x3e00000003047823 */ /* 0x000fe2000001002c */
[----:B------:R-:W-:Y:S01]  /*13b0*/  IADD3.X R3, R38, UR13, RZ, P0, !PT ;  /* 0x0000000d26037c10 */ /* 0x000fe200087fe4ff */
[----:B------:R3:W-:Y:S04]  /*13c0*/  STG.E desc[UR4][R24.64], R51 ;  /* 0x0000003318007986 */ /* 0x0007e8000c101904 */
[----:B------:R-:W0:Y:S01]  /*13d0*/  F2F.F16.F32 R4, R4 ;  /* 0x0000000400047304 */ /* 0x000e220000200800 */
[----:B------:R3:W-:Y:S01]  /*13e0*/  STG.E desc[UR4][R20.64], R44 ;  /* 0x0000002c14007986 */ /* 0x0007e2000c101904 */
[----:B0-----:R-:W-:-:S05]  /*13f0*/  SHF.R.U32.HI R5, RZ, 0x8, R4 ;  /* 0x00000008ff057819 */ /* 0x001fca0000011604 */
[----:B------:R3:W-:Y:S01]  /*1400*/  STG.E.U8 desc[UR4][R2.64], R5 ;  /* 0x0000000502007986 */ /* 0x0007e2000c101104 */
[----:B------:R-:W-:Y:S05]  /*1410*/  BRA `(.L_x_466) ;  /* 0x0000000000307947 */ /* 0x000fea0003800000 */
.L_x_459:
        /* <DEDUP_REMOVED lines=12> */
.L_x_466:
[----:B------:R-:W-:Y:S05]  /*14e0*/  BSYNC B0 ;  /* 0x0000000000007941 */ /* 0x000fea0003800000 */
.L_x_458:
[----:B------:R-:W-:-:S04]  /*14f0*/  LEA R45, R30, R45, 0x2 ;  /* 0x0000002d1e2d7211 */ /* 0x000fc800078e10ff */
[----:B------:R-:W-:Y:S02]  /*1500*/  ISETP.GE.U32.AND P0, PT, R45, UR14, PT ;  /* 0x0000000e2d007c0c */ /* 0x000fe4000bf06070 */
[----:B01234-:R-:W-:-:S04]  /*1510*/  SHF.R.S32.HI R2, RZ, 0x1f, R45 ;  /* 0x0000001fff027819 */ /* 0x01ffc8000001142d */
[----:B------:R-:W-:-:S13]  /*1520*/  ISETP.GE.U32.AND.EX P0, PT, R2, UR15, PT, P0 ;  /* 0x0000000f02007c0c */ /* 0x000fda000bf06100 */
[----:B------:R-:W-:Y:S05]  /*1530*/  @!P0 BRA `(.L_x_467) ;  /* 0xffffffec00388947 */ /* 0x000fea000383ffff */
.L_x_442:
        /* <DEDUP_REMOVED lines=11> */
.L_x_468:
        /* <DEDUP_REMOVED lines=9> */
.L_x_595:


//--------------------- .text._Z27reversible_adam_cuda_kernelIfN3c104HalfES1_EvPT_PT1_S3_S3_PKT0_fffffm10adamMode_tf --------------------------
	.section	.text._Z27reversible_adam_cuda_kernelIfN3c104HalfES1_EvPT_PT1_S3_S3_PKT0_fffffm10adamMode_tf,"ax",@progbits
	.align	128
        .global         _Z27reversible_adam_cuda_kernelIfN3c104HalfES1_EvPT_PT1_S3_S3_PKT0_fffffm10adamMode_tf
        .type           _Z27reversible_adam_cuda_kernelIfN3c104HalfES1_EvPT_PT1_S3_S3_PKT0_fffffm10adamMode_tf,@function
        .size           _Z27reversible_adam_cuda_kernelIfN3c104HalfES1_EvPT_PT1_S3_S3_PKT0_fffffm10adamMode_tf,(.L_x_596 - _Z27reversible_adam_cuda_kernelIfN3c104HalfES1_EvPT_PT1_S3_S3_PKT0_fffffm10adamMode_tf)
        .other          _Z27reversible_adam_cuda_kernelIfN3c104HalfES1_EvPT_PT1_S3_S3_PKT0_fffffm10adamMode_tf,@"STO_CUDA_ENTRY STV_DEFAULT"
_Z27reversible_adam_cuda_kernelIfN3c104HalfES1_EvPT_PT1_S3_S3_PKT0_fffffm10adamMode_tf:
.text._Z27reversible_adam_cuda_kernelIfN3c104HalfES1_EvPT_PT1_S3_S3_PKT0_fffffm10adamMode_tf:
[----:B------:R-:W-:Y:S01]  /*0000*/  LDC R1, c[0x0][0x28] ;  /* 0x00000a00ff017b82 */ /* 0x000fe20000000800 */
[----:B------:R-:W0:Y:S07]  /*0010*/  S2R R3, SR_TID.Y ;  /* 0x0000000000037919 */ /* 0x000e2e0000002200 */
[----:B------:R-:W-:Y:S01]  /*0020*/  S2UR UR4, SR_CTAID.Y ;  /* 0x00000000000479c3 */ /* 0x000fe20000002600 */
[----:B------:R-:W-:Y:S01]  /*0030*/  ULDC UR5, c[0x0][0xc] ;  /* 0x0000030000057ab9 */ /* 0x000fe20000000800 */
[----:B------:R-:W-:Y:S01]  /*0040*/  ULDC UR7, c[0x0][0x4] ;  /* 0x0000010000077ab9 */ /* 0x000fe20000000800 */
[----:B------:R-:W0:Y:S01]  /*0050*/  S2R R0, SR_TID.X ;  /* 0x0000000000007919 */ /* 0x000e220000002100 */
[----:B------:R-:W-:Y:S01]  /*0060*/  ULDC.64 UR8, c[0x0][0x250] ;  /* 0x0000940000087ab9 */ /* 0x000fe20000000a00 */
[----:B------:R-:W-:-:S02]  /*0070*/  PRMT R30, RZ, 0x7610, R30 ;  /* 0x00007610ff1e7816 */ /* 0x000fc4000000001e */
[----:B------:R-:W-:Y:S01]  /*0080*/  ISETP.NE.U32.AND P0, PT, RZ, UR8, PT ;  /* 0x00000008ff007c0c */ /* 0x000fe2000bf05070 */
[----:B------:R-:W1:Y:S03]  /*0090*/  S2UR UR6, SR_CTAID.X ;  /* 0x00000000000679c3 */ /* 0x000e660000002500 */
[----:B------:R-:W-:-:S05]  /*00a0*/  ISETP.NE.AND.EX P0, PT, RZ, UR9, PT, P0 ;  /* 0x00000009ff007c0c */ /* 0x000fca000bf05300 */
[----:B------:R-:W0:Y:S01]  /*00b0*/  LDC R34, c[0x0][RZ] ;  /* 0x00000000ff227b82 */ /* 0x000e220000000800 */
[----:B-1----:R-:W-:-:S03]  /*00c0*/  UIMAD UR4, UR4, UR5, UR6 ;  /* 0x00000005040472a4 */ /* 0x002fc6000f8e0206 */
[----:B------:R-:W-:Y:S02]  /*00d0*/  ULDC UR6, c[0x0][0x10] ;  /* 0x0000040000067ab9 */ /* 0x000fe40000000800 */
[----:B------:R-:W-:Y:S01]  /*00e0*/  UIMAD UR5, UR5, UR6, URZ ;  /* 0x00000006050572a4 */ /* 0x000fe2000f8e023f */
[C---:B0-----:R-:W-:Y:S02]  /*00f0*/  IMAD R3, R34.reuse, R3, R0 ;  /* 0x0000000322037224 */ /* 0x041fe400078e0200 */
        /* <DEDUP_REMOVED lines=18> */
.L_x_488:
[----:B-1----:R-:W-:Y:S01]  /*0220*/  IADD3 R17, R32, R45, RZ ;  /* 0x0000002d20117210 */ /* 0x002fe20007ffe0ff */
[----:B------:R-:W0:Y:S03]  /*0230*/  LDC.64 R18, c[0x0][0x210] ;  /* 0x00008400ff127b82 */ /* 0x000e260000000a00 */
[C---:B------:R-:W-:Y:S02]  /*0240*/  IADD3 R9, R34.reuse, R17, RZ ;  /* 0x0000001122097210 */ /* 0x040fe40007ffe0ff */
[----:B------:R-:W-:Y:S02]  /*0250*/  ISETP.GE.U32.AND P0, PT, R17, UR14, PT ;  /* 0x0000000e11007c0c */ /* 0x000fe4000bf06070 */
[----:B------:R-:W-:Y:S01]  /*0260*/  IADD3 R29, R34, R9, RZ ;  /* 0x00000009221d7210 */ /* 0x000fe20007ffe0ff */
[----:B------:R-:W1:Y:S01]  /*0270*/  LDC.64 R22, c[0x0][0x220] ;  /* 0x00008800ff167b82 */ /* 0x000e620000000a00 */
[----:B------:R-:W-:-:S02]  /*0280*/  SHF.R.S32.HI R0, RZ, 0x1f, R17 ;  /* 0x0000001fff007819 */ /* 0x000fc40000011411 */
[----:B------:R-:W-:Y:S02]  /*0290*/  ISETP.GE.U32.AND P1, PT, R9, UR14, PT ;  /* 0x0000000e09007c0c */ /* 0x000fe4000bf26070 */
[----:B------:R-:W-:Y:S02]  /*02a0*/  SHF.R.S32.HI R8, RZ, 0x1f, R9 ;  /* 0x0000001fff087819 */ /* 0x000fe40000011409 */
[----:B------:R-:W-:Y:S01]  /*02b0*/  IADD3 R47, R34, R29, RZ ;  /* 0x0000001d222f7210 */ /* 0x000fe20007ffe0ff */
[----:B------:R-:W2:Y:S01]  /*02c0*/  LDC.64 R24, c[0x0][0x228] ;  /* 0x00008a00ff187b82 */ /* 0x000ea20000000a00 */
[----:B------:R-:W-:Y:S02]  /*02d0*/  ISETP.GE.U32.AND.EX P0, PT, R0, UR15, PT, P0 ;  /* 0x0000000f00007c0c */ /* 0x000fe4000bf06100 */
[----:B------:R-:W-:Y:S02]  /*02e0*/  ISETP.GE.U32.AND P2, PT, R29, UR14, PT ;  /* 0x0000000e1d007c0c */ /* 0x000fe4000bf46070 */
[----:B------:R-:W-:-:S02]  /*02f0*/  SHF.R.S32.HI R12, RZ, 0x1f, R29 ;  /* 0x0000001fff0c7819 */ /* 0x000fc4000001141d */
[----:B------:R-:W-:Y:S02]  /*0300*/  ISETP.GE.U32.AND.EX P1, PT, R8, UR15, PT, P1 ;  /* 0x0000000f08007c0c */ /* 0x000fe4000bf26110 */
[----:B------:R-:W-:Y:S02]  /*0310*/  ISETP.GE.U32.AND P3, PT, R47, UR14, PT ;  /* 0x0000000e2f007c0c */ /* 0x000fe4000bf66070 */
[----:B------:R-:W-:Y:S02]  /*0320*/  SHF.R.S32.HI R40, RZ, 0x1f, R47 ;  /* 0x0000001fff287819 */ /* 0x000fe4000001142f */
[----:B------:R-:W-:Y:S01]  /*0330*/  ISETP.GE.U32.AND.EX P2, PT, R12, UR15, PT, P2 ;  /* 0x0000000f0c007c0c */ /* 0x000fe2000bf46120 */
[----:B------:R-:W3:Y:S01]  /*0340*/  @!P0 LDC.64 R2, c[0x0][0x230] ;  /* 0x00008c00ff028b82 */ /* 0x000ee20000000a00 */
[----:B------:R-:W-:-:S07]  /*0350*/  ISETP.GE.U32.AND.EX P3, PT, R40, UR15, PT, P3 ;  /* 0x0000000f28007c0c */ /* 0x000fce000bf66130 */
[----:B------:R-:W4:Y:S08]  /*0360*/  @!P1 LDC.64 R4, c[0x0][0x230] ;  /* 0x00008c00ff049b82 */ /* 0x000f300000000a00 */
[----:B------:R-:W0:Y:S08]  /*0370*/  @!P2 LDC.64 R6, c[0x0][0x230] ;  /* 0x00008c00ff06ab82 */ /* 0x000e300000000a00 */
[----:B------:R-:W1:Y:S01]  /*0380*/  @!P3 LDC.64 R10, c[0x0][0x230] ;  /* 0x00008c00ff0abb82 */ /* 0x000e620000000a00 */
[----:B---3--:R-:W-:-:S04]  /*0390*/  @!P0 LEA R2, P4, R17, R2, 0x1 ;  /* 0x0000000211028211 */ /* 0x008fc800078808ff */
[----:B------:R-:W-:Y:S02]  /*03a0*/  @!P0 LEA.HI.X R3, R17, R3, R0, 0x1, P4 ;  /* 0x0000000311038211 */ /* 0x000fe400020f0c00 */
[----:B----4-:R-:W-:-:S03]  /*03b0*/  @!P1 LEA R4, P5, R9, R4, 0x1 ;  /* 0x0000000409049211 */ /* 0x010fc600078a08ff */
[----:B------:R3:W4:Y:S01]  /*03c0*/  @!P0 LDG.E.U16.CONSTANT R26, desc[UR4][R2.64] ;  /* 0x00000004021a8981 */ /* 0x000722000c1e9500 */
[----:B------:R-:W-:Y:S02]  /*03d0*/  @!P1 LEA.HI.X R5, R9, R5, R8, 0x1, P5 ;  /* 0x0000000509059211 */ /* 0x000fe400028f0c08 */
[----:B0-----:R-:W-:-:S03]  /*03e0*/  @!P2 LEA R6, P4, R29, R6, 0x1 ;  /* 0x000000061d06a211 */ /* 0x001fc600078808ff */
[----:B------:R0:W4:Y:S01]  /*03f0*/  @!P1 LDG.E.U16.CONSTANT R27, desc[UR4][R4.64] ;  /* 0x00000004041b9981 */ /* 0x000122000c1e9500 */
[----:B------:R-:W-:Y:S02]  /*0400*/  @!P2 LEA.HI.X R7, R29, R7, R12, 0x1, P4 ;  /* 0x000000071d07a211 */ /* 0x000fe400020f0c0c */
[----:B-1----:R-:W-:-:S03]  /*0410*/  @!P3 LEA R10, P5, R47, R10, 0x1 ;  /* 0x0000000a2f0ab211 */ /* 0x002fc600078a08ff */
[----:B------:R1:W4:Y:S01]  /*0420*/  @!P2 LDG.E.U16.CONSTANT R28, desc[UR4][R6.64] ;  /* 0x00000004061ca981 */ /* 0x000322000c1e9500 */
[----:B------:R-:W-:-:S05]  /*0430*/  @!P3 LEA.HI.X R11, R47, R11, R40, 0x1, P5 ;  /* 0x0000000b2f0bb211 */ /* 0x000fca00028f0c28 */
[----:B------:R2:W4:Y:S01]  /*0440*/  @!P3 LDG.E.U16.CONSTANT R42, desc[UR4][R10.64] ;  /* 0x000000040a2ab981 */ /* 0x000522000c1e9500 */
[C---:B---3--:R-:W-:Y:S01]  /*0450*/  IMAD.WIDE R2, R17.reuse, 0x4, R18 ;  /* 0x0000000411027825 */ /* 0x048fe200078e0212 */
[----:B------:R-:W-:Y:S02]  /*0460*/  MOV R43, RZ ;  /* 0x000000ff002b7202 */ /* 0x000fe40000000f00 */
[----:B------:R-:W-:Y:S01]  /*0470*/  MOV R41, RZ ;  /* 0x000000ff00297202 */ /* 0x000fe20000000f00 */
[----:B------:R-:W-:Y:S01]  /*0480*/  IMAD.WIDE R20, R17, 0x4, R22 ;  /* 0x0000000411147825 */ /* 0x000fe200078e0216 */
[----:B------:R-:W-:Y:S02]  /*0490*/  MOV R35, RZ ;  /* 0x000000ff00237202 */ /* 0x000fe40000000f00 */
[----:B------:R-:W-:Y:S01]  /*04a0*/  MOV R51, RZ ;  /* 0x000000ff00337202 */ /* 0x000fe20000000f00 */
[C---:B0-----:R-:W-:Y:S01]  /*04b0*/  IMAD.WIDE R4, R9.reuse, 0x4, R18 ;  /* 0x0000000409047825 */ /* 0x041fe200078e0212 */
[----:B------:R-:W-:Y:S01]  /*04c0*/  MOV R39, RZ ;  /* 0x000000ff00277202 */ /* 0x000fe20000000f00 */
[----:B------:R0:W5:Y:S01]  /*04d0*/  @!P0 LDG.E R43, desc[UR4][R2.64] ;  /* 0x00000004022b8981 */ /* 0x000162000c1e1900 */
[----:B------:R-:W-:Y:S01]  /*04e0*/  MOV R33, RZ ;  /* 0x000000ff00217202 */ /* 0x000fe20000000f00 */
[----:B-1----:R-:W-:Y:S01]  /*04f0*/  IMAD.WIDE R6, R9, 0x4, R22 ;  /* 0x0000000409067825 */ /* 0x002fe200078e0216 */
[----:B------:R-:W-:Y:S01]  /*0500*/  MOV R49, RZ ;  /* 0x000000ff00317202 */ /* 0x000fe20000000f00 */
[----:B------:R0:W5:Y:S01]  /*0510*/  @!P0 LDG.E R51, desc[UR4][R20.64] ;  /* 0x0000000414338981 */ /* 0x000162000c1e1900 */
[----:B------:R-:W-:Y:S01]  /*0520*/  MOV R37, RZ ;  /* 0x000000ff00257202 */ /* 0x000fe20000000f00 */
[--C-:B--2---:R-:W-:Y:S01]  /*0530*/  IMAD.WIDE R16, R17, 0x4, R24.reuse ;  /* 0x0000000411107825 */ /* 0x104fe200078e0218 */
[----:B------:R-:W-:Y:S01]  /*0540*/  MOV R31, RZ ;  /* 0x000000ff001f7202 */ /* 0x000fe20000000f00 */
[----:B------:R0:W5:Y:S01]  /*0550*/  @!P1 LDG.E R41, desc[UR4][R4.64] ;  /* 0x0000000404299981 */ /* 0x000162000c1e1900 */
[----:B------:R-:W-:Y:S01]  /*0560*/  MOV R0, RZ ;  /* 0x000000ff00007202 */ /* 0x000fe20000000f00 */
[----:B------:R-:W-:Y:S01]  /*0570*/  IMAD.WIDE R8, R9, 0x4, R24 ;  /* 0x0000000409087825 */ /* 0x000fe200078e0218 */
[----:B------:R-:W-:Y:S01]  /*0580*/  MOV R44, RZ ;  /* 0x000000ff002c7202 */ /* 0x000fe20000000f00 */
[----:B------:R0:W5:Y:S02]  /*0590*/  @!P0 LDG.E R49, desc[UR4][R16.64] ;  /* 0x0000000410318981 */ /* 0x000164000c1e1900 */
[----:B------:R-:W-:-:S02]  /*05a0*/  IMAD.WIDE R10, R29, 0x4, R18 ;  /* 0x000000041d0a7825 */ /* 0x000fc400078e0212 */
[----:B------:R0:W5:Y:S02]  /*05b0*/  @!P1 LDG.E R39, desc[UR4][R6.64] ;  /* 0x0000000406279981 */ /* 0x000164000c1e1900 */
[C---:B------:R-:W-:Y:S02]  /*05c0*/  IMAD.WIDE R12, R29.reuse, 0x4, R22 ;  /* 0x000000041d0c7825 */ /* 0x040fe400078e0216 */
[----:B------:R0:W5:Y:S02]  /*05d0*/  @!P1 LDG.E R37, desc[UR4][R8.64] ;  /* 0x0000000408259981 */ /* 0x000164000c1e1900 */
[----:B------:R-:W-:Y:S02]  /*05e0*/  IMAD.WIDE R14, R29, 0x4, R24 ;  /* 0x000000041d0e7825 */ /* 0x000fe400078e0218 */
[----:B------:R0:W5:Y:S02]  /*05f0*/  @!P2 LDG.E R35, desc[UR4][R10.64] ;  /* 0x000000040a23a981 */ /* 0x000164000c1e1900 */
[----:B------:R-:W-:-:S02]  /*0600*/  IMAD.MOV.U32 R53, RZ, RZ, RZ ;  /* 0x000000ffff357224 */ /* 0x000fc400078e00ff */
        /* <DEDUP_REMOVED lines=11> */
[----:B----4-:R-:W-:Y:S01]  /*06c0*/  @!P0 HADD2.F32 R46, -RZ, R26.H0_H0 ;  /* 0x2000001aff2e8230 */ /* 0x010fe20000004100 */
[----:B------:R-:W-:Y:S01]  /*06d0*/  MOV R26, RZ ;  /* 0x000000ff001a7202 */ /* 0x000fe20000000f00 */
[----:B------:R-:W-:Y:S01]  /*06e0*/  @!P1 HADD2.F32 R26, -RZ, R27.H0_H0 ;  /* 0x2000001bff1a9230 */ /* 0x000fe20000004100 */
[----:B------:R-:W-:Y:S01]  /*06f0*/  MOV R27, RZ ;  /* 0x000000ff001b7202 */ /* 0x000fe20000000f00 */
[----:B------:R-:W-:Y:S01]  /*0700*/  @!P2 HADD2.F32 R27, -RZ, R28.H0_H0 ;  /* 0x2000001cff1ba230 */ /* 0x000fe20000004100 */
[----:B------:R-:W-:Y:S01]  /*0710*/  MOV R28, RZ ;  /* 0x000000ff001c7202 */ /* 0x000fe20000000f00 */
[----:B------:R-:W-:Y:S02]  /*0720*/  @!P3 HADD2.F32 R28, -RZ, R42.H0_H0 ;  /* 0x2000002aff1cb230 */ /* 0x000fe40000004100 */
[----:B------:R-:W1:Y:S02]  /*0730*/  MUFU.RCP R42, UR6 ;  /* 0x00000006002a7d08 */ /* 0x000e640008001000 */
[----:B-1----:R-:W-:Y:S01]  /*0740*/  FMUL.FTZ R46, R42, R46 ;  /* 0x0000002e2a2e7220 */ /* 0x002fe20000410000 */
[----:B0-----:R-:W-:Y:S06]  /*0750*/  @!P4 BRA `(.L_x_471) ;  /* 0x000000040028c947 */ /* 0x001fec0003800000 */
        /* <DEDUP_REMOVED lines=19> */
.L_x_473:
[----:B------:R-:W-:Y:S05]  /*0890*/  BSYNC B1 ;  /* 0x0000000000017941 */ /* 0x000fea0003800000 */
.L_x_472:
        /* <DEDUP_REMOVED lines=19> */
.L_x_475:
[----:B------:R-:W-:Y:S05]  /*09d0*/  BSYNC B1 ;  /* 0x0000000000017941 */ /* 0x000fea0003800000 */
.L_x_474:
        /* <DEDUP_REMOVED lines=16> */
.L_x_477:
[----:B------:R-:W-:Y:S05]  /*0ae0*/  BSYNC B1 ;  /* 0x0000000000017941 */ /* 0x000fea0003800000 */
.L_x_476:
        /* <DEDUP_REMOVED lines=17> */
.L_x_471:
        /* <DEDUP_REMOVED lines=19> */
.L_x_480:
[----:B------:R-:W-:Y:S05]  /*0d30*/  BSYNC B1 ;  /* 0x0000000000017941 */ /* 0x000fea0003800000 */
.L_x_479:
        /* <DEDUP_REMOVED lines=19> */
.L_x_482:
[----:B------:R-:W-:Y:S05]  /*0e70*/  BSYNC B1 ;  /* 0x0000000000017941 */ /* 0x000fea0003800000 */
.L_x_481:
[----:B------:R-:W-:Y:S01]  /*0e80*/  HFMA2.MMA R30, -RZ, RZ, 0, 5.9604644775390625e-08 ;  /* 0x00000001ff1e7435 */ /* 0x000fe200000001ff */
[----:B------:R-:W-:Y:S09]  /*0e90*/  BSSY B1, `(.L_x_483) ;  /* 0x000000f000017945 */ /* 0x000ff20003800000 */
        /* <DEDUP_REMOVED lines=14> */
.L_x_484:
[----:B------:R-:W-:Y:S05]  /*0f80*/  BSYNC B1 ;  /* 0x0000000000017941 */ /* 0x000fea0003800000 */
.L_x_483:
[----:B------:R-:W-:Y:S02]  /*0f90*/  FSETP.GEU.FTZ.AND P4, PT, |R28|, +INF , PT ;  /* 0x7f8000001c00780b */ /* 0x000fe40003f9e200 */
[----:B------:R-:W-:-:S04]  /*0fa0*/  MOV R26, 0x1 ;  /* 0x00000001001a7802 */ /* 0x000fc80000000f00 */
        /* <DEDUP_REMOVED lines=14> */
.L_x_478:
[----:B------:R-:W-:Y:S05]  /*1090*/  BSYNC B0 ;  /* 0x0000000000007941 */ /* 0x000fea0003800000 */
.L_x_470:
[----:B------:R-:W-:Y:S01]  /*10a0*/  ISETP.NE.U32.AND P4, PT, RZ, UR12, PT ;  /* 0x0000000cff007c0c */ /* 0x000fe2000bf85070 */
[----:B------:R-:W-:Y:S03]  /*10b0*/  BSSY B0, `(.L_x_485) ;  /* 0x0000033000007945 */ /* 0x000fe60003800000 */
[----:B------:R-:W-:-:S13]  /*10c0*/  ISETP.NE.AND.EX P4, PT, RZ, UR13, PT, P4 ;  /* 0x0000000dff007c0c */ /* 0x000fda000bf85340 */
[----:B------:R-:W-:Y:S05]  /*10d0*/  @!P4 BRA `(.L_x_486) ;  /* 0x000000000090c947 */ /* 0x000fea0003800000 */
[----:B------:R-:W-:Y:S01]  /*10e0*/  IADD3 R27, R32, R45, RZ ;  /* 0x0000002d201b7210 */ /* 0x000fe20007ffe0ff */
[----:B-----5:R-:W-:Y:S01]  /*10f0*/  @!P0 STG.E desc[UR4][R20.64], R51 ;  /* 0x0000003314008986 */ /* 0x020fe2000c101904 */
[----:B------:R-:W-:Y:S02]  /*1100*/  SHF.R.S32.HI R48, RZ, 0x1f, R29 ;  /* 0x0000001fff307819 */ /* 0x000fe4000001141d */
[----:B------:R-:W-:Y:S01]  /*1110*/  SHF.R.S32.HI R28, RZ, 0x1f, R27 ;  /* 0x0000001fff1c7819 */ /* 0x000fe2000001141b */
[----:B------:R0:W-:Y:S01]  /*1120*/  @!P0 STG.E desc[UR4][R16.64], R49 ;  /* 0x0000003110008986 */ /* 0x0001e2000c101904 */
[C---:B------:R-:W-:Y:S02]  /*1130*/  @!P0 LEA R26, P4, R27.reuse, UR12, 0x1 ;  /* 0x0000000c1b1a8c11 */ /* 0x040fe4000f8808ff */
[----:B------:R-:W-:Y:S01]  /*1140*/  IADD3 R42, R34, R27, RZ ;  /* 0x0000001b222a7210 */ /* 0x000fe20007ffe0ff */
[----:B------:R1:W-:Y:S01]  /*1150*/  @!P0 STG.E desc[UR4][R2.64], R43 ;  /* 0x0000002b02008986 */ /* 0x0003e2000c101904 */
[----:B------:R-:W-:-:S02]  /*1160*/  @!P0 LEA.HI.X R27, R27, UR13, R28, 0x1, P4 ;  /* 0x0000000d1b1b8c11 */ /* 0x000fc4000a0f0c1c */
[----:B------:R-:W-:Y:S02]  /*1170*/  SHF.R.S32.HI R46, RZ, 0x1f, R42 ;  /* 0x0000001fff2e7819 */ /* 0x000fe4000001142a */
[----:B------:R-:W-:Y:S02]  /*1180*/  @!P2 LEA R28, P5, R29, UR12, 0x1 ;  /* 0x0000000c1d1cac11 */ /* 0x000fe4000f8a08ff */
[----:B0-----:R-:W-:Y:S02]  /*1190*/  @!P0 F2FP.F16.F32.PACK_AB R17, RZ, R43 ;  /* 0x0000002bff11823e */ /* 0x001fe400000000ff */
[C---:B------:R-:W-:Y:S02]  /*11a0*/  @!P1 LEA R16, P4, R42.reuse, UR12, 0x1 ;  /* 0x0000000c2a109c11 */ /* 0x040fe4000f8808ff */
[----:B------:R-:W-:Y:S02]  /*11b0*/  PRMT R20, R17, 0x7610, R20 ;  /* 0x0000761011147816 */ /* 0x000fe40000000014 */
[----:B------:R-:W-:-:S02]  /*11c0*/  @!P1 LEA.HI.X R17, R42, UR13, R46, 0x1, P4 ;  /* 0x0000000d2a119c11 */ /* 0x000fc4000a0f0c2e */
[----:B-1----:R-:W-:Y:S01]  /*11d0*/  @!P1 F2FP.F16.F32.PACK_AB R3, RZ, R41 ;  /* 0x00000029ff03923e */ /* 0x002fe200000000ff */
[----:B------:R-:W-:Y:S01]  /*11e0*/  @!P0 STG.E.U16 desc[UR4][R26.64], R20 ;  /* 0x000000141a008986 */ /* 0x000fe2000c101504 */
[----:B------:R-:W-:-:S03]  /*11f0*/  @!P2 LEA.HI.X R29, R29, UR13, R48, 0x1, P5 ;  /* 0x0000000d1d1dac11 */ /* 0x000fc6000a8f0c30 */
[----:B------:R0:W-:Y:S04]  /*1200*/  @!P1 STG.E desc[UR4][R6.64], R39 ;  /* 0x0000002706009986 */ /* 0x0001e8000c101904 */
[----:B------:R1:W-:Y:S04]  /*1210*/  @!P1 STG.E desc[UR4][R8.64], R37 ;  /* 0x0000002508009986 */ /* 0x0003e8000c101904 */
[----:B------:R1:W-:Y:S01]  /*1220*/  @!P1 STG.E desc[UR4][R4.64], R41 ;  /* 0x0000002904009986 */ /* 0x0003e2000c101904 */
[----:B0-----:R-:W-:-:S03]  /*1230*/  @!P2 F2FP.F16.F32.PACK_AB R7, RZ, R35 ;  /* 0x00000023ff07a23e */ /* 0x001fc600000000ff */
[----:B------:R1:W-:Y:S04]  /*1240*/  @!P1 STG.E.U16 desc[UR4][R16.64], R3 ;  /* 0x0000000310009986 */ /* 0x0003e8000c101504 */
[----:B------:R1:W-:Y:S04]  /*1250*/  @!P2 STG.E desc[UR4][R12.64], R33 ;  /* 0x000000210c00a986 */ /* 0x0003e8000c101904 */
[----:B------:R1:W-:Y:S04]  /*1260*/  @!P2 STG.E desc[UR4][R14.64], R31 ;  /* 0x0000001f0e00a986 */ /* 0x0003e8000c101904 */
[----:B------:R1:W-:Y:S04]  /*1270*/  @!P2 STG.E desc[UR4][R10.64], R35 ;  /* 0x000000230a00a986 */ /* 0x0003e8000c101904 */
[----:B------:R1:W-:Y:S01]  /*1280*/  @!P2 STG.E.U16 desc[UR4][R28.64], R7 ;  /* 0x000000071c00a986 */ /* 0x0003e2000c101504 */
[----:B------:R-:W-:Y:S05]  /*1290*/  @P3 BRA `(.L_x_487) ;  /* 0x0000000000503947 */ /* 0x000fea0003800000 */
[C---:B------:R-:W-:Y:S01]  /*12a0*/  LEA R2, P0, R47.reuse, UR12, 0x1 ;  /* 0x0000000c2f027c11 */ /* 0x040fe2000f8008ff */
[----:B------:R0:W-:Y:S01]  /*12b0*/  STG.E desc[UR4][R22.64], R53 ;  /* 0x0000003516007986 */ /* 0x0001e2000c101904 */
[----:B-1----:R-:W-:Y:S02]  /*12c0*/  F2FP.F16.F32.PACK_AB R4, RZ, R0 ;  /* 0x00000000ff04723e */ /* 0x002fe400000000ff */
[----:B------:R-:W-:Y:S01]  /*12d0*/  LEA.HI.X R3, R47, UR13, R40, 0x1, P0 ;  /* 0x0000000d2f037c11 */ /* 0x000fe200080f0c28 */
[----:B------:R0:W-:Y:S04]  /*12e0*/  STG.E desc[UR4][R24.64], R44 ;  /* 0x0000002c18007986 */ /* 0x0001e8000c101904 */
[----:B------:R0:W-:Y:S04]  /*12f0*/  STG.E desc[UR4][R18.64], R0 ;  /* 0x0000000012007986 */ /* 0x0001e8000c101904 */
[----:B------:R0:W-:Y:S01]  /*1300*/  STG.E.U16 desc[UR4][R2.64], R4 ;  /* 0x0000000402007986 */ /* 0x0001e2000c101504 */
[----:B------:R-:W-:Y:S05]  /*1310*/  BRA `(.L_x_487) ;  /* 0x0000000000307947 */ /* 0x000fea0003800000 */
.L_x_486:
        /* <DEDUP_REMOVED lines=12> */
.L_x_487:
[----:B------:R-:W-:Y:S05]  /*13e0*/  BSYNC B0 ;  /* 0x0000000000007941 */ /* 0x000fea0003800000 */
.L_x_485:
[----:B------:R-:W-:-:S04]  /*13f0*/  LEA R45, R34, R45, 0x2 ;  /* 0x0000002d222d7211 */ /* 0x000fc800078e10ff */
[----:B------:R-:W-:Y:S02]  /*1400*/  ISETP.GE.U32.AND P0, PT, R45, UR14, PT ;  /* 0x0000000e2d007c0c */ /* 0x000fe4000bf06070 */
[----:B0-2---:R-:W-:-:S04]  /*1410*/  SHF.R.S32.HI R0, RZ, 0x1f, R45 ;  /* 0x0000001fff007819 */ /* 0x005fc8000001142d */
[----:B------:R-:W-:-:S13]  /*1420*/  ISETP.GE.U32.AND.EX P0, PT, R0, UR15, PT, P0 ;  /* 0x0000000f00007c0c */ /* 0x000fda000bf06100 */
[----:B------:R-:W-:Y:S05]  /*1430*/  @!P0 BRA `(.L_x_488) ;  /* 0xffffffec00788947 */ /* 0x000fea000383ffff */
.L_x_469:
[----:B------:R-:W-:Y:S02]  /*1440*/  ULDC.64 UR18, c[0x0][0x218] ;  /* 0x0000860000127ab9 */ /* 0x000fe40000000a00 */
[----:B------:R-:W-:-:S04]  /*1450*/  ISETP.NE.U32.AND P0, PT, RZ, UR18, PT ;  /* 0x00000012ff007c0c */ /* 0x000fc8000bf05070 */
[----:B------:R-:W-:-:S13]  /*1460*/  ISETP.NE.AND.EX P0, PT, RZ, UR19, PT, P0 ;  /* 0x00000013ff007c0c */ /* 0x000fda000bf05300 */
[----:B------:R-:W-:Y:S05]  /*1470*/  @!P0 EXIT ;  /* 0x000000000000894d */ /* 0x000fea0003800000 */
[----:B------:R-:W-:Y:S01]  /*1480*/  BAR.SYNC.DEFER_BLOCKING 0x0 ;  /* 0x0000000000007b1d */ /* 0x000fe20000010000 */
[----:B------:R-:W-:-:S13]  /*1490*/  LOP3.LUT P0, RZ, R30, 0xff, RZ, 0xc0, !PT ;  /* 0x000000ff1eff7812 */ /* 0x000fda000780c0ff */
[----:B------:R-:W-:Y:S05]  /*14a0*/  @!P0 EXIT ;  /* 0x000000000000894d */ /* 0x000fea0003800000 */
[----:B-1----:R-:W0:Y:S01]  /*14b0*/  LDC.64 R2, c[0x0][0x218] ;  /* 0x00008600ff027b82 */ /* 0x002e220000000a00 */
[----:B------:R-:W-:-:S07]  /*14c0*/  HFMA2.MMA R0, -RZ, RZ, 0, +INF ;  /* 0x00007c00ff007435 */ /* 0x000fce00000001ff */
[----:B0-----:R-:W-:Y:S01]  /*14d0*/  STG.E.U16 desc[UR4][R2.64], R0 ;  /* 0x0000000002007986 */ /* 0x001fe2000c101504 */
[----:B------:R-:W-:Y:S05]  /*14e0*/  EXIT ;  /* 0x000000000000794d */ /* 0x000fea0003800000 */
.L_x_489:
        /* <DEDUP_REMOVED lines=9> */
.L_x_596:


//--------------------- .text._Z27reversible_adam_cuda_kernelIfffEvPT_PT1_S1_S1_PKT0_fffffm10adamMode_tf --------------------------
	.section	.text._Z27reversible_adam_cuda_kernelIfffEvPT_PT1_S1_S1_PKT0_fffffm10adamMode_tf,"ax",@progbits
	.align	128
        .global         _Z27reversible_adam_cuda_kernelIfffEvPT_PT1_S1_S1_PKT0_fffffm10adamMode_tf
        .type           _Z27reversible_adam_cuda_kernelIfffEvPT_PT1_S1_S1_PKT0_fffffm10adamMode_tf,@function
        .size           _Z27reversible_adam_cuda_kernelIfffEvPT_PT1_S1_S1_PKT0_fffffm10adamMode_tf,(.L_x_597 - _Z27reversible_adam_cuda_kernelIfffEvPT_PT1_S1_S1_PKT0_fffffm10adamMode_tf)
        .other          _Z27reversible_adam_cuda_kernelIfffEvPT_PT1_S1_S1_PKT0_fffffm10adamMode_tf,@"STO_CUDA_ENTRY STV_DEFAULT"
_Z27reversible_adam_cuda_kernelIfffEvPT_PT1_S1_S1_PKT0_fffffm10adamMode_tf:
.text._Z27reversible_adam_cuda_kernelIfffEvPT_PT1_S1_S1_PKT0_fffffm10adamMode_tf:
        /* <DEDUP_REMOVED lines=32> */
[----:B------:R-:W-:Y:S01]  /*0200*/  HFMA2.MMA R32, -RZ, RZ, 0, 0 ;  /* 0x00000000ff207435 */ /* 0x000fe200000001ff */
[----:B------:R-:W-:-:S10]  /*0210*/  FADD.FTZ R33, -R33, 1 ;  /* 0x3f80000021217421 */ /* 0x000fd40000010100 */
.L_x_509:
[----:B-1----:R-:W-:Y:S01]  /*0220*/  IADD3 R21, R37, R32, RZ ;  /* 0x0000002025157210 */ /* 0x002fe20007ffe0ff */
[----:B------:R-:W0:Y:S01]  /*0230*/  LDC.64 R16, c[0x0][0x210] ;  /* 0x00008400ff107b82 */ /* 0x000e220000000a00 */
[----:B------:R-:W-:Y:S02]  /*0240*/  CS2R R40, SRZ ;  /* 0x0000000000287805 */ /* 0x000fe4000001ff00 */
[----:B------:R-:W-:Y:S02]  /*0250*/  IADD3 R9, R35, R21, RZ ;  /* 0x0000001523097210 */ /* 0x000fe40007ffe0ff */
        /* <DEDUP_REMOVED lines=23> */
[----:B------:R-:W-:Y:S01]  /*03d0*/  MOV R26, RZ ;  /* 0x000000ff001a7202 */ /* 0x000fe20000000f00 */
        /* <DEDUP_REMOVED lines=9> */
[C---:B------:R-:W-:Y:S01]  /*0470*/  IMAD.WIDE R2, R21.reuse, 0x4, R16 ;  /* 0x0000000415027825 */ /* 0x040fe200078e0210 */
[----:B------:R-:W-:Y:S02]  /*0480*/  CS2R R38, SRZ ;  /* 0x0000000000267805 */ /* 0x000fe4000001ff00 */
[----:B------:R-:W-:Y:S02]  /*0490*/  CS2R R42, SRZ ;  /* 0x00000000002a7805 */ /* 0x000fe4000001ff00 */
[----:B------:R-:W-:Y:S01]  /*04a0*/  CS2R R44, SRZ ;  /* 0x00000000002c7805 */ /* 0x000fe2000001ff00 */
[----:B------:R4:W5:Y:S01]  /*04b0*/  @!P3 LDG.E.CONSTANT R26, desc[UR4][R12.64] ;  /* 0x000000040c1ab981 */ /* 0x000962000c1e9900 */
[----:B-1----:R-:W-:Y:S01]  /*04c0*/  IMAD.WIDE R18, R21, 0x4, R22 ;  /* 0x0000000415127825 */ /* 0x002fe200078e0216 */
[----:B------:R-:W-:-:S02]  /*04d0*/  MOV R47, RZ ;  /* 0x000000ff002f7202 */ /* 0x000fc40000000f00 */
[----:B------:R-:W-:Y:S01]  /*04e0*/  MOV R53, RZ ;  /* 0x000000ff00357202 */ /* 0x000fe20000000f00 */
[C---:B--2---:R-:W-:Y:S01]  /*04f0*/  IMAD.WIDE R4, R9.reuse, 0x4, R16 ;  /* 0x0000000409047825 */ /* 0x044fe200078e0210 */
[----:B------:R-:W-:Y:S01]  /*0500*/  MOV R49, RZ ;  /* 0x000000ff00317202 */ /* 0x000fe20000000f00 */
[----:B------:R1:W5:Y:S01]  /*0510*/  @!P0 LDG.E R39, desc[UR4][R2.64] ;  /* 0x0000000402278981 */ /* 0x000362000c1e1900 */
[----:B------:R-:W-:Y:S01]  /*0520*/  MOV R51, RZ ;  /* 0x000000ff00337202 */ /* 0x000fe20000000f00 */
[----:B0-----:R-:W-:Y:S01]  /*0530*/  IMAD.WIDE R6, R9, 0x4, R22 ;  /* 0x0000000409067825 */ /* 0x001fe200078e0216 */
[----:B------:R-:W-:Y:S01]  /*0540*/  MOV R0, RZ ;  /* 0x000000ff00007202 */ /* 0x000fe20000000f00 */
[----:B------:R1:W5:Y:S02]  /*0550*/  @!P0 LDG.E R38, desc[UR4][R18.64] ;  /* 0x0000000412268981 */ /* 0x000364000c1e1900 */
[--C-:B------:R-:W-:Y:S02]  /*0560*/  IMAD.WIDE R20, R21, 0x4, R24.reuse ;  /* 0x0000000415147825 */ /* 0x100fe400078e0218 */
[----:B------:R1:W5:Y:S02]  /*0570*/  @!P1 LDG.E R41, desc[UR4][R4.64] ;  /* 0x0000000404299981 */ /* 0x000364000c1e1900 */
[----:B------:R-:W-:-:S02]  /*0580*/  IMAD.WIDE R8, R9, 0x4, R24 ;  /* 0x0000000409087825 */ /* 0x000fc400078e0218 */
[----:B------:R1:W5:Y:S02]  /*0590*/  @!P0 LDG.E R53, desc[UR4][R20.64] ;  /* 0x0000000414358981 */ /* 0x000364000c1e1900 */
[C---:B---3--:R-:W-:Y:S02]  /*05a0*/  IMAD.WIDE R10, R27.reuse, 0x4, R16 ;  /* 0x000000041b0a7825 */ /* 0x048fe400078e0210 */
[----:B------:R1:W5:Y:S02]  /*05b0*/  @!P1 LDG.E R45, desc[UR4][R6.64] ;  /* 0x00000004062d9981 */ /* 0x000364000c1e1900 */
[C---:B----4-:R-:W-:Y:S02]  /*05c0*/  IMAD.WIDE R12, R27.reuse, 0x4, R22 ;  /* 0x000000041b0c7825 */ /* 0x050fe400078e0216 */
[----:B------:R1:W5:Y:S02]  /*05d0*/  @!P1 LDG.E R49, desc[UR4][R8.64] ;  /* 0x0000000408319981 */ /* 0x000364000c1e1900 */
[----:B------:R-:W-:-:S02]  /*05e0*/  IMAD.WIDE R14, R27, 0x4, R24 ;  /* 0x000000041b0e7825 */ /* 0x000fc400078e0218 */
[----:B------:R1:W5:Y:S02]  /*05f0*/  @!P2 LDG.E R43, desc[UR4][R10.64] ;  /* 0x000000040a2ba981 */ /* 0x000364000c1e1900 */
[C---:B------:R-:W-:Y:S02]  /*0600*/  IMAD.WIDE R16, R31.reuse, 0x4, R16 ;  /* 0x000000041f107825 */ /* 0x040fe400078e0210 */
[----:B------:R1:W5:Y:S02]  /*0610*/  @!P2 LDG.E R47, desc[UR4][R12.64] ;  /* 0x000000040c2fa981 */ /* 0x000364000c1e1900 */
[C---:B------:R-:W-:Y:S02]  /*0620*/  IMAD.WIDE R22, R31.reuse, 0x4, R22 ;  /* 0x000000041f167825 */ /* 0x040fe400078e0216 */
[----:B------:R1:W5:Y:S02]  /*0630*/  @!P2 LDG.E R51, desc[UR4][R14.64] ;  /* 0x000000040e33a981 */ /* 0x000364000c1e1900 */
[----:B------:R-:W-:-:S02]  /*0640*/  IMAD.WIDE R24, R31, 0x4, R24 ;  /* 0x000000041f187825 */ /* 0x000fc400078e0218 */
[----:B------:R1:W5:Y:S04]  /*0650*/  @!P3 LDG.E R0, desc[UR4][R16.64] ;  /* 0x000000041000b981 */ /* 0x000368000c1e1900 */
        /* <DEDUP_REMOVED lines=26> */
.L_x_494:
[----:B------:R-:W-:Y:S05]  /*0800*/  BSYNC B1 ;  /* 0x0000000000017941 */ /* 0x000fea0003800000 */
.L_x_493:
        /* <DEDUP_REMOVED lines=19> */
.L_x_496:
[----:B------:R-:W-:Y:S05]  /*0940*/  BSYNC B1 ;  /* 0x0000000000017941 */ /* 0x000fea0003800000 */
.L_x_495:
        /* <DEDUP_REMOVED lines=12> */
[----:B0-----:R-:W-:Y:S01]  /*0a10*/  FMUL.FTZ R28, R47, R36 ;  /* 0x000000242f1c7220 */ /* 0x001fe20000410000 */
[----:B------:R-:W-:-:S03]  /*0a20*/  PRMT R36, R36, 0x7610, R48 ;  /* 0x0000761024247816 */ /* 0x000fc60000000030 */
[----:B------:R-:W-:-:S04]  /*0a30*/  FFMA.FTZ R28, R43, UR9, R28 ;  /* 0x000000092b1c7c23 */ /* 0x000fc8000801001c */
[----:B------:R-:W-:-:S07]  /*0a40*/  FFMA.FTZ R43, -R28, UR10, R43 ;  /* 0x0000000a1c2b7c23 */ /* 0x000fce000801012b */
.L_x_498:
[----:B------:R-:W-:Y:S05]  /*0a50*/  BSYNC B1 ;  /* 0x0000000000017941 */ /* 0x000fea0003800000 */
.L_x_497:
[----:B------:R-:W-:Y:S01]  /*0a60*/  FSETP.GEU.FTZ.AND P4, PT, |R26|, +INF , PT ;  /* 0x7f8000001a00780b */ /* 0x000fe20003f9e200 */
[----:B------:R-:W-:-:S10]  /*0a70*/  HFMA2.MMA R28, -RZ, RZ, 0, 5.9604644775390625e-08 ;  /* 0x00000001ff1c7435 */ /* 0x000fd400000001ff */
[----:B------:R-:W-:Y:S02]  /*0a80*/  PRMT R36, R28, 0x7610, R36 ;  /* 0x000076101c247816 */ /* 0x000fe40000000024 */
[----:B------:R-:W-:Y:S05]  /*0a90*/  @P4 BRA `(.L_x_499) ;  /* 0x0000000400584947 */ /* 0x000fea0003800000 */
[----:B------:R-:W-:Y:S01]  /*0aa0*/  FMUL.FTZ R44, R44, UR17 ;  /* 0x000000112c2c7c20 */ /* 0x000fe20008410000 */
[----:B------:R-:W-:Y:S01]  /*0ab0*/  FMUL.FTZ R29, R33, R26 ;  /* 0x0000001a211d7220 */ /* 0x000fe20000410000 */
[----:B------:R-:W-:-:S03]  /*0ac0*/  PRMT R36, R36, 0x7632, R36 ;  /* 0x0000763224247816 */ /* 0x000fc60000000024 */
[----:B------:R-:W-:Y:S01]  /*0ad0*/  FFMA.FTZ R44, R26, R29, R44 ;  /* 0x0000001d1a2c7223 */ /* 0x000fe2000001002c */
[----:B------:R-:W-:-:S03]  /*0ae0*/  FMUL.FTZ R29, R42, UR16 ;  /* 0x000000102a1d7c20 */ /* 0x000fc60008410000 */
[----:B------:R-:W0:Y:S01]  /*0af0*/  MUFU.SQRT R28, R44 ;  /* 0x0000002c001c7308 */ /* 0x000e220000002000 */
[----:B------:R-:W-:Y:S01]  /*0b00*/  FFMA.FTZ R42, R34, R26, R29 ;  /* 0x0000001a222a7223 */ /* 0x000fe2000001001d */
[----:B0-----:R-:W-:-:S06]  /*0b10*/  FADD.FTZ R28, R28, UR8 ;  /* 0x000000081c1c7e21 */ /* 0x001fcc0008010000 */
[----:B------:R-:W0:Y:S02]  /*0b20*/  MUFU.RCP R28, R28 ;  /* 0x0000001c001c7308 */ /* 0x000e240000001000 */
[----:B0-----:R-:W-:-:S04]  /*0b30*/  FMUL.FTZ R29, R42, R28 ;  /* 0x0000001c2a1d7220 */ /* 0x001fc80000410000 */
[----:B------:R-:W-:-:S04]  /*0b40*/  FFMA.FTZ R29, R0, UR9, R29 ;  /* 0x00000009001d7c23 */ /* 0x000fc8000801001d */
[----:B------:R-:W-:Y:S01]  /*0b50*/  FFMA.FTZ R0, -R29, UR10, R0 ;  /* 0x0000000a1d007c23 */ /* 0x000fe20008010100 */
[----:B------:R-:W-:Y:S06]  /*0b60*/  BRA `(.L_x_499) ;  /* 0x0000000400247947 */ /* 0x000fec0003800000 */
.L_x_492:
        /* <DEDUP_REMOVED lines=19> */
.L_x_501:
[----:B------:R-:W-:Y:S05]  /*0ca0*/  BSYNC B1 ;  /* 0x0000000000017941 */ /* 0x000fea0003800000 */
.L_x_500:
        /* <DEDUP_REMOVED lines=19> */
.L_x_503:
[----:B------:R-:W-:Y:S05]  /*0de0*/  BSYNC B1 ;  /* 0x0000000000017941 */ /* 0x000fea0003800000 */
.L_x_502:
        /* <DEDUP_REMOVED lines=12> */
[----:B0-----:R-:W-:Y:S01]  /*0eb0*/  FMUL.FTZ R28, R47, R36 ;  /* 0x000000242f1c7220 */ /* 0x001fe20000410000 */
[----:B------:R-:W-:-:S03]  /*0ec0*/  PRMT R36, R36, 0x7610, R48 ;  /* 0x0000761024247816 */ /* 0x000fc60000000030 */
[----:B------:R-:W-:-:S04]  /*0ed0*/  FFMA.FTZ R28, R43, UR9, R28 ;  /* 0x000000092b1c7c23 */ /* 0x000fc8000801001c */
[----:B------:R-:W-:-:S07]  /*0ee0*/  FFMA.FTZ R43, -R28, UR10, R43 ;  /* 0x0000000a1c2b7c23 */ /* 0x000fce000801012b */
.L_x_505:
[----:B------:R-:W-:Y:S05]  /*0ef0*/  BSYNC B1 ;  /* 0x0000000000017941 */ /* 0x000fea0003800000 */
.L_x_504:
[----:B------:R-:W-:Y:S01]  /*0f00*/  FSETP.GEU.FTZ.AND P4, PT, |R26|, +INF , PT ;  /* 0x7f8000001a00780b */ /* 0x000fe20003f9e200 */
[----:B------:R-:W-:-:S10]  /*0f10*/  HFMA2.MMA R28, -RZ, RZ, 0, 5.9604644775390625e-08 ;  /* 0x00000001ff1c7435 */ /* 0x000fd400000001ff */
[----:B------:R-:W-:Y:S02]  /*0f20*/  PRMT R36, R28, 0x7610, R36 ;  /* 0x000076101c247816 */ /* 0x000fe40000000024 */
        /* <DEDUP_REMOVED lines=13> */
.L_x_499:
[----:B------:R-:W-:Y:S05]  /*1000*/  BSYNC B0 ;  /* 0x0000000000007941 */ /* 0x000fea0003800000 */
.L_x_491:
[----:B------:R-:W-:Y:S01]  /*1010*/  ISETP.NE.U32.AND P4, PT, RZ, UR12, PT ;  /* 0x0000000cff007c0c */ /* 0x000fe2000bf85070 */
[----:B------:R-:W-:Y:S03]  /*1020*/  BSSY B0, `(.L_x_506) ;  /* 0x000002e000007945 */ /* 0x000fe60003800000 */
[----:B------:R-:W-:-:S13]  /*1030*/  ISETP.NE.AND.EX P4, PT, RZ, UR13, PT, P4 ;  /* 0x0000000dff007c0c */ /* 0x000fda000bf85340 */
[----:B------:R-:W-:Y:S05]  /*1040*/  @!P4 BRA `(.L_x_507) ;  /* 0x00000000007cc947 */ /* 0x000fea0003800000 */
[----:B------:R-:W-:Y:S01]  /*1050*/  IADD3 R40, R37, R32, RZ ;  /* 0x0000002025287210 */ /* 0x000fe20007ffe0ff */
[----:B------:R0:W-:Y:S01]  /*1060*/  @!P0 STG.E desc[UR4][R18.64], R38 ;  /* 0x0000002612008986 */ /* 0x0001e2000c101904 */
[----:B------:R-:W-:Y:S02]  /*1070*/  SHF.R.S32.HI R50, RZ, 0x1f, R27 ;  /* 0x0000001fff327819 */ /* 0x000fe4000001141b */
[----:B------:R-:W-:Y:S01]  /*1080*/  IADD3 R46, R35, R40, RZ ;  /* 0x00000028232e7210 */ /* 0x000fe20007ffe0ff */
[----:B------:R1:W-:Y:S01]  /*1090*/  @!P0 STG.E desc[UR4][R20.64], R53 ;  /* 0x0000003514008986 */ /* 0x0003e2000c101904 */
[----:B------:R-:W-:Y:S02]  /*10a0*/  SHF.R.S32.HI R29, RZ, 0x1f, R40 ;  /* 0x0000001fff1d7819 */ /* 0x000fe40000011428 */
[----:B------:R-:W-:Y:S01]  /*10b0*/  SHF.R.S32.HI R48, RZ, 0x1f, R46 ;  /* 0x0000001fff307819 */ /* 0x000fe2000001142e */
[----:B------:R1:W-:Y:S01]  /*10c0*/  @!P0 STG.E desc[UR4][R2.64], R39 ;  /* 0x0000002702008986 */ /* 0x0003e2000c101904 */
[----:B------:R-:W-:-:S02]  /*10d0*/  @!P1 LEA R28, P5, R46, UR12, 0x2 ;  /* 0x0000000c2e1c9c11 */ /* 0x000fc4000f8a10ff */
[C---:B------:R-:W-:Y:S02]  /*10e0*/  @!P2 LEA R26, P6, R27.reuse, UR12, 0x2 ;  /* 0x0000000c1b1aac11 */ /* 0x040fe4000f8c10ff */
[C---:B0-----:R-:W-:Y:S02]  /*10f0*/  @!P0 LEA R18, P4, R40.reuse, UR12, 0x2 ;  /* 0x0000000c28128c11 */ /* 0x041fe4000f8810ff */
[----:B------:R-:W-:Y:S02]  /*1100*/  @!P2 LEA.HI.X R27, R27, UR13, R50, 0x2, P6 ;  /* 0x0000000d1b1bac11 */ /* 0x000fe4000b0f1432 */
[----:B------:R-:W-:Y:S02]  /*1110*/  @!P0 LEA.HI.X R19, R40, UR13, R29, 0x2, P4 ;  /* 0x0000000d28138c11 */ /* 0x000fe4000a0f141d */
[----:B------:R-:W-:-:S03]  /*1120*/  @!P1 LEA.HI.X R29, R46, UR13, R48, 0x2, P5 ;  /* 0x0000000d2e1d9c11 */ /* 0x000fc6000a8f1430 */
        /* <DEDUP_REMOVED lines=8> */
[----:B------:R1:W-:Y:S01]  /*11b0*/  @!P2 STG.E desc[UR4][R26.64], R43 ;  /* 0x0000002b1a00a986 */ /* 0x0003e2000c101904 */
[----:B------:R-:W-:Y:S05]  /*11c0*/  @P3 BRA `(.L_x_508) ;  /* 0x00000000004c3947 */ /* 0x000fea0003800000 */
[C---:B-1----:R-:W-:Y:S01]  /*11d0*/  LEA R2, P0, R31.reuse, UR12, 0x2 ;  /* 0x0000000c1f027c11 */ /* 0x042fe2000f8010ff */
[----:B------:R0:W-:Y:S03]  /*11e0*/  STG.E desc[UR4][R22.64], R42 ;  /* 0x0000002a16007986 */ /* 0x0001e6000c101904 */
[----:B------:R-:W-:Y:S01]  /*11f0*/  LEA.HI.X R3, R31, UR13, R30, 0x2, P0 ;  /* 0x0000000d1f037c11 */ /* 0x000fe200080f141e */
[----:B------:R0:W-:Y:S04]  /*1200*/  STG.E desc[UR4][R24.64], R44 ;  /* 0x0000002c18007986 */ /* 0x0001e8000c101904 */
[----:B------:R0:W-:Y:S04]  /*1210*/  STG.E desc[UR4][R16.64], R0 ;  /* 0x0000000010007986 */ /* 0x0001e8000c101904 */
[----:B------:R0:W-:Y:S01]  /*1220*/  STG.E desc[UR4][R2.64], R0 ;  /* 0x0000000002007986 */ /* 0x0001e2000c101904 */
[----:B------:R-:W-:Y:S05]  /*1230*/  BRA `(.L_x_508) ;  /* 0x0000000000307947 */ /* 0x000fea0003800000 */
.L_x_507:
        /* <DEDUP_REMOVED lines=12> */
.L_x_508:
[----:B------:R-:W-:Y:S05]  /*1300*/  BSYNC B0 ;  /* 0x0000000000007941 */ /* 0x000fea0003800000 */
.L_x_506:
[----:B------:R-:W-:-:S04]  /*1310*/  LEA R32, R35, R32, 0x2 ;  /* 0x0000002023207211 */ /* 0x000fc800078e10ff */
[----:B------:R-:W-:Y:S02]  /*1320*/  ISETP.GE.U32.AND P0, PT, R32, UR14, PT ;  /* 0x0000000e20007c0c */ /* 0x000fe4000bf06070 */
[----:B0-2---:R-:W-:-:S04]  /*1330*/  SHF.R.S32.HI R0, RZ, 0x1f, R32 ;  /* 0x0000001fff007819 */ /* 0x005fc80000011420 */
[----:B------:R-:W-:-:S13]  /*1340*/  ISETP.GE.U32.AND.EX P0, PT, R0, UR15, PT, P0 ;  /* 0x0000000f00007c0c */ /* 0x000fda000bf06100 */
[----:B------:R-:W-:Y:S05]  /*1350*/  @!P0 BRA `(.L_x_509) ;  /* 0xffffffec00b08947 */ /* 0x000fea000383ffff */
.L_x_490:
        /* <DEDUP_REMOVED lines=8> */
[----:B------:R-:W-:-:S05]  /*13e0*/  MOV R5, 0x7f800000 ;  /* 0x7f80000000057802 */ /* 0x000fca0000000f00 */
[----:B0-----:R-:W-:Y:S01]  /*13f0*/  STG.E desc[UR4][R2.64], R5 ;  /* 0x0000000502007986 */ /* 0x001fe2000c101904 */
[----:B------:R-:W-:Y:S05]  /*1400*/  EXIT ;  /* 0x000000000000794d */ /* 0x000fea0003800000 */
.L_x_510:
        /* <DEDUP_REMOVED lines=15> */
.L_x_597:


//--------------------- .text._Z32strided_check_finite_cuda_kernelIN3c104HalfEEvPViPT_mii --------------------------
	.section	.text._Z32strided_check_finite_cuda_kernelIN3c104HalfEEvPViPT_mii,"ax",@progbits
	.align	128
        .global         _Z32strided_check_finite_cuda_kernelIN3c104HalfEEvPViPT_mii
        .type           _Z32strided_check_finite_cuda_kernelIN3c104HalfEEvPViPT_mii,@function
        .size           _Z32strided_check_finite_cuda_kernelIN3c104HalfEEvPViPT_mii,(.L_x_598 - _Z32strided_check_finite_cuda_kernelIN3c104HalfEEvPViPT_mii)
        .other          _Z32strided_check_finite_cuda_kernelIN3c104HalfEEvPViPT_mii,@"STO_CUDA_ENTRY STV_DEFAULT"
_Z32strided_check_finite_cuda_kernelIN3c104HalfEEvPViPT_mii:
.text._Z32strided_check_finite_cuda_kernelIN3c104HalfEEvPViPT_mii:
[----:B------:R-:W-:Y:S01]  /*0000*/  LDC R1, c[0x0][0x28] ;  /* 0x00000a00ff017b82 */ /* 0x000fe20000000800 */
[----:B------:R-:W0:Y:S01]  /*0010*/  S2R R3, SR_TID.Y ;  /* 0x0000000000037919 */ /* 0x000e220000002200 */
[----:B------:R-:W-:-:S06]  /*0020*/  ULDC UR5, c[0x0][0xc] ;  /* 0x0000030000057ab9 */ /* 0x000fcc0000000800 */
[----:B------:R-:W-:Y:S01]  /*0030*/  S2UR UR4, SR_CTAID.Y ;  /* 0x00000000000479c3 */ /* 0x000fe20000002600 */
[----:B------:R-:W-:Y:S01]  /*0040*/  ULDC UR7, c[0x0][0x4] ;  /* 0x0000010000077ab9 */ /* 0x000fe20000000800 */
[----:B------:R-:W0:Y:S01]  /*0050*/  S2R R2, SR_TID.X ;  /* 0x0000000000027919 */ /* 0x000e220000002100 */
[----:B------:R-:W-:Y:S02]  /*0060*/  ULDC.64 UR8, c[0x0][0x228] ;  /* 0x00008a0000087ab9 */ /* 0x000fe40000000a00 */
[----:B------:R-:W-:-:S03]  /*0070*/  ISETP.NE.AND P0, PT, RZ, UR9, PT ;  /* 0x00000009ff007c0c */ /* 0x000fc6000bf05270 */
[----:B------:R-:W1:Y:S08]  /*0080*/  S2UR UR6, SR_CTAID.X ;  /* 0x00000000000679c3 */ /* 0x000e700000002500 */
[----:B------:R-:W0:Y:S01]  /*0090*/  LDC R0, c[0x0][RZ] ;  /* 0x00000000ff007b82 */ /* 0x000e220000000800 */
[----:B-1----:R-:W-:Y:S01]  /*00a0*/  UIMAD UR4, UR4, UR5, UR6 ;  /* 0x00000005040472a4 */ /* 0x002fe2000f8e0206 */
[----:B0-----:R-:W-:-:S02]  /*00b0*/  IMAD R3, R0, R3, R2 ;  /* 0x0000000300037224 */ /* 0x001fc400078e0202 */
[----:B------:R-:W-:Y:S01]  /*00c0*/  IMAD R0, R0, UR7, RZ ;  /* 0x0000000700007c24 */ /* 0x000fe2000f8e02ff */
[----:B------:R-:W-:-:S03]  /*00d0*/  ULDC.64 UR6, c[0x0][0x208] ;  /* 0x0000820000067ab9 */ /* 0x000fc60000000a00 */
[----:B------:R-:W-:-:S04]  /*00e0*/  IMAD R3, R0, UR4, R3 ;  /* 0x0000000400037c24 */ /* 0x000fc8000f8e0203 */
[----:B------:R-:W-:Y:S01]  /*00f0*/  IMAD R6, R3, UR8, RZ ;  /* 0x0000000803067c24 */ /* 0x000fe2000f8e02ff */
[----:B------:R-:W-:Y:S06]  /*0100*/  @!P0 BRA `(.L_x_511) ;  /* 0x0000000000108947 */ /* 0x000fec0003800000 */
[----:B------:R-:W-:-:S13]  /*0110*/  ISETP.NE.AND P0, PT, R6, RZ, PT ;  /* 0x000000ff0600720c */ /* 0x000fda0003f05270 */
[----:B------:R-:W0:Y:S02]  /*0120*/  @!P0 LDC.64 R2, c[0x0][0x210] ;  /* 0x00008400ff028b82 */ /* 0x000e240000000a00 */
[----:B0-----:R0:W-:Y:S06]  /*0130*/  @!P0 STG.E.STRONG.SYS desc[UR6][R2.64], RZ ;  /* 0x000000ff02008986 */ /* 0x0011ec000c115906 */
[----:B------:R-:W-:Y:S06]  /*0140*/  BAR.SYNC.DEFER_BLOCKING 0x0 ;  /* 0x0000000000007b1d */ /* 0x000fec0000010000 */
.L_x_511:
[----:B------:R-:W-:Y:S01]  /*0150*/  ULDC.64 UR8, c[0x0][0x220] ;  /* 0x0000880000087ab9 */ /* 0x000fe20000000a00 */
[----:B0-----:R-:W-:Y:S01]  /*0160*/  SHF.R.S32.HI R2, RZ, 0x1f, R6 ;  /* 0x0000001fff027819 */ /* 0x001fe20000011406 */
[----:B------:R-:W-:Y:S01]  /*0170*/  ULDC UR4, c[0x0][0x10] ;  /* 0x0000040000047ab9 */ /* 0x000fe20000000800 */
[----:B------:R-:W-:Y:S01]  /*0180*/  ISETP.GE.U32.AND P0, PT, R6, UR8, PT ;  /* 0x0000000806007c0c */ /* 0x000fe2000bf06070 */
[----:B------:R-:W-:-:S03]  /*0190*/  UIMAD UR4, UR5, UR4, URZ ;  /* 0x00000004050472a4 */ /* 0x000fc6000f8e023f */
[----:B------:R-:W-:-:S03]  /*01a0*/  ISETP.GE.U32.AND.EX P0, PT, R2, UR9, PT, P0 ;  /* 0x0000000902007c0c */ /* 0x000fc6000bf06100 */
[----:B------:R-:W-:-:S10]  /*01b0*/  IMAD R7, R0, UR4, RZ ;  /* 0x0000000400077c24 */ /* 0x000fd4000f8e02ff */
[----:B------:R-:W-:Y:S05]  /*01c0*/  @P0 EXIT ;  /* 0x000000000000094d */ /* 0x000fea0003800000 */
[----:B------:R-:W-:Y:S01]  /*01d0*/  IMAD.MOV.U32 R9, RZ, RZ, R2 ;  /* 0x000000ffff097224 */ /* 0x000fe200078e0002 */
[----:B------:R-:W-:Y:S01]  /*01e0*/  ULDC UR8, c[0x0][0x228] ;  /* 0x00008a0000087ab9 */ /* 0x000fe20000000800 */
[----:B------:R-:W-:Y:S01]  /*01f0*/  ULDC.64 UR10, c[0x0][0x220] ;  /* 0x00008800000a7ab9 */ /* 0x000fe20000000a00 */
[----:B------:R-:W-:-:S05]  /*0200*/  ULDC.64 UR4, c[0x0][0x218] ;  /* 0x0000860000047ab9 */ /* 0x000fca0000000a00 */
.L_x_512:
[----:B------:R-:W-:-:S04]  /*0210*/  LEA R2, P0, R6, UR4, 0x1 ;  /* 0x0000000406027c11 */ /* 0x000fc8000f8008ff */
[----:B------:R-:W-:-:S05]  /*0220*/  LEA.HI.X R3, R6, UR5, R9, 0x1, P0 ;  /* 0x0000000506037c11 */ /* 0x000fca00080f0c09 */
[----:B------:R-:W2:Y:S01]  /*0230*/  LDG.E.U16.CONSTANT R2, desc[UR6][R2.64] ;  /* 0x0000000602027981 */ /* 0x000ea2000c1e9500 */
[----:B------:R-:W-:-:S05]  /*0240*/  IMAD R6, R7, UR8, R6 ;  /* 0x0000000807067c24 */ /* 0x000fca000f8e0206 */
[----:B------:R-:W-:Y:S01]  /*0250*/  SHF.R.S32.HI R9, RZ, 0x1f, R6 ;  /* 0x0000001fff097819 */ /* 0x000fe20000011406 */
[----:B--2---:R-:W-:-:S05]  /*0260*/  HADD2.F32 R0, -RZ, R2.H0_H0 ;  /* 0x20000002ff007230 */ /* 0x004fca0000004100 */
[----:B------:R-:W-:-:S13]  /*0270*/  FSETP.GEU.FTZ.AND P0, PT, |R0|, +INF , PT ;  /* 0x7f8000000000780b */ /* 0x000fda0003f1e200 */
[----:B------:R-:W0:Y:S01]  /*0280*/  @P0 LDC.64 R4, c[0x0][0x210] ;  /* 0x00008400ff040b82 */ /* 0x000e220000000a00 */
[----:B------:R-:W-:-:S05]  /*0290*/  @P0 IMAD.MOV.U32 R11, RZ, RZ, 0x1 ;  /* 0x00000001ff0b0424 */ /* 0x000fca00078e00ff */
[----:B0-----:R0:W-:Y:S01]  /*02a0*/  @P0 STG.E.STRONG.SYS desc[UR6][R4.64], R11 ;  /* 0x0000000b04000986 */ /* 0x0011e2000c115906 */
[----:B------:R-:W-:-:S04]  /*02b0*/  ISETP.GE.U32.AND P0, PT, R6, UR10, PT ;  /* 0x0000000a06007c0c */ /* 0x000fc8000bf06070 */
[----:B------:R-:W-:-:S13]  /*02c0*/  ISETP.GE.U32.AND.EX P0, PT, R9, UR11, PT, P0 ;  /* 0x0000000b09007c0c */ /* 0x000fda000bf06100 */
[----:B0-----:R-:W-:Y:S05]  /*02d0*/  @!P0 BRA `(.L_x_512) ;  /* 0xfffffffc00cc8947 */ /* 0x001fea000383ffff */
[----:B------:R-:W-:Y:S05]  /*02e0*/  EXIT ;  /* 0x000000000000794d */ /* 0x000fea0003800000 */
.L_x_513:
        /* <DEDUP_REMOVED lines=9> */
.L_x_598:


//--------------------- .text._Z32strided_check_finite_cuda_kernelIfEvPViPT_mii --------------------------
	.section	.text._Z32strided_check_finite_cuda_kernelIfEvPViPT_mii,"ax",@progbits
	.align	128
        .global         _Z32strided_check_finite_cuda_kernelIfEvPViPT_mii
        .type           _Z32strided_check_finite_cuda_kernelIfEvPViPT_mii,@function
        .size           _Z32strided_check_finite_cuda_kernelIfEvPViPT_mii,(.L_x_599 - _Z32strided_check_finite_cuda_kernelIfEvPViPT_mii)
        .other          _Z32strided_check_finite_cuda_kernelIfEvPViPT_mii,@"STO_CUDA_ENTRY STV_DEFAULT"
_Z32strided_check_finite_cuda_kernelIfEvPViPT_mii:
.text._Z32strided_check_finite_cuda_kernelIfEvPViPT_mii:
        /* <DEDUP_REMOVED lines=21> */
.L_x_514:
        /* <DEDUP_REMOVED lines=12> */
.L_x_515:
[----:B------:R-:W-:-:S04]  /*0210*/  LEA R2, P0, R6, UR4, 0x2 ;  /* 0x0000000406027c11 */ /* 0x000fc8000f8010ff */
[----:B------:R-:W-:-:S05]  /*0220*/  LEA.HI.X R3, R6, UR5, R9, 0x2, P0 ;  /* 0x0000000506037c11 */ /* 0x000fca00080f1409 */
[----:B------:R-:W2:Y:S01]  /*0230*/  LDG.E.CONSTANT R2, desc[UR6][R2.64] ;  /* 0x0000000602027981 */ /* 0x000ea2000c1e9900 */
[----:B------:R-:W-:-:S05]  /*0240*/  IMAD R6, R7, UR8, R6 ;  /* 0x0000000807067c24 */ /* 0x000fca000f8e0206 */
[----:B------:R-:W-:Y:S02]  /*0250*/  SHF.R.S32.HI R9, RZ, 0x1f, R6 ;  /* 0x0000001fff097819 */ /* 0x000fe40000011406 */
[----:B--2---:R-:W-:-:S13]  /*0260*/  FSETP.GEU.FTZ.AND P0, PT, |R2|, +INF , PT ;  /* 0x7f8000000200780b */ /* 0x004fda0003f1e200 */
[----:B------:R-:W0:Y:S01]  /*0270*/  @P0 LDC.64 R4, c[0x0][0x210] ;  /* 0x00008400ff040b82 */ /* 0x000e220000000a00 */
[----:B------:R-:W-:-:S05]  /*0280*/  @P0 IMAD.MOV.U32 R11, RZ, RZ, 0x1 ;  /* 0x00000001ff0b0424 */ /* 0x000fca00078e00ff */
[----:B0-----:R0:W-:Y:S01]  /*0290*/  @P0 STG.E.STRONG.SYS desc[UR6][R4.64], R11 ;  /* 0x0000000b04000986 */ /* 0x0011e2000c115906 */
[----:B------:R-:W-:-:S04]  /*02a0*/  ISETP.GE.U32.AND P0, PT, R6, UR10, PT ;  /* 0x0000000a06007c0c */ /* 0x000fc8000bf06070 */
[----:B------:R-:W-:-:S13]  /*02b0*/  ISETP.GE.U32.AND.EX P0, PT, R9, UR11, PT, P0 ;  /* 0x0000000b09007c0c */ /* 0x000fda000bf06100 */
[----:B0-----:R-:W-:Y:S05]  /*02c0*/  @!P0 BRA `(.L_x_515) ;  /* 0xfffffffc00d08947 */ /* 0x001fea000383ffff */
[----:B------:R-:W-:Y:S05]  /*02d0*/  EXIT ;  /* 0x000000000000794d */ /* 0x000fea0003800000 */
.L_x_516:
        /* <DEDUP_REMOVED lines=10> */
.L_x_599:


//--------------------- .text._Z32strided_check_finite_cuda_kernelIhEvPViPT_mii --------------------------
	.section	.text._Z32strided_check_finite_cuda_kernelIhEvPViPT_mii,"ax",@progbits
	.align	128
        .global         _Z32strided_check_finite_cuda_kernelIhEvPViPT_mii
        .type           _Z32strided_check_finite_cuda_kernelIhEvPViPT_mii,@function
        .size           _Z32strided_check_finite_cuda_kernelIhEvPViPT_mii,(.L_x_600 - _Z32strided_check_finite_cuda_kernelIhEvPViPT_mii)
        .other          _Z32strided_check_finite_cuda_kernelIhEvPViPT_mii,@"STO_CUDA_ENTRY STV_DEFAULT"
_Z32strided_check_finite_cuda_kernelIhEvPViPT_mii:
.text._Z32strided_check_finite_cuda_kernelIhEvPViPT_mii:
        /* <DEDUP_REMOVED lines=21> */
.L_x_517:
        /* <DEDUP_REMOVED lines=12> */
.L_x_518:
[----:B------:R-:W-:-:S04]  /*0210*/  IADD3 R2, P0, R6, UR4, RZ ;  /* 0x0000000406027c10 */ /* 0x000fc8000ff1e0ff */
[----:B------:R-:W-:-:S05]  /*0220*/  IADD3.X R3, R0, UR5, RZ, P0, !PT ;  /* 0x0000000500037c10 */ /* 0x000fca00087fe4ff */
[----:B------:R-:W2:Y:S01]  /*0230*/  LDG.E.U8.CONSTANT R2, desc[UR6][R2.64] ;  /* 0x0000000602027981 */ /* 0x000ea2000c1e9100 */
[----:B------:R-:W-:Y:S02]  /*0240*/  IMAD R6, R7, UR8, R6 ;  /* 0x0000000807067c24 */ /* 0x000fe4000f8e0206 */
[----:B--2---:R-:W-:-:S05]  /*0250*/  IMAD.SHL.U32 R0, R2, 0x100, RZ ;  /* 0x0000010002007824 */ /* 0x004fca00078e00ff */
[----:B------:R-:W-:-:S05]  /*0260*/  HADD2.F32 R0, -RZ, R0.H0_H0 ;  /* 0x20000000ff007230 */ /* 0x000fca0000004100 */
[----:B------:R-:W-:Y:S02]  /*0270*/  FSETP.GEU.FTZ.AND P0, PT, |R0|, +INF , PT ;  /* 0x7f8000000000780b */ /* 0x000fe40003f1e200 */
[----:B------:R-:W-:-:S11]  /*0280*/  SHF.R.S32.HI R0, RZ, 0x1f, R6 ;  /* 0x0000001fff007819 */ /* 0x000fd60000011406 */
[----:B------:R-:W0:Y:S01]  /*0290*/  @P0 LDC.64 R4, c[0x0][0x210] ;  /* 0x00008400ff040b82 */ /* 0x000e220000000a00 */
[----:B------:R-:W-:-:S05]  /*02a0*/  @P0 IMAD.MOV.U32 R9, RZ, RZ, 0x1 ;  /* 0x00000001ff090424 */ /* 0x000fca00078e00ff */
[----:B0-----:R0:W-:Y:S01]  /*02b0*/  @P0 STG.E.STRONG.SYS desc[UR6][R4.64], R9 ;  /* 0x0000000904000986 */ /* 0x0011e2000c115906 */
[----:B------:R-:W-:-:S04]  /*02c0*/  ISETP.GE.U32.AND P0, PT, R6, UR10, PT ;  /* 0x0000000a06007c0c */ /* 0x000fc8000bf06070 */
[----:B------:R-:W-:-:S13]  /*02d0*/  ISETP.GE.U32.AND.EX P0, PT, R0, UR11, PT, P0 ;  /* 0x0000000b00007c0c */ /* 0x000fda000bf06100 */
[----:B0-----:R-:W-:Y:S05]  /*02e0*/  @!P0 BRA `(.L_x_518) ;  /* 0xfffffffc00c88947 */ /* 0x001fea000383ffff */
[----:B------:R-:W-:Y:S05]  /*02f0*/  EXIT ;  /* 0x000000000000794d */ /* 0x000fea0003800000 */
.L_x_519:
        /* <DEDUP_REMOVED lines=16> */
.L_x_600:


//--------------------- .text._Z16adam_cuda_kernelIddEvPT_PT0_S1_S1_PKS2_fffffm10adamMode_tf --------------------------
	.section	.text._Z16adam_cuda_kernelIddEvPT_PT0_S1_S1_PKS2_fffffm10adamMode_tf,"ax",@progbits
	.align	128
        .global         _Z16adam_cuda_kernelIddEvPT_PT0_S1_S1_PKS2_fffffm10adamMode_tf
        .type           _Z16adam_cuda_kernelIddEvPT_PT0_S1_S1_PKS2_fffffm10adamMode_tf,@function
        .size           _Z16adam_cuda_kernelIddEvPT_PT0_S1_S1_PKS2_fffffm10adamMode_tf,(.L_x_574 - _Z16adam_cuda_kernelIddEvPT_PT0_S1_S1_PKS2_fffffm10adamMode_tf)
        .other          _Z16adam_cuda_kernelIddEvPT_PT0_S1_S1_PKS2_fffffm10adamMode_tf,@"STO_CUDA_ENTRY STV_DEFAULT"
_Z16adam_cuda_kernelIddEvPT_PT0_S1_S1_PKS2_fffffm10adamMode_tf:
.text._Z16adam_cuda_kernelIddEvPT_PT0_S1_S1_PKS2_fffffm10adamMode_tf:
[----:B------:R-:W-:Y:S01]  /*0000*/  LDC R1, c[0x0][0x28] ;  /* 0x00000a00ff017b82 */ /* 0x000fe20000000800 */
[----:B------:R-:W0:Y:S01]  /*0010*/  S2R R0, SR_TID.Y ;  /* 0x0000000000007919 */ /* 0x000e220000002200 */
[----:B------:R-:W-:-:S06]  /*0020*/  ULDC UR5, c[0x0][0xc] ;  /* 0x0000030000057ab9 */ /* 0x000fcc0000000800 */
[----:B------:R-:W-:Y:S01]  /*0030*/  S2UR UR4, SR_CTAID.Y ;  /* 0x00000000000479c3 */ /* 0x000fe20000002600 */
[----:B------:R-:W-:Y:S01]  /*0040*/  ULDC UR7, c[0x0][0x4] ;  /* 0x0000010000077ab9 */ /* 0x000fe20000000800 */
[----:B------:R-:W0:Y:S06]  /*0050*/  S2R R2, SR_TID.X ;  /* 0x0000000000027919 */ /* 0x000e2c0000002100 */
[----:B------:R-:W1:Y:S08]  /*0060*/  S2UR UR6, SR_CTAID.X ;  /* 0x00000000000679c3 */ /* 0x000e700000002500 */
[----:B------:R-:W0:Y:S01]  /*0070*/  LDC R3, c[0x0][RZ] ;  /* 0x00000000ff037b82 */ /* 0x000e220000000800 */
[----:B-1----:R-:W-:Y:S01]  /*0080*/  UIMAD UR4, UR4, UR5, UR6 ;  /* 0x00000005040472a4 */ /* 0x002fe2000f8e0206 */
[----:B0-----:R-:W-:-:S02]  /*0090*/  IMAD R0, R3, R0, R2 ;  /* 0x0000000003007224 */ /* 0x001fc400078e0202 */
[----:B------:R-:W-:Y:S01]  /*00a0*/  IMAD R3, R3, UR7, RZ ;  /* 0x0000000703037c24 */ /* 0x000fe2000f8e02ff */
[----:B------:R-:W-:-:S03]  /*00b0*/  ULDC.64 UR6, c[0x0][0x250] ;  /* 0x0000940000067ab9 */ /* 0x000fc60000000a00 */
[C---:B------:R-:W-:Y:S01]  /*00c0*/  IMAD R0, R3.reuse, UR4, R0 ;  /* 0x0000000403007c24 */ /* 0x040fe2000f8e0200 */
[----:B------:R-:W-:Y:S02]  /*00d0*/  ULDC UR4, c[0x0][0x10] ;  /* 0x0000040000047ab9 */ /* 0x000fe40000000800 */
[----:B------:R-:W-:Y:S02]  /*00e0*/  UIMAD UR4, UR5, UR4, URZ ;  /* 0x00000004050472a4 */ /* 0x000fe4000f8e023f */
[----:B------:R-:W-:Y:S02]  /*00f0*/  ISETP.GE.U32.AND P0, PT, R0, UR6, PT ;  /* 0x0000000600007c0c */ /* 0x000fe4000bf06070 */
[----:B------:R-:W-:Y:S02]  /*0100*/  SHF.R.S32.HI R5, RZ, 0x1f, R0 ;  /* 0x0000001fff057819 */ /* 0x000fe40000011400 */
[----:B------:R-:W-:Y:S02]  /*0110*/  IMAD R3, R3, UR4, RZ ;  /* 0x0000000403037c24 */ /* 0x000fe4000f8e02ff */
[----:B------:R-:W-:-:S13]  /*0120*/  ISETP.GE.U32.AND.EX P0, PT, R5, UR7, PT, P0 ;  /* 0x0000000705007c0c */ /* 0x000fda000bf06100 */
[----:B------:R-:W-:Y:S05]  /*0130*/  @P0 EXIT ;  /* 0x000000000000094d */ /* 0x000fea0003800000 */
[----:B------:R-:W0:Y:S01]  /*0140*/  LDC.64 R16, c[0x0][0x238] ;  /* 0x00008e00ff107b82 */ /* 0x000e220000000a00 */
[----:B------:R-:W-:Y:S01]  /*0150*/  ULDC.64 UR4, c[0x0][0x208] ;  /* 0x0000820000047ab9 */ /* 0x000fe20000000a00 */
[----:B------:R-:W-:-:S06]  /*0160*/  IMAD.MOV.U32 R20, RZ, RZ, R0 ;  /* 0x000000ffff147224 */ /* 0x000fcc00078e0000 */
[----:B------:R-:W1:Y:S08]  /*0170*/  LDC.64 R6, c[0x0][0x258] ;  /* 0x00009600ff067b82 */ /* 0x000e700000000a00 */
[----:B------:R-:W2:Y:S01]  /*0180*/  LDC R14, c[0x0][0x244] ;  /* 0x00009100ff0e7b82 */ /* 0x000ea20000000800 */
[C---:B0-----:R-:W-:Y:S01]  /*0190*/  FADD.FTZ R2, -R16.reuse, 1 ;  /* 0x3f80000010027421 */ /* 0x041fe20000010100 */
[C---:B------:R-:W-:Y:S01]  /*01a0*/  FADD.FTZ R4, -R17.reuse, 1 ;  /* 0x3f80000011047421 */ /* 0x040fe20000010100 */
[----:B------:R-:W-:Y:S01]  /*01b0*/  FMUL.FTZ R10, R16, 1 ;  /* 0x3f800000100a7820 */ /* 0x000fe20000410000 */
[----:B------:R-:W-:Y:S01]  /*01c0*/  FMUL.FTZ R12, R17, 1 ;  /* 0x3f800000110c7820 */ /* 0x000fe20000410000 */
[----:B------:R-:W-:Y:S01]  /*01d0*/  FMUL.FTZ R2, R2, 1 ;  /* 0x3f80000002027820 */ /* 0x000fe20000410000 */
[----:B------:R-:W-:Y:S01]  /*01e0*/  FMUL.FTZ R4, R4, 1 ;  /* 0x3f80000004047820 */ /* 0x000fe20000410000 */
[----:B-1----:R-:W-:Y:S01]  /*01f0*/  FMUL.FTZ R8, R7, 1 ;  /* 0x3f80000007087820 */ /* 0x002fe20000410000 */
[----:B------:R-:W-:Y:S01]  /*0200*/  ISETP.NE.AND P0, PT, R6, RZ, PT ;  /* 0x000000ff0600720c */ /* 0x000fe20003f05270 */
[----:B------:R-:W0:Y:S01]  /*0210*/  F2F.F64.F32 R10, R10 ;  /* 0x0000000a000a7310 */ /* 0x000e220000201800 */
[----:B--2---:R-:W-:-:S07]  /*0220*/  FMUL.FTZ R14, R14, 1 ;  /* 0x3f8000000e0e7820 */ /* 0x004fce0000410000 */
[----:B------:R-:W1:Y:S08]  /*0230*/  F2F.F64.F32 R8, R8 ;  /* 0x0000000800087310 */ /* 0x000e700000201800 */
[----:B------:R-:W2:Y:S08]  /*0240*/  F2F.F64.F32 R12, R12 ;  /* 0x0000000c000c7310 */ /* 0x000eb00000201800 */
[----:B------:R-:W3:Y:S08]  /*0250*/  F2F.F64.F32 R14, R14 ;  /* 0x0000000e000e7310 */ /* 0x000ef00000201800 */
[----:B------:R4:W0:Y:S08]  /*0260*/  F2F.F64.F32 R16, R2 ;  /* 0x0000000200107310 */ /* 0x0008300000201800 */
[----:B------:R4:W0:Y:S01]  /*0270*/  F2F.F64.F32 R18, R4 ;  /* 0x0000000400127310 */ /* 0x0008220000201800 */
[----:B-123--:R-:W-:Y:S05]  /*0280*/  @!P0 BRA `(.L_x_520) ;  /* 0x0000000c00388947 */ /* 0x00efea0003800000 */
[----:B------:R-:W-:Y:S01]  /*0290*/  ULDC.64 UR6, c[0x0][0x218] ;  /* 0x0000860000067ab9 */ /* 0x000fe20000000a00 */
[----:B------:R-:W-:Y:S01]  /*02a0*/  ULDC UR14, c[0x0][0x240] ;  /* 0x00009000000e7ab9 */ /* 0x000fe20000000800 */
[----:B------:R-:W-:Y:S01]  /*02b0*/  ISETP.NE.U32.AND P0, PT, RZ, UR6, PT ;  /* 0x00000006ff007c0c */ /* 0x000fe2000bf05070 */
[----:B------:R-:W-:Y:S01]  /*02c0*/  ULDC UR28, c[0x0][0x240] ;  /* 0x00009000001c7ab9 */ /* 0x000fe20000000800 */
[----:B------:R-:W-:Y:S01]  /*02d0*/  ULDC UR15, c[0x0][0x248] ;  /* 0x00009200000f7ab9 */ /* 0x000fe20000000800 */
[----:B------:R-:W-:Y:S01]  /*02e0*/  ULDC UR29, c[0x0][0x248] ;  /* 0x00009200001d7ab9 */ /* 0x000fe20000000800 */
[----:B------:R-:W-:Y:S01]  /*02f0*/  ISETP.NE.AND.EX P0, PT, RZ, UR7, PT, P0 ;  /* 0x00000007ff007c0c */ /* 0x000fe2000bf05300 */
[----:B------:R-:W-:Y:S01]  /*0300*/  ULDC.64 UR20, c[0x0][0x250] ;  /* 0x0000940000147ab9 */ /* 0x000fe20000000a00 */
        /* <DEDUP_REMOVED lines=9> */
[----:B------:R-:W-:-:S02]  /*03a0*/  ULDC.64 UR18, c[0x0][0x218] ;  /* 0x0000860000127ab9 */ /* 0x000fc40000000a00 */
[----:B------:R-:W-:Y:S05]  /*03b0*/  @!P0 BRA `(.L_x_521) ;  /* 0x00000004007c8947 */ /* 0x000fea0003800000 */
[----:B------:R-:W-:Y:S01]  /*03c0*/  BSSY B0, `(.L_x_522) ;  /* 0x000005d000007945 */ /* 0x000fe20003800000 */
.L_x_527:
[C---:B------:R-:W-:Y:S01]  /*03d0*/  IMAD.SHL.U32 R33, R20.reuse, 0x8, RZ ;  /* 0x0000000814217824 */ /* 0x040fe200078e00ff */
[----:B------:R-:W-:-:S04]  /*03e0*/  SHF.L.U64.HI R34, R20, 0x3, R5 ;  /* 0x0000000314227819 */ /* 0x000fc80000010205 */
[----:B------:R-:W-:-:S04]  /*03f0*/  IADD3 R20, P0, R33, UR6, RZ ;  /* 0x0000000621147c10 */ /* 0x000fc8000ff1e0ff */
[----:B------:R-:W-:-:S06]  /*0400*/  IADD3.X R21, R34, UR7, RZ, P0, !PT ;  /* 0x0000000722157c10 */ /* 0x000fcc00087fe4ff */
[----:B------:R-:W2:Y:S01]  /*0410*/  LDG.E.64.CONSTANT R20, desc[UR4][R20.64] ;  /* 0x0000000414147981 */ /* 0x000ea2000c1e9b00 */
[----:B------:R-:W1:Y:S01]  /*0420*/  MUFU.RCP64H R5, R15 ;  /* 0x0000000f00057308 */ /* 0x000e620000001800 */
[----:B----4-:R-:W-:Y:S01]  /*0430*/  IMAD.MOV.U32 R4, RZ, RZ, 0x1 ;  /* 0x00000001ff047424 */ /* 0x010fe200078e00ff */
[----:B------:R-:W-:Y:S05]  /*0440*/  BSSY B1, `(.L_x_523) ;  /* 0x0000013000017945 */ /* 0x000fea0003800000 */
        /* <DEDUP_REMOVED lines=13> */
[----:B------:R-:W-:Y:S01]  /*0520*/  MOV R2, 0x550 ;  /* 0x0000055000027802 */ /* 0x000fe20000000f00 */
[----:B------:R-:W-:-:S07]  /*0530*/  IMAD.MOV.U32 R25, RZ, RZ, R15 ;  /* 0x000000ffff197224 */ /* 0x000fce00078e000f */
[----:B0-----:R-:W-:Y:S05]  /*0540*/  CALL.REL.NOINC `($__internal_4_$__cuda_sm20_div_rn_f64_full) ;  /* 0x0000001000347944 */ /* 0x001fea0003c00000 */
[----:B------:R-:W-:Y:S02]  /*0550*/  IMAD.MOV.U32 R4, RZ, RZ, R26 ;  /* 0x000000ffff047224 */ /* 0x000fe400078e001a */
[----:B------:R-:W-:-:S07]  /*0560*/  IMAD.MOV.U32 R5, RZ, RZ, R27 ;  /* 0x000000ffff057224 */ /* 0x000fce00078e001b */
.L_x_524:
[----:B------:R-:W-:Y:S05]  /*0570*/  BSYNC B1 ;  /* 0x0000000000017941 */ /* 0x000fea0003800000 */
.L_x_523:
[----:B------:R-:W-:-:S04]  /*0580*/  IADD3 R22, P0, R33, UR8, RZ ;  /* 0x0000000821167c10 */ /* 0x000fc8000ff1e0ff */
[----:B------:R-:W-:-:S05]  /*0590*/  IADD3.X R23, R34, UR9, RZ, P0, !PT ;  /* 0x0000000922177c10 */ /* 0x000fca00087fe4ff */
[----:B------:R-:W2:Y:S01]  /*05a0*/  LDG.E.64 R20, desc[UR4][R22.64] ;  /* 0x0000000416147981 */ /* 0x000ea2000c1e1b00 */
[----:B0-----:R-:W-:Y:S01]  /*05b0*/  DMUL R24, R16, R4 ;  /* 0x0000000410187228 */ /* 0x001fe20000000000 */
[----:B------:R-:W-:-:S04]  /*05c0*/  IADD3 R6, P0, R33, UR10, RZ ;  /* 0x0000000a21067c10 */ /* 0x000fc8000ff1e0ff */
[----:B------:R-:W-:-:S03]  /*05d0*/  IADD3.X R7, R34, UR11, RZ, P0, !PT ;  /* 0x0000000b22077c10 */ /* 0x000fc600087fe4ff */
[----:B--2---:R-:W-:-:S07]  /*05e0*/  DFMA R20, R10, R20, R24 ;  /* 0x000000140a14722b */ /* 0x004fce0000000018 */
[----:B------:R0:W-:Y:S04]  /*05f0*/  STG.E.64 desc[UR4][R22.64], R20 ;  /* 0x0000001416007986 */ /* 0x0001e8000c101b04 */
[----:B------:R-:W2:Y:S01]  /*0600*/  LDG.E.64 R24, desc[UR4][R6.64] ;  /* 0x0000000406187981 */ /* 0x000ea2000c1e1b00 */
[----:B------:R-:W-:Y:S01]  /*0610*/  DMUL R26, R18, R4 ;  /* 0x00000004121a7228 */ /* 0x000fe20000000000 */
[----:B------:R-:W-:Y:S01]  /*0620*/  UMOV UR12, 0xf0000000 ;  /* 0xf0000000000c7882 */ /* 0x000fe20000000000 */
[----:B------:R-:W-:Y:S01]  /*0630*/  UMOV UR13, 0x380fffff ;  /* 0x380fffff000d7882 */ /* 0x000fe20000000000 */
[----:B------:R-:W-:Y:S01]  /*0640*/  FSETP.GEU.AND P1, PT, |R21|, 6.5827683646048100446e-37, PT ;  /* 0x036000001500780b */ /* 0x000fe20003f2e200 */
[----:B------:R-:W-:Y:S01]  /*0650*/  BSSY B1, `(.L_x_525) ;  /* 0x000001d000017945 */ /* 0x000fe20003800000 */
[----:B--2---:R-:W-:-:S08]  /*0660*/  DMUL R24, R12, R24 ;  /* 0x000000180c187228 */ /* 0x004fd00000000000 */
[----:B------:R-:W-:-:S06]  /*0670*/  DFMA R24, R26, R4, R24 ;  /* 0x000000041a18722b */ /* 0x000fcc0000000018 */
[----:B------:R-:W1:Y:S01]  /*0680*/  F2F.F32.F64 R2, R24 ;  /* 0x0000001800027310 */ /* 0x000e620000301000 */
[----:B------:R2:W-:Y:S01]  /*0690*/  STG.E.64 desc[UR4][R6.64], R24 ;  /* 0x0000001806007986 */ /* 0x0005e2000c101b04 */
[----:B------:R-:W-:-:S14]  /*06a0*/  DSETP.GEU.AND P0, PT, |R24|, UR12, PT ;  /* 0x0000000c18007e2a */ /* 0x000fdc000bf0e200 */
[----:B-1----:R-:W-:-:S06]  /*06b0*/  @!P0 FMUL R2, R2, 1.175494350822287508e-38 ;  /* 0x0080000002028820 */ /* 0x002fcc0000400000 */
[----:B------:R-:W1:Y:S02]  /*06c0*/  MUFU.SQRT R2, R2 ;  /* 0x0000000200027308 */ /* 0x000e640000002000 */
[----:B-1----:R-:W-:-:S04]  /*06d0*/  FADD.FTZ R4, R2, UR14 ;  /* 0x0000000e02047e21 */ /* 0x002fc80008010000 */
[----:B0-----:R-:W-:Y:S01]  /*06e0*/  FMUL.FTZ R22, R4, 1 ;  /* 0x3f80000004167820 */ /* 0x001fe20000410000 */
        /* <DEDUP_REMOVED lines=13> */
[----:B--2---:R-:W-:Y:S05]  /*07c0*/  @P0 BRA P1, `(.L_x_526) ;  /* 0x0000000000140947 */ /* 0x004fea0000800000 */
[----:B------:R-:W-:Y:S01]  /*07d0*/  IMAD.MOV.U32 R25, RZ, RZ, R23 ;  /* 0x000000ffff197224 */ /* 0x000fe200078e0017 */
[----:B------:R-:W-:-:S07]  /*07e0*/  MOV R2, 0x800 ;  /* 0x0000080000027802 */ /* 0x000fce0000000f00 */
[----:B------:R-:W-:Y:S05]  /*07f0*/  CALL.REL.NOINC `($__internal_4_$__cuda_sm20_div_rn_f64_full) ;  /* 0x0000000c00887944 */ /* 0x000fea0003c00000 */
[----:B------:R-:W-:Y:S02]  /*0800*/  IMAD.MOV.U32 R4, RZ, RZ, R26 ;  /* 0x000000ffff047224 */ /* 0x000fe400078e001a */
[----:B------:R-:W-:-:S07]  /*0810*/  IMAD.MOV.U32 R5, RZ, RZ, R27 ;  /* 0x000000ffff057224 */ /* 0x000fce00078e001b */
.L_x_526:
[----:B------:R-:W-:Y:S05]  /*0820*/  BSYNC B1 ;  /* 0x0000000000017941 */ /* 0x000fea0003800000 */
.L_x_525:
[----:B------:R-:W-:-:S04]  /*0830*/  IADD3 R6, P0, R33, UR16, RZ ;  /* 0x0000001021067c10 */ /* 0x000fc8000ff1e0ff */
[----:B------:R-:W-:-:S05]  /*0840*/  IADD3.X R7, R34, UR17, RZ, P0, !PT ;  /* 0x0000001122077c10 */ /* 0x000fca00087fe4ff */
[----:B------:R-:W2:Y:S01]  /*0850*/  LDG.E.64 R20, desc[UR4][R6.64] ;  /* 0x0000000406147981 */ /* 0x000ea2000c1e1b00 */
[----:B------:R-:W-:Y:S01]  /*0860*/  UMOV UR12, 0xf0000000 ;  /* 0xf0000000000c7882 */ /* 0x000fe20000000000 */
[----:B------:R-:W-:Y:S01]  /*0870*/  UMOV UR13, 0x380fffff ;  /* 0x380fffff000d7882 */ /* 0x000fe20000000000 */
[----:B--2---:R-:W-:-:S06]  /*0880*/  DFMA R4, R8, R20, R4 ;  /* 0x000000140804722b */ /* 0x004fcc0000000004 */
[----:B------:R-:W0:Y:S02]  /*0890*/  F2F.F32.F64 R2, R4 ;  /* 0x0000000400027310 */ /* 0x000e240000301000 */
[----:B------:R-:W-:-:S14]  /*08a0*/  DSETP.GEU.AND P0, PT, |R4|, UR12, PT ;  /* 0x0000000c04007e2a */ /* 0x000fdc000bf0e200 */
[----:B0-----:R-:W-:Y:S01]  /*08b0*/  @!P0 FMUL R2, R2, 1.175494350822287508e-38 ;  /* 0x0080000002028820 */ /* 0x001fe20000400000 */
[----:B------:R-:W-:-:S03]  /*08c0*/  IADD3 R24, P0, R33, UR18, RZ ;  /* 0x0000001221187c10 */ /* 0x000fc6000ff1e0ff */
[----:B------:R-:W-:Y:S01]  /*08d0*/  FMUL.FTZ R2, R2, UR15 ;  /* 0x0000000f02027c20 */ /* 0x000fe20008410000 */
[----:B------:R-:W-:-:S03]  /*08e0*/  IADD3.X R25, R34, UR19, RZ, P0, !PT ;  /* 0x0000001322197c10 */ /* 0x000fc600087fe4ff */
[----:B------:R-:W0:Y:S02]  /*08f0*/  F2F.F64.F32 R22, R2 ;  /* 0x0000000200167310 */ /* 0x000e240000201800 */
[----:B0-----:R-:W-:Y:S01]  /*0900*/  DADD R22, R20, -R22 ;  /* 0x0000000014167229 */ /* 0x001fe20000000816 */
[----:B------:R-:W-:-:S04]  /*0910*/  IMAD.IADD R20, R3, 0x1, R0 ;  /* 0x0000000103147824 */ /* 0x000fc800078e0200 */
[--C-:B------:R-:W-:Y:S02]  /*0920*/  IMAD.MOV.U32 R0, RZ, RZ, R20.reuse ;  /* 0x000000ffff007224 */ /* 0x100fe400078e0014 */
[----:B------:R1:W-:Y:S01]  /*0930*/  STG.E.64 desc[UR4][R6.64], R22 ;  /* 0x0000001606007986 */ /* 0x0003e2000c101b04 */
[----:B------:R-:W-:Y:S02]  /*0940*/  ISETP.GE.U32.AND P0, PT, R20, UR20, PT ;  /* 0x0000001414007c0c */ /* 0x000fe4000bf06070 */
[----:B------:R-:W-:Y:S01]  /*0950*/  SHF.R.S32.HI R5, RZ, 0x1f, R20 ;  /* 0x0000001fff057819 */ /* 0x000fe20000011414 */
[----:B------:R1:W-:Y:S03]  /*0960*/  STG.E.64 desc[UR4][R24.64], R22 ;  /* 0x0000001618007986 */ /* 0x0003e6000c101b04 */
[----:B------:R-:W-:-:S13]  /*0970*/  ISETP.GE.U32.AND.EX P0, PT, R5, UR21, PT, P0 ;  /* 0x0000001505007c0c */ /* 0x000fda000bf06100 */
[----:B-1----:R-:W-:Y:S05]  /*0980*/  @!P0 BRA `(.L_x_527) ;  /* 0xfffffff800908947 */ /* 0x002fea000383ffff */
[----:B------:R-:W-:Y:S05]  /*0990*/  BSYNC B0 ;  /* 0x0000000000007941 */ /* 0x000fea0003800000 */
.L_x_522:
[----:B------:R-:W-:Y:S05]  /*09a0*/  EXIT ;  /* 0x000000000000794d */ /* 0x000fea0003800000 */
.L_x_521:
[----:B------:R-:W-:Y:S01]  /*09b0*/  BSSY B0, `(.L_x_528) ;  /* 0x000005a000007945 */ /* 0x000fe20003800000 */
.L_x_533:
        /* <DEDUP_REMOVED lines=26> */
.L_x_530:
[----:B------:R-:W-:Y:S05]  /*0b60*/  BSYNC B1 ;  /* 0x0000000000017941 */ /* 0x000fea0003800000 */
.L_x_529:
        /* <DEDUP_REMOVED lines=42> */
.L_x_532:
[----:B------:R-:W-:Y:S05]  /*0e10*/  BSYNC B1 ;  /* 0x0000000000017941 */ /* 0x000fea0003800000 */
.L_x_531:
        /* <DEDUP_REMOVED lines=8> */
[----:B0-----:R-:W-:-:S04]  /*0ea0*/  @!P0 FMUL R2, R2, 1.175494350822287508e-38 ;  /* 0x0080000002028820 */ /* 0x001fc80000400000 */
[----:B------:R-:W-:-:S04]  /*0eb0*/  FMUL.FTZ R2, R2, UR29 ;  /* 0x0000001d02027c20 */ /* 0x000fc80008410000 */
[----:B------:R-:W0:Y:S02]  /*0ec0*/  F2F.F64.F32 R22, R2 ;  /* 0x0000000200167310 */ /* 0x000e240000201800 */
[----:B0-----:R-:W-:Y:S01]  /*0ed0*/  DADD R22, R20, -R22 ;  /* 0x0000000014167229 */ /* 0x001fe20000000816 */
[----:B------:R-:W-:-:S04]  /*0ee0*/  IMAD.IADD R20, R3, 0x1, R0 ;  /* 0x0000000103147824 */ /* 0x000fc800078e0200 */
[--C-:B------:R-:W-:Y:S02]  /*0ef0*/  IMAD.MOV.U32 R0, RZ, RZ, R20.reuse ;  /* 0x000000ffff007224 */ /* 0x100fe400078e0014 */
[----:B------:R1:W-:Y:S01]  /*0f00*/  STG.E.64 desc[UR4][R6.64], R22 ;  /* 0x0000001606007986 */ /* 0x0003e2000c101b04 */
[----:B------:R-:W-:Y:S02]  /*0f10*/  ISETP.GE.U32.AND P0, PT, R20, UR32, PT ;  /* 0x0000002014007c0c */ /* 0x000fe4000bf06070 */
[----:B------:R-:W-:-:S04]  /*0f20*/  SHF.R.S32.HI R5, RZ, 0x1f, R20 ;  /* 0x0000001fff057819 */ /* 0x000fc80000011414 */
[----:B------:R-:W-:-:S13]  /*0f30*/  ISETP.GE.U32.AND.EX P0, PT, R5, UR33, PT, P0 ;  /* 0x0000002105007c0c */ /* 0x000fda000bf06100 */
[----:B-1----:R-:W-:Y:S05]  /*0f40*/  @!P0 BRA `(.L_x_533) ;  /* 0xfffffff8009c8947 */ /* 0x002fea000383ffff */
[----:B------:R-:W-:Y:S05]  /*0f50*/  BSYNC B0 ;  /* 0x0000000000007941 */ /* 0x000fea0003800000 */
.L_x_528:
[----:B------:R-:W-:Y:S05]  /*0f60*/  EXIT ;  /* 0x000000000000794d */ /* 0x000fea0003800000 */
.L_x_520:
[----:B------:R-:W1:Y:S01]  /*0f70*/  LDC R36, c[0x0][0x240] ;  /* 0x00009000ff247b82 */ /* 0x000e620000000800 */
[----:B------:R-:W-:Y:S01]  /*0f80*/  BSSY B0, `(.L_x_534) ;  /* 0x0000068000007945 */ /* 0x000fe20003800000 */
[----:B------:R-:W-:Y:S01]  /*0f90*/  ULDC UR16, c[0x0][0x248] ;  /* 0x0000920000107ab9 */ /* 0x000fe20000000800 */
[----:B------:R-:W-:Y:S01]  /*0fa0*/  ULDC.64 UR20, c[0x0][0x250] ;  /* 0x0000940000147ab9 */ /* 0x000fe20000000a00 */
[----:B------:R-:W-:Y:S01]  /*0fb0*/  ULDC.64 UR6, c[0x0][0x230] ;  /* 0x00008c0000067ab9 */ /* 0x000fe20000000a00 */
[----:B------:R-:W-:Y:S01]  /*0fc0*/  ULDC.64 UR8, c[0x0][0x220] ;  /* 0x0000880000087ab9 */ /* 0x000fe20000000a00 */
[----:B------:R-:W-:Y:S01]  /*0fd0*/  ULDC.64 UR10, c[0x0][0x228] ;  /* 0x00008a00000a7ab9 */ /* 0x000fe20000000a00 */
[----:B------:R-:W-:Y:S01]  /*0fe0*/  ULDC.64 UR14, c[0x0][0x210] ;  /* 0x00008400000e7ab9 */ /* 0x000fe20000000a00 */
[----:B------:R-:W-:Y:S01]  /*0ff0*/  ULDC.64 UR18, c[0x0][0x218] ;  /* 0x0000860000127ab9 */ /* 0x000fe20000000a00 */
[----:B-1----:R-:W-:-:S06]  /*1000*/  FMUL.FTZ R36, R36, 1 ;  /* 0x3f80000024247820 */ /* 0x002fcc0000410000 */
[----:B------:R-:W1:Y:S02]  /*1010*/  F2F.F64.F32 R36, R36 ;  /* 0x0000002400247310 */ /* 0x000e640000201800 */
.L_x_539:
[C---:B------:R-:W-:Y:S01]  /*1020*/  IMAD.SHL.U32 R33, R20.reuse, 0x8, RZ ;  /* 0x0000000814217824 */ /* 0x040fe200078e00ff */
[----:B------:R-:W-:-:S04]  /*1030*/  SHF.L.U64.HI R34, R20, 0x3, R5 ;  /* 0x0000000314227819 */ /* 0x000fc80000010205 */
[----:B------:R-:W-:-:S04]  /*1040*/  IADD3 R20, P0, R33, UR6, RZ ;  /* 0x0000000621147c10 */ /* 0x000fc8000ff1e0ff */
[----:B------:R-:W-:-:S06]  /*1050*/  IADD3.X R21, R34, UR7, RZ, P0, !PT ;  /* 0x0000000722157c10 */ /* 0x000fcc00087fe4ff */
[----:B------:R-:W2:Y:S01]  /*1060*/  LDG.E.64.CONSTANT R20, desc[UR4][R20.64] ;  /* 0x0000000414147981 */ /* 0x000ea2000c1e9b00 */
[----:B------:R-:W3:Y:S01]  /*1070*/  MUFU.RCP64H R5, R15 ;  /* 0x0000000f00057308 */ /* 0x000ee20000001800 */
[----:B----4-:R-:W-:Y:S01]  /*1080*/  IMAD.MOV.U32 R4, RZ, RZ, 0x1 ;  /* 0x00000001ff047424 */ /* 0x010fe200078e00ff */
[----:B------:R-:W-:Y:S05]  /*1090*/  BSSY B1, `(.L_x_535) ;  /* 0x0000013000017945 */ /* 0x000fea0003800000 */
[----:B---3--:R-:W-:-:S08]  /*10a0*/  DFMA R6, -R14, R4, 1 ;  /* 0x3ff000000e06742b */ /* 0x008fd00000000104 */
        /* <DEDUP_REMOVED lines=14> */
[----:B01----:R-:W-:Y:S05]  /*1190*/  CALL.REL.NOINC `($__internal_4_$__cuda_sm20_div_rn_f64_full) ;  /* 0x0000000400207944 */ /* 0x003fea0003c00000 */
[----:B------:R-:W-:Y:S02]  /*11a0*/  IMAD.MOV.U32 R4, RZ, RZ, R26 ;  /* 0x000000ffff047224 */ /* 0x000fe400078e001a */
[----:B------:R-:W-:-:S07]  /*11b0*/  IMAD.MOV.U32 R5, RZ, RZ, R27 ;  /* 0x000000ffff057224 */ /* 0x000fce00078e001b */
.L_x_536:
[----:B------:R-:W-:Y:S05]  /*11c0*/  BSYNC B1 ;  /* 0x0000000000017941 */ /* 0x000fea0003800000 */
.L_x_535:
        /* <DEDUP_REMOVED lines=15> */
[----:B------:R-:W-:Y:S01]  /*12c0*/  DFMA R24, R26, R4, R24 ;  /* 0x000000041a18722b */ /* 0x000fe20000000018 */
[----:B------:R-:W-:-:S06]  /*12d0*/  IMAD.MOV.U32 R26, RZ, RZ, 0x1 ;  /* 0x00000001ff1a7424 */ /* 0x000fcc00078e00ff */
[----:B------:R2:W-:Y:S01]  /*12e0*/  STG.E.64 desc[UR4][R6.64], R24 ;  /* 0x0000001806007986 */ /* 0x0005e2000c101b04 */
[----:B-1----:R-:W-:-:S06]  /*12f0*/  DADD R4, R36, R24 ;  /* 0x0000000024047229 */ /* 0x002fcc0000000018 */
[----:B------:R-:W1:Y:S02]  /*1300*/  F2F.F32.F64 R2, R4 ;  /* 0x0000000400027310 */ /* 0x000e640000301000 */
[----:B------:R-:W-:-:S14]  /*1310*/  DSETP.GEU.AND P0, PT, |R4|, UR12, PT ;  /* 0x0000000c04007e2a */ /* 0x000fdc000bf0e200 */
[----:B-1----:R-:W-:-:S06]  /*1320*/  @!P0 FMUL R2, R2, 1.175494350822287508e-38 ;  /* 0x0080000002028820 */ /* 0x002fcc0000400000 */
        /* <DEDUP_REMOVED lines=20> */
.L_x_538:
[----:B------:R-:W-:Y:S05]  /*1470*/  BSYNC B1 ;  /* 0x0000000000017941 */ /* 0x000fea0003800000 */
.L_x_537:
        /* <DEDUP_REMOVED lines=9> */
[----:B------:R-:W-:-:S03]  /*1510*/  ISETP.NE.U32.AND P0, PT, RZ, UR18, PT ;  /* 0x00000012ff007c0c */ /* 0x000fc6000bf05070 */
[----:B------:R-:W-:Y:S01]  /*1520*/  FMUL.FTZ R2, R2, UR16 ;  /* 0x0000001002027c20 */ /* 0x000fe20008410000 */
[----:B------:R-:W-:-:S03]  /*1530*/  ISETP.NE.AND.EX P0, PT, RZ, UR19, PT, P0 ;  /* 0x00000013ff007c0c */ /* 0x000fc6000bf05300 */
[----:B------:R-:W0:Y:S10]  /*1540*/  F2F.F64.F32 R22, R2 ;  /* 0x0000000200167310 */ /* 0x000e340000201800 */
[----:B------:R-:W-:-:S04]  /*1550*/  @P0 IADD3 R24, P1, R33, UR18, RZ ;  /* 0x0000001221180c10 */ /* 0x000fc8000ff3e0ff */
[----:B------:R-:W-:Y:S01]  /*1560*/  @P0 IADD3.X R25, R34, UR19, RZ, P1, !PT ;  /* 0x0000001322190c10 */ /* 0x000fe20008ffe4ff */
[----:B0-----:R-:W-:Y:S01]  /*1570*/  DADD R22, R20, -R22 ;  /* 0x0000000014167229 */ /* 0x001fe20000000816 */
[----:B------:R-:W-:-:S04]  /*1580*/  IMAD.IADD R20, R3, 0x1, R0 ;  /* 0x0000000103147824 */ /* 0x000fc800078e0200 */
[--C-:B------:R-:W-:Y:S02]  /*1590*/  IMAD.MOV.U32 R0, RZ, RZ, R20.reuse ;  /* 0x000000ffff007224 */ /* 0x100fe400078e0014 */
[----:B------:R2:W-:Y:S01]  /*15a0*/  STG.E.64 desc[UR4][R6.64], R22 ;  /* 0x0000001606007986 */ /* 0x0005e2000c101b04 */
[----:B------:R-:W-:-:S03]  /*15b0*/  SHF.R.S32.HI R5, RZ, 0x1f, R20 ;  /* 0x0000001fff057819 */ /* 0x000fc60000011414 */
[----:B------:R2:W-:Y:S01]  /*15c0*/  @P0 STG.E.64 desc[UR4][R24.64], R22 ;  /* 0x0000001618000986 */ /* 0x0005e2000c101b04 */
[----:B------:R-:W-:-:S04]  /*15d0*/  ISETP.GE.U32.AND P0, PT, R20, UR20, PT ;  /* 0x0000001414007c0c */ /* 0x000fc8000bf06070 */
[----:B------:R-:W-:-:S13]  /*15e0*/  ISETP.GE.U32.AND.EX P0, PT, R5, UR21, PT, P0 ;  /* 0x0000001505007c0c */ /* 0x000fda000bf06100 */
[----:B--2---:R-:W-:Y:S05]  /*15f0*/  @!P0 BRA `(.L_x_539) ;  /* 0xfffffff800888947 */ /* 0x004fea000383ffff */
[----:B------:R-:W-:Y:S05]  /*1600*/  BSYNC B0 ;  /* 0x0000000000007941 */ /* 0x000fea0003800000 */
.L_x_534:
[----:B------:R-:W-:Y:S05]  /*1610*/  EXIT ;  /* 0x000000000000794d */ /* 0x000fea0003800000 */
        .weak           $__internal_4_$__cuda_sm20_div_rn_f64_full
        .type           $__internal_4_$__cuda_sm20_div_rn_f64_full,@function
        .size           $__internal_4_$__cuda_sm20_div_rn_f64_full,(.L_x_574 - $__internal_4_$__cuda_sm20_div_rn_f64_full)
$__internal_4_$__cuda_sm20_div_rn_f64_full:
[----:B------:R-:W-:Y:S01]  /*1620*/  FSETP.GEU.AND P2, PT, |R21|, 1.469367938527859385e-39, PT ;  /* 0x001000001500780b */ /* 0x000fe20003f4e200 */
[----:B------:R-:W-:Y:S01]  /*1630*/  IMAD.MOV.U32 R24, RZ, RZ, R22 ;  /* 0x000000ffff187224 */ /* 0x000fe200078e0016 */
[C---:B------:R-:W-:Y:S01]  /*1640*/  FSETP.GEU.AND P0, PT, |R25|.reuse, 1.469367938527859385e-39, PT ;  /* 0x001000001900780b */ /* 0x040fe20003f0e200 */
[----:B------:R-:W-:Y:S01]  /*1650*/  IMAD.MOV.U32 R6, RZ, RZ, R20 ;  /* 0x000000ffff067224 */ /* 0x000fe200078e0014 */
[----:B------:R-:W-:Y:S01]  /*1660*/  LOP3.LUT R23, R25, 0x800fffff, RZ, 0xc0, !PT ;  /* 0x800fffff19177812 */ /* 0x000fe200078ec0ff */
[----:B------:R-:W-:Y:S01]  /*1670*/  IMAD.MOV.U32 R26, RZ, RZ, 0x1 ;  /* 0x00000001ff1a7424 */ /* 0x000fe200078e00ff */
[----:B------:R-:W-:Y:S01]  /*1680*/  LOP3.LUT R5, R21, 0x7ff00000, RZ, 0xc0, !PT ;  /* 0x7ff0000015057812 */ /* 0x000fe200078ec0ff */
[----:B------:R-:W-:Y:S01]  /*1690*/  BSSY B2, `(.L_x_540) ;  /* 0x0000050000027945 */ /* 0x000fe20003800000 */
[----:B------:R-:W-:Y:S02]  /*16a0*/  LOP3.LUT R23, R23, 0x3ff00000, RZ, 0xfc, !PT ;  /* 0x3ff0000017177812 */ /* 0x000fe400078efcff */
[----:B------:R-:W-:-:S03]  /*16b0*/  LOP3.LUT R32, R25, 0x7ff00000, RZ, 0xc0, !PT ;  /* 0x7ff0000019207812 */ /* 0x000fc600078ec0ff */
[----:B------:R-:W-:Y:S02]  /*16c0*/  @!P2 LOP3.LUT R4, R25, 0x7ff00000, RZ, 0xc0, !PT ;  /* 0x7ff000001904a812 */ /* 0x000fe400078ec0ff */
[----:B------:R-:W-:Y:S01]  /*16d0*/  @!P0 DMUL R22, R24, 8.98846567431157953865e+307 ;  /* 0x7fe0000018168828 */ /* 0x000fe20000000000 */
[C---:B------:R-:W-:Y:S02]  /*16e0*/  ISETP.GE.U32.AND P1, PT, R5.reuse, R32, PT ;  /* 0x000000200500720c */ /* 0x040fe40003f26070 */
[----:B------:R-:W-:Y:S01]  /*16f0*/  @!P2 ISETP.GE.U32.AND P3, PT, R5, R4, PT ;  /* 0x000000040500a20c */ /* 0x000fe20003f66070 */
[----:B------:R-:W-:Y:S02]  /*1700*/  IMAD.MOV.U32 R4, RZ, RZ, 0x1ca00000 ;  /* 0x1ca00000ff047424 */ /* 0x000fe400078e00ff */
[----:B------:R-:W0:Y:S03]  /*1710*/  MUFU.RCP64H R27, R23 ;  /* 0x00000017001b7308 */ /* 0x000e260000001800 */
[----:B------:R-:W-:-:S02]  /*1720*/  @!P2 SEL R29, R4, 0x63400000, !P3 ;  /* 0x63400000041da807 */ /* 0x000fc40005800000 */
[----:B------:R-:W-:Y:S02]  /*1730*/  SEL R7, R4, 0x63400000, !P1 ;  /* 0x6340000004077807 */ /* 0x000fe40004800000 */
[--C-:B------:R-:W-:Y:S02]  /*1740*/  @!P2 LOP3.LUT R28, R29, 0x80000000, R21.reuse, 0xf8, !PT ;  /* 0x800000001d1ca812 */ /* 0x100fe400078ef815 */
[----:B------:R-:W-:Y:S02]  /*1750*/  LOP3.LUT R7, R7, 0x800fffff, R21, 0xf8, !PT ;  /* 0x800fffff07077812 */ /* 0x000fe400078ef815 */
[----:B------:R-:W-:Y:S01]  /*1760*/  @!P2 LOP3.LUT R29, R28, 0x100000, RZ, 0xfc, !PT ;  /* 0x001000001c1da812 */ /* 0x000fe200078efcff */
[----:B------:R-:W-:Y:S01]  /*1770*/  @!P2 IMAD.MOV.U32 R28, RZ, RZ, RZ ;  /* 0x000000ffff1ca224 */ /* 0x000fe200078e00ff */
[----:B------:R-:W-:-:S05]  /*1780*/  @!P0 LOP3.LUT R32, R23, 0x7ff00000, RZ, 0xc0, !PT ;  /* 0x7ff0000017208812 */ /* 0x000fca00078ec0ff */
[----:B------:R-:W-:Y:S02]  /*1790*/  @!P2 DFMA R6, R6, 2, -R28 ;  /* 0x400000000606a82b */ /* 0x000fe4000000081c */
[----:B0-----:R-:W-:-:S08]  /*17a0*/  DFMA R28, R26, -R22, 1 ;  /* 0x3ff000001a1c742b */ /* 0x001fd00000000816 */
[----:B------:R-:W-:Y:S01]  /*17b0*/  DFMA R28, R28, R28, R28 ;  /* 0x0000001c1c1c722b */ /* 0x000fe2000000001c */
[----:B------:R-:W-:-:S07]  /*17c0*/  @!P2 LOP3.LUT R5, R7, 0x7ff00000, RZ, 0xc0, !PT ;  /* 0x7ff000000705a812 */ /* 0x000fce00078ec0ff */
[----:B------:R-:W-:-:S08]  /*17d0*/  DFMA R28, R26, R28, R26 ;  /* 0x0000001c1a1c722b */ /* 0x000fd0000000001a */
[----:B------:R-:W-:-:S08]  /*17e0*/  DFMA R26, R28, -R22, 1 ;  /* 0x3ff000001c1a742b */ /* 0x000fd00000000816 */
[----:B------:R-:W-:-:S08]  /*17f0*/  DFMA R26, R28, R26, R28 ;  /* 0x0000001a1c1a722b */ /* 0x000fd0000000001c */
[----:B------:R-:W-:-:S08]  /*1800*/  DMUL R28, R26, R6 ;  /* 0x000000061a1c7228 */ /* 0x000fd00000000000 */
[----:B------:R-:W-:-:S08]  /*1810*/  DFMA R30, R28, -R22, R6 ;  /* 0x800000161c1e722b */ /* 0x000fd00000000006 */
[----:B------:R-:W-:Y:S01]  /*1820*/  DFMA R30, R26, R30, R28 ;  /* 0x0000001e1a1e722b */ /* 0x000fe2000000001c */
[----:B------:R-:W-:-:S05]  /*1830*/  VIADD R26, R5, 0xffffffff ;  /* 0xffffffff051a7836 */ /* 0x000fca0000000000 */
[----:B------:R-:W-:Y:S01]  /*1840*/  ISETP.GT.U32.AND P0, PT, R26, 0x7feffffe, PT ;  /* 0x7feffffe1a00780c */ /* 0x000fe20003f04070 */
[----:B------:R-:W-:-:S05]  /*1850*/  VIADD R26, R32, 0xffffffff ;  /* 0xffffffff201a7836 */ /* 0x000fca0000000000 */
[----:B------:R-:W-:-:S13]  /*1860*/  ISETP.GT.U32.OR P0, PT, R26, 0x7feffffe, P0 ;  /* 0x7feffffe1a00780c */ /* 0x000fda0000704470 */
[----:B------:R-:W-:Y:S05]  /*1870*/  @P0 BRA `(.L_x_541) ;  /* 0x0000000000700947 */ /* 0x000fea0003800000 */
[----:B------:R-:W-:Y:S02]  /*1880*/  LOP3.LUT R21, R21, 0x7ff00000, RZ, 0xc0, !PT ;  /* 0x7ff0000015157812 */ /* 0x000fe400078ec0ff */
[----:B------:R-:W-:-:S04]  /*1890*/  LOP3.LUT R20, R25, 0x7ff00000, RZ, 0xc0, !PT ;  /* 0x7ff0000019147812 */ /* 0x000fc800078ec0ff */
[CC--:B------:R-:W-:Y:S02]  /*18a0*/  VIADDMNMX R5, R21.reuse, -R20.reuse, 0xb9600000, !PT ;  /* 0xb960000015057446 */ /* 0x0c0fe40007800914 */
[----:B------:R-:W-:Y:S02]  /*18b0*/  ISETP.GE.U32.AND P0, PT, R21, R20, PT ;  /* 0x000000141500720c */ /* 0x000fe40003f06070 */
[----:B------:R-:W-:Y:S02]  /*18c0*/  VIMNMX R5, R5, 0x46a00000, PT ;  /* 0x46a0000005057848 */ /* 0x000fe40003fe0100 */
[----:B------:R-:W-:Y:S01]  /*18d0*/  SEL R20, R4, 0x63400000, !P0 ;  /* 0x6340000004147807 */ /* 0x000fe20004000000 */
[----:B------:R-:W-:-:S04]  /*18e0*/  IMAD.MOV.U32 R4, RZ, RZ, RZ ;  /* 0x000000ffff047224 */ /* 0x000fc800078e00ff */
[----:B------:R-:W-:-:S04]  /*18f0*/  IMAD.IADD R20, R5, 0x1, -R20 ;  /* 0x0000000105147824 */ /* 0x000fc800078e0a14 */
        /* <DEDUP_REMOVED lines=10> */
[----:B------:R-:W-:Y:S01]  /*19a0*/  IMAD.MOV R5, RZ, RZ, -R20 ;  /* 0x000000ffff057224 */ /* 0x000fe200078e0a14 */
[----:B------:R-:W-:Y:S01]  /*19b0*/  DMUL.RP R6, R30, R6 ;  /* 0x000000061e067228 */ /* 0x000fe20000008000 */
[----:B------:R-:W-:-:S06]  /*19c0*/  IMAD.MOV.U32 R4, RZ, RZ, RZ ;  /* 0x000000ffff047224 */ /* 0x000fcc00078e00ff */
[----:B------:R-:W-:-:S03]  /*19d0*/  DFMA R4, R26, -R4, R30 ;  /* 0x800000041a04722b */ /* 0x000fc6000000001e */
[----:B------:R-:W-:-:S03]  /*19e0*/  LOP3.LUT R25, R7, R25, RZ, 0x3c, !PT ;  /* 0x0000001907197212 */ /* 0x000fc600078e3cff */
[----:B------:R-:W-:-:S04]  /*19f0*/  IADD3 R4, -R20, -0x43300000, RZ ;  /* 0xbcd0000014047810 */ /* 0x000fc80007ffe1ff */
[----:B------:R-:W-:-:S04]  /*1a00*/  FSETP.NEU.AND P0, PT, |R5|, R4, PT ;  /* 0x000000040500720b */ /* 0x000fc80003f0d200 */
[----:B------:R-:W-:Y:S02]  /*1a10*/  FSEL R26, R6, R26, !P0 ;  /* 0x0000001a061a7208 */ /* 0x000fe40004000000 */
[----:B------:R-:W-:Y:S01]  /*1a20*/  FSEL R27, R25, R27, !P0 ;  /* 0x0000001b191b7208 */ /* 0x000fe20004000000 */
[----:B------:R-:W-:Y:S06]  /*1a30*/  BRA `(.L_x_542) ;  /* 0x0000000000547947 */ /* 0x000fec0003800000 */
.L_x_541:
        /* <DEDUP_REMOVED lines=13> */
[----:B------:R-:W-:Y:S02]  /*1b10*/  @P0 IMAD.MOV.U32 R26, RZ, RZ, RZ ;  /* 0x000000ffff1a0224 */ /* 0x000fe400078e00ff */
[----:B------:R-:W-:Y:S01]  /*1b20*/  @P0 IMAD.MOV.U32 R27, RZ, RZ, R4 ;  /* 0x000000ffff1b0224 */ /* 0x000fe200078e0004 */
[----:B------:R-:W-:Y:S06]  /*1b30*/  BRA `(.L_x_542) ;  /* 0x0000000000147947 */ /* 0x000fec0003800000 */
.L_x_544:
[----:B------:R-:W-:Y:S01]  /*1b40*/  LOP3.LUT R27, R25, 0x80000, RZ, 0xfc, !PT ;  /* 0x00080000191b7812 */ /* 0x000fe200078efcff */
[----:B------:R-:W-:Y:S01]  /*1b50*/  IMAD.MOV.U32 R26, RZ, RZ, R24 ;  /* 0x000000ffff1a7224 */ /* 0x000fe200078e0018 */
[----:B------:R-:W-:Y:S06]  /*1b60*/  BRA `(.L_x_542) ;  /* 0x0000000000087947 */ /* 0x000fec0003800000 */
.L_x_543:
[----:B------:R-:W-:Y:S01]  /*1b70*/  LOP3.LUT R27, R21, 0x80000, RZ, 0xfc, !PT ;  /* 0x00080000151b7812 */ /* 0x000fe200078efcff */
[----:B------:R-:W-:-:S07]  /*1b80*/  IMAD.MOV.U32 R26, RZ, RZ, R20 ;  /* 0x000000ffff1a7224 */ /* 0x000fce00078e0014 */
.L_x_542:
[----:B------:R-:W-:Y:S05]  /*1b90*/  BSYNC B2 ;  /* 0x0000000000027941 */ /* 0x000fea0003800000 */
.L_x_540:
[----:B------:R-:W-:Y:S02]  /*1ba0*/  IMAD.MOV.U32 R4, RZ, RZ, R2 ;  /* 0x000000ffff047224 */ /* 0x000fe400078e0002 */
[----:B------:R-:W-:-:S04]  /*1bb0*/  IMAD.MOV.U32 R5, RZ, RZ, 0x0 ;  /* 0x00000000ff057424 */ /* 0x000fc800078e00ff */
[----:B------:R-:W-:Y:S05]  /*1bc0*/  RET.REL.NODEC R4 `(_Z16adam_cuda_kernelIddEvPT_PT0_S1_S1_PKS2_fffffm10adamMode_tf) ;  /* 0xffffffe4040c7950 */ /* 0x000fea0003c3ffff */
.L_x_545:
        /* <DEDUP_REMOVED lines=11> */
.L_x_574:


//--------------------- .text._Z16adam_cuda_kernelIfN3c104HalfEEvPT_PT0_S3_S3_PKS4_fffffm10adamMode_tf --------------------------
	.section	.text._Z16adam_cuda_kernelIfN3c104HalfEEvPT_PT0_S3_S3_PKS4_fffffm10adamMode_tf,"ax",@progbits
	.align	128
        .global         _Z16adam_cuda_kernelIfN3c104HalfEEvPT_PT0_S3_S3_PKS4_fffffm10adamMode_tf
        .type           _Z16adam_cuda_kernelIfN3c104HalfEEvPT_PT0_S3_S3_PKS4_fffffm10adamMode_tf,@function
        .size           _Z16adam_cuda_kernelIfN3c104HalfEEvPT_PT0_S3_S3_PKS4_fffffm10adamMode_tf,(.L_x_602 - _Z16adam_cuda_kernelIfN3c104HalfEEvPT_PT0_S3_S3_PKS4_fffffm10adamMode_tf)
        .other          _Z16adam_cuda_kernelIfN3c104HalfEEvPT_PT0_S3_S3_PKS4_fffffm10adamMode_tf,@"STO_CUDA_ENTRY STV_DEFAULT"
_Z16adam_cuda_kernelIfN3c104HalfEEvPT_PT0_S3_S3_PKS4_fffffm10adamMode_tf:
.text._Z16adam_cuda_kernelIfN3c104HalfEEvPT_PT0_S3_S3_PKS4_fffffm10adamMode_tf:
        /* <DEDUP_REMOVED lines=21> */
[----:B------:R-:W-:Y:S01]  /*0150*/  ULDC UR4, c[0x0][0x258] ;  /* 0x0000960000047ab9 */ /* 0x000fe20000000800 */
[----:B------:R-:W-:Y:S01]  /*0160*/  IMAD.MOV.U32 R9, RZ, RZ, R4 ;  /* 0x000000ffff097224 */ /* 0x000fe200078e0004 */
[----:B------:R-:W-:Y:S01]  /*0170*/  ISETP.NE.AND P0, PT, RZ, UR4, PT ;  /* 0x00000004ff007c0c */ /* 0x000fe2000bf05270 */
[----:B------:R-:W-:Y:S01]  /*0180*/  ULDC.64 UR4, c[0x0][0x208] ;  /* 0x0000820000047ab9 */ /* 0x000fe20000000a00 */
[----:B------:R-:W-:Y:S02]  /*0190*/  IMAD.MOV.U32 R18, RZ, RZ, R7 ;  /* 0x000000ffff127224 */ /* 0x000fe400078e0007 */
[----:B0-----:R-:W-:Y:S01]  /*01a0*/  FADD.FTZ R5, -R2, 1 ;  /* 0x3f80000002057421 */ /* 0x001fe20000010100 */
[----:B------:R-:W-:-:S08]  /*01b0*/  FADD.FTZ R4, -R3, 1 ;  /* 0x3f80000003047421 */ /* 0x000fd00000010100 */
[----:B------:R-:W-:Y:S05]  /*01c0*/  @!P0 BRA `(.L_x_546) ;  /* 0x0000000400a88947 */ /* 0x000fea0003800000 */
[----:B------:R-:W-:Y:S02]  /*01d0*/  ULDC.64 UR8, c[0x0][0x218] ;  /* 0x0000860000087ab9 */ /* 0x000fe40000000a00 */
[----:B------:R-:W-:-:S04]  /*01e0*/  ISETP.NE.U32.AND P0, PT, RZ, UR8, PT ;  /* 0x00000008ff007c0c */ /* 0x000fc8000bf05070 */
[----:B------:R-:W-:-:S13]  /*01f0*/  ISETP.NE.AND.EX P0, PT, RZ, UR9, PT, P0 ;  /* 0x00000009ff007c0c */ /* 0x000fda000bf05300 */
[----:B------:R-:W-:Y:S05]  /*0200*/  @!P0 BRA `(.L_x_547) ;  /* 0x0000000000d88947 */ /* 0x000fea0003800000 */
[----:B------:R-:W-:Y:S01]  /*0210*/  BSSY B0, `(.L_x_548) ;  /* 0x0000034000007945 */ /* 0x000fe20003800000 */
[----:B------:R-:W-:Y:S01]  /*0220*/  ULDC UR10, c[0x0][0x244] ;  /* 0x00009100000a7ab9 */ /* 0x000fe20000000800 */
[----:B------:R-:W-:Y:S01]  /*0230*/  ULDC UR16, c[0x0][0x240] ;  /* 0x0000900000107ab9 */ /* 0x000fe20000000800 */
[----:B------:R-:W0:Y:S01]  /*0240*/  MUFU.RCP R6, UR10 ;  /* 0x0000000a00067d08 */ /* 0x000e220008001000 */
[----:B------:R-:W-:Y:S01]  /*0250*/  ULDC UR17, c[0x0][0x25c] ;  /* 0x0000970000117ab9 */ /* 0x000fe20000000800 */
[----:B------:R-:W-:Y:S01]  /*0260*/  ULDC UR20, c[0x0][0x248] ;  /* 0x0000920000147ab9 */ /* 0x000fe20000000800 */
[----:B------:R-:W-:Y:S01]  /*0270*/  ULDC.64 UR10, c[0x0][0x230] ;  /* 0x00008c00000a7ab9 */ /* 0x000fe20000000a00 */
[----:B------:R-:W-:Y:S01]  /*0280*/  ULDC.64 UR12, c[0x0][0x220] ;  /* 0x00008800000c7ab9 */ /* 0x000fe20000000a00 */
[----:B------:R-:W-:Y:S01]  /*0290*/  ULDC.64 UR14, c[0x0][0x228] ;  /* 0x00008a00000e7ab9 */ /* 0x000fe20000000a00 */
[----:B------:R-:W-:-:S05]  /*02a0*/  ULDC.64 UR18, c[0x0][0x210] ;  /* 0x0000840000127ab9 */ /* 0x000fca0000000a00 */
.L_x_549:
[C---:B------:R-:W-:Y:S01]  /*02b0*/  IMAD.SHL.U32 R14, R18.reuse, 0x2, RZ ;  /* 0x00000002120e7824 */ /* 0x040fe200078e00ff */
[C-C-:B------:R-:W-:Y:S01]  /*02c0*/  SHF.L.U64.HI R20, R18.reuse, 0x1, R9.reuse ;  /* 0x0000000112147819 */ /* 0x140fe20000010209 */
[C---:B------:R-:W-:Y:S01]  /*02d0*/  IMAD.SHL.U32 R21, R18.reuse, 0x4, RZ ;  /* 0x0000000412157824 */ /* 0x040fe200078e00ff */
[----:B------:R-:W-:Y:S02]  /*02e0*/  SHF.L.U64.HI R22, R18, 0x2, R9 ;  /* 0x0000000212167819 */ /* 0x000fe40000010209 */
[----:B------:R-:W-:Y:S02]  /*02f0*/  IADD3 R16, P0, R14, UR10, RZ ;  /* 0x0000000a0e107c10 */ /* 0x000fe4000ff1e0ff */
[----:B------:R-:W-:Y:S02]  /*0300*/  IADD3 R8, P1, R21, UR12, RZ ;  /* 0x0000000c15087c10 */ /* 0x000fe4000ff3e0ff */
[----:B------:R-:W-:Y:S02]  /*0310*/  IADD3.X R17, R20, UR11, RZ, P0, !PT ;  /* 0x0000000b14117c10 */ /* 0x000fe400087fe4ff */
[----:B------:R-:W-:-:S03]  /*0320*/  IADD3.X R9, R22, UR13, RZ, P1, !PT ;  /* 0x0000000d16097c10 */ /* 0x000fc60008ffe4ff */
[----:B------:R-:W2:Y:S04]  /*0330*/  LDG.E.U16.CONSTANT R16, desc[UR4][R16.64] ;  /* 0x0000000410107981 */ /* 0x000ea8000c1e9500 */
[----:B------:R-:W3:Y:S01]  /*0340*/  LDG.E R13, desc[UR4][R8.64] ;  /* 0x00000004080d7981 */ /* 0x000ee2000c1e1900 */
[----:B------:R-:W-:Y:S01]  /*0350*/  IADD3 R10, P0, R21, UR14, RZ ;  /* 0x0000000e150a7c10 */ /* 0x000fe2000ff1e0ff */
[----:B--2---:R-:W-:Y:S02]  /*0360*/  HADD2.F32 R11, -RZ, R16.H0_H0 ;  /* 0x20000010ff0b7230 */ /* 0x004fe40000004100 */
[----:B---3--:R-:W-:-:S03]  /*0370*/  FMUL.FTZ R12, R13, R2 ;  /* 0x000000020d0c7220 */ /* 0x008fc60000410000 */
[----:B0-----:R-:W-:Y:S01]  /*0380*/  FMUL.FTZ R15, R11, R6 ;  /* 0x000000060b0f7220 */ /* 0x001fe20000410000 */
[----:B------:R-:W-:-:S03]  /*0390*/  IADD3.X R11, R22, UR15, RZ, P0, !PT ;  /* 0x0000000f160b7c10 */ /* 0x000fc600087fe4ff */
[----:B------:R-:W-:-:S05]  /*03a0*/  FFMA.FTZ R19, R5, R15, R12 ;  /* 0x0000000f05137223 */ /* 0x000fca000001000c */
[----:B------:R0:W-:Y:S04]  /*03b0*/  STG.E desc[UR4][R8.64], R19 ;  /* 0x0000001308007986 */ /* 0x0001e8000c101904 */
[----:B------:R-:W2:Y:S01]  /*03c0*/  LDG.E R18, desc[UR4][R10.64] ;  /* 0x000000040a127981 */ /* 0x000ea2000c1e1900 */
[----:B------:R-:W-:Y:S01]  /*03d0*/  FMUL.FTZ R16, R4, R15 ;  /* 0x0000000f04107220 */ /* 0x000fe20000410000 */
[----:B------:R-:W-:-:S04]  /*03e0*/  IADD3 R12, P0, R21, UR18, RZ ;  /* 0x00000012150c7c10 */ /* 0x000fc8000ff1e0ff */
[----:B------:R-:W-:Y:S01]  /*03f0*/  IADD3.X R13, R22, UR19, RZ, P0, !PT ;  /* 0x00000013160d7c10 */ /* 0x000fe200087fe4ff */
[----:B--2---:R-:W-:-:S04]  /*0400*/  FMUL.FTZ R18, R18, R3 ;  /* 0x0000000312127220 */ /* 0x004fc80000410000 */
[----:B------:R-:W-:-:S05]  /*0410*/  FFMA.FTZ R17, R15, R16, R18 ;  /* 0x000000100f117223 */ /* 0x000fca0000010012 */
[----:B------:R1:W-:Y:S04]  /*0420*/  STG.E desc[UR4][R10.64], R17 ;  /* 0x000000110a007986 */ /* 0x0003e8000c101904 */
[----:B------:R-:W2:Y:S01]  /*0430*/  LDG.E R18, desc[UR4][R12.64] ;  /* 0x000000040c127981 */ /* 0x000ea2000c1e1900 */
[----:B------:R-:W3:Y:S01]  /*0440*/  MUFU.SQRT R15, R17 ;  /* 0x00000011000f7308 */ /* 0x000ee20000002000 */
[----:B------:R-:W-:Y:S01]  /*0450*/  IADD3 R14, P0, R14, UR8, RZ ;  /* 0x000000080e0e7c10 */ /* 0x000fe2000ff1e0ff */
[----:B---3--:R-:W-:-:S03]  /*0460*/  FADD.FTZ R16, R15, UR16 ;  /* 0x000000100f107e21 */ /* 0x008fc60008010000 */
[----:B------:R-:W-:-:S03]  /*0470*/  IADD3.X R15, R20, UR9, RZ, P0, !PT ;  /* 0x00000009140f7c10 */ /* 0x000fc600087fe4ff */
[----:B------:R-:W0:Y:S02]  /*0480*/  MUFU.RCP R16, R16 ;  /* 0x0000001000107308 */ /* 0x000e240000001000 */
[----:B0-----:R-:W-:-:S04]  /*0490*/  FMUL.FTZ R19, R19, R16 ;  /* 0x0000001013137220 */ /* 0x001fc80000410000 */
[----:B--2---:R-:W-:-:S04]  /*04a0*/  FFMA.FTZ R19, R18, UR17, R19 ;  /* 0x0000001112137c23 */ /* 0x004fc80008010013 */
[----:B------:R-:W-:Y:S01]  /*04b0*/  FFMA.FTZ R19, -R19, UR20, R18 ;  /* 0x0000001413137c23 */ /* 0x000fe20008010112 */
[----:B------:R-:W-:-:S04]  /*04c0*/  IMAD.IADD R18, R0, 0x1, R7 ;  /* 0x0000000100127824 */ /* 0x000fc800078e0207 */
[----:B------:R-:W-:Y:S01]  /*04d0*/  F2FP.F16.F32.PACK_AB R8, RZ, R19 ;  /* 0x00000013ff08723e */ /* 0x000fe200000000ff */
[----:B------:R1:W-:Y:S01]  /*04e0*/  STG.E desc[UR4][R12.64], R19 ;  /* 0x000000130c007986 */ /* 0x0003e2000c101904 */
[----:B------:R-:W-:Y:S01]  /*04f0*/  ISETP.GE.U32.AND P0, PT, R18, UR6, PT ;  /* 0x0000000612007c0c */ /* 0x000fe2000bf06070 */
[--C-:B------:R-:W-:Y:S01]  /*0500*/  IMAD.MOV.U32 R7, RZ, RZ, R18.reuse ;  /* 0x000000ffff077224 */ /* 0x100fe200078e0012 */
[----:B------:R-:W-:Y:S01]  /*0510*/  SHF.R.S32.HI R9, RZ, 0x1f, R18 ;  /* 0x0000001fff097819 */ /* 0x000fe20000011412 */
[----:B------:R1:W-:Y:S03]  /*0520*/  STG.E.U16 desc[UR4][R14.64], R8 ;  /* 0x000000080e007986 */ /* 0x0003e6000c101504 */
[----:B------:R-:W-:-:S13]  /*0530*/  ISETP.GE.U32.AND.EX P0, PT, R9, UR7, PT, P0 ;  /* 0x0000000709007c0c */ /* 0x000fda000bf06100 */
[----:B-1----:R-:W-:Y:S05]  /*0540*/  @!P0 BRA `(.L_x_549) ;  /* 0xfffffffc00588947 */ /* 0x002fea000383ffff */
[----:B------:R-:W-:Y:S05]  /*0550*/  BSYNC B0 ;  /* 0x0000000000007941 */ /* 0x000fea0003800000 */
.L_x_548:
[----:B------:R-:W-:Y:S05]  /*0560*/  EXIT ;  /* 0x000000000000794d */ /* 0x000fea0003800000 */
.L_x_547:
        /* <DEDUP_REMOVED lines=10> */
.L_x_551:
[C---:B------:R-:W-:Y:S01]  /*0610*/  LEA R14, P0, R18.reuse, UR8, 0x1 ;  /* 0x00000008120e7c11 */ /* 0x040fe2000f8008ff */
[C---:B------:R-:W-:Y:S01]  /*0620*/  IMAD.SHL.U32 R20, R18.reuse, 0x4, RZ ;  /* 0x0000000412147824 */ /* 0x040fe200078e00ff */
[C-C-:B------:R-:W-:Y:S02]  /*0630*/  SHF.L.U64.HI R19, R18.reuse, 0x2, R9.reuse ;  /* 0x0000000212137819 */ /* 0x140fe40000010209 */
[----:B-1----:R-:W-:Y:S02]  /*0640*/  LEA.HI.X R15, R18, UR9, R9, 0x1, P0 ;  /* 0x00000009120f7c11 */ /* 0x002fe400080f0c09 */
[----:B------:R-:W-:-:S03]  /*0650*/  IADD3 R8, P0, R20, UR10, RZ ;  /* 0x0000000a14087c10 */ /* 0x000fc6000ff1e0ff */
[----:B------:R-:W2:Y:S01]  /*0660*/  LDG.E.U16.CONSTANT R14, desc[UR4][R14.64] ;  /* 0x000000040e0e7981 */ /* 0x000ea2000c1e9500 */
[----:B------:R-:W-:-:S05]  /*0670*/  IADD3.X R9, R19, UR11, RZ, P0, !PT ;  /* 0x0000000b13097c10 */ /* 0x000fca00087fe4ff */
[----:B------:R-:W3:Y:S01]  /*0680*/  LDG.E R13, desc[UR4][R8.64] ;  /* 0x00000004080d7981 */ /* 0x000ee2000c1e1900 */
[----:B------:R-:W-:Y:S01]  /*0690*/  IADD3 R10, P0, R20, UR12, RZ ;  /* 0x0000000c140a7c10 */ /* 0x000fe2000ff1e0ff */
[----:B--2---:R-:W-:-:S05]  /*06a0*/  HADD2.F32 R11, -RZ, R14.H0_H0 ;  /* 0x2000000eff0b7230 */ /* 0x004fca0000004100 */
[----:B0-----:R-:W-:Y:S01]  /*06b0*/  FMUL.FTZ R16, R11, R6 ;  /* 0x000000060b107220 */ /* 0x001fe20000410000 */
[----:B---3--:R-:W-:Y:S01]  /*06c0*/  FMUL.FTZ R12, R13, R2 ;  /* 0x000000020d0c7220 */ /* 0x008fe20000410000 */
        /* <DEDUP_REMOVED lines=11> */
[----:B------:R-:W3:Y:S02]  /*0780*/  MUFU.SQRT R14, R15 ;  /* 0x0000000f000e7308 */ /* 0x000ee40000002000 */
[----:B---3--:R-:W-:-:S06]  /*0790*/  FADD.FTZ R14, R14, UR14 ;  /* 0x0000000e0e0e7e21 */ /* 0x008fcc0008010000 */
[----:B------:R-:W0:Y:S01]  /*07a0*/  MUFU.RCP R14, R14 ;  /* 0x0000000e000e7308 */ /* 0x000e220000001000 */
[----:B------:R-:W-:Y:S02]  /*07b0*/  IMAD.IADD R18, R0, 0x1, R7 ;  /* 0x0000000100127824 */ /* 0x000fe400078e0207 */
[----:B0-----:R-:W-:-:S03]  /*07c0*/  FMUL.FTZ R17, R17, R14 ;  /* 0x0000000e11117220 */ /* 0x001fc60000410000 */
[----:B------:R-:W-:Y:S02]  /*07d0*/  ISETP.GE.U32.AND P0, PT, R18, UR6, PT ;  /* 0x0000000612007c0c */ /* 0x000fe4000bf06070 */
[----:B------:R-:W-:-:S04]  /*07e0*/  SHF.R.S32.HI R9, RZ, 0x1f, R18 ;  /* 0x0000001fff097819 */ /* 0x000fc80000011412 */
[----:B------:R-:W-:Y:S02]  /*07f0*/  ISETP.GE.U32.AND.EX P0, PT, R9, UR7, PT, P0 ;  /* 0x0000000709007c0c */ /* 0x000fe4000bf06100 */
[----:B------:R-:W-:Y:S01]  /*0800*/  MOV R7, R18 ;  /* 0x0000001200077202 */ /* 0x000fe20000000f00 */
[----:B--2---:R-:W-:-:S04]  /*0810*/  FFMA.FTZ R17, R16, UR15, R17 ;  /* 0x0000000f10117c23 */ /* 0x004fc80008010011 */
[----:B------:R-:W-:-:S05]  /*0820*/  FFMA.FTZ R17, -R17, UR18, R16 ;  /* 0x0000001211117c23 */ /* 0x000fca0008010110 */
[----:B------:R1:W-:Y:S01]  /*0830*/  STG.E desc[UR4][R12.64], R17 ;  /* 0x000000110c007986 */ /* 0x0003e2000c101904 */
[----:B------:R-:W-:Y:S05]  /*0840*/  @!P0 BRA `(.L_x_551) ;  /* 0xfffffffc00708947 */ /* 0x000fea000383ffff */
[----:B------:R-:W-:Y:S05]  /*0850*/  BSYNC B0 ;  /* 0x0000000000007941 */ /* 0x000fea0003800000 */
.L_x_550:
[----:B------:R-:W-:Y:S05]  /*0860*/  EXIT ;  /* 0x000000000000794d */ /* 0x000fea0003800000 */
.L_x_546:
        /* <DEDUP_REMOVED lines=14> */
.L_x_554:
        /* <DEDUP_REMOVED lines=25> */
[----:B------:R-:W-:Y:S01]  /*0ae0*/  FADD.FTZ R16, R17, UR16 ;  /* 0x0000001011107e21 */ /* 0x000fe20008010000 */
[----:B------:R-:W-:-:S05]  /*0af0*/  IADD3 R12, P0, R12, UR8, RZ ;  /* 0x000000080c0c7c10 */ /* 0x000fca000ff1e0ff */
[----:B------:R-:W0:Y:S08]  /*0b00*/  MUFU.SQRT R16, R16 ;  /* 0x0000001000107308 */ /* 0x000e300000002000 */
[----:B0-----:R-:W0:Y:S02]  /*0b10*/  MUFU.RCP R14, R16 ;  /* 0x00000010000e7308 */ /* 0x001e240000001000 */
[----:B0-----:R-:W-:-:S04]  /*0b20*/  FMUL.FTZ R13, R13, R14 ;  /* 0x0000000e0d0d7220 */ /* 0x001fc80000410000 */
[----:B--2---:R-:W-:-:S04]  /*0b30*/  FFMA.FTZ R13, R18, UR17, R13 ;  /* 0x00000011120d7c23 */ /* 0x004fc8000801000d */
[----:B------:R-:W-:Y:S01]  /*0b40*/  FFMA.FTZ R15, -R13, UR20, R18 ;  /* 0x000000140d0f7c23 */ /* 0x000fe20008010112 */
[----:B------:R-:W-:Y:S01]  /*0b50*/  IADD3.X R13, R19, UR9, RZ, P0, !PT ;  /* 0x00000009130d7c10 */ /* 0x000fe200087fe4ff */
[----:B------:R-:W-:-:S03]  /*0b60*/  IMAD.IADD R18, R0, 0x1, R7 ;  /* 0x0000000100127824 */ /* 0x000fc600078e0207 */
[----:B-1----:R-:W-:Y:S01]  /*0b70*/  F2FP.F16.F32.PACK_AB R9, RZ, R15 ;  /* 0x0000000fff09723e */ /* 0x002fe200000000ff */
[----:B------:R1:W-:Y:S01]  /*0b80*/  STG.E desc[UR4][R10.64], R15 ;  /* 0x0000000f0a007986 */ /* 0x0003e2000c101904 */
[----:B------:R-:W-:Y:S01]  /*0b90*/  ISETP.GE.U32.AND P0, PT, R18, UR6, PT ;  /* 0x0000000612007c0c */ /* 0x000fe2000bf06070 */
[----:B------:R-:W-:Y:S01]  /*0ba0*/  IMAD.MOV.U32 R7, RZ, RZ, R18 ;  /* 0x000000ffff077224 */ /* 0x000fe200078e0012 */
[----:B------:R-:W-:Y:S02]  /*0bb0*/  PRMT R8, R9, 0x7610, R8 ;  /* 0x0000761009087816 */ /* 0x000fe40000000008 */
[----:B------:R-:W-:-:S03]  /*0bc0*/  SHF.R.S32.HI R9, RZ, 0x1f, R18 ;  /* 0x0000001fff097819 */ /* 0x000fc60000011412 */
[----:B------:R1:W-:Y:S01]  /*0bd0*/  STG.E.U16 desc[UR4][R12.64], R8 ;  /* 0x000000080c007986 */ /* 0x0003e2000c101504 */
[----:B------:R-:W-:-:S13]  /*0be0*/  ISETP.GE.U32.AND.EX P0, PT, R9, UR7, PT, P0 ;  /* 0x0000000709007c0c */ /* 0x000fda000bf06100 */
[----:B-1----:R-:W-:Y:S05]  /*0bf0*/  @!P0 BRA `(.L_x_554) ;  /* 0xfffffffc00548947 */ /* 0x002fea000383ffff */
[----:B------:R-:W-:Y:S05]  /*0c00*/  BSYNC B0 ;  /* 0x0000000000007941 */ /* 0x000fea0003800000 */
.L_x_553:
[----:B------:R-:W-:Y:S05]  /*0c10*/  EXIT ;  /* 0x000000000000794d */ /* 0x000fea0003800000 */
.L_x_552:
        /* <DEDUP_REMOVED lines=10> */
.L_x_556:
[C---:B------:R-:W-:Y:S02]  /*0cc0*/  LEA R14, P0, R18.reuse, UR8, 0x1 ;  /* 0x00000008120e7c11 */ /* 0x040fe4000f8008ff */
[C---:B------:R-:W-:Y:S02]  /*0cd0*/  SHF.L.U32 R20, R18.reuse, 0x2, RZ ;  /* 0x0000000212147819 */ /* 0x040fe400000006ff */
[C-C-:B------:R-:W-:Y:S02]  /*0ce0*/  LEA.HI.X R15, R18.reuse, UR9, R9.reuse, 0x1, P0 ;  /* 0x00000009120f7c11 */ /* 0x140fe400080f0c09 */
[----:B------:R-:W-:Y:S02]  /*0cf0*/  SHF.L.U64.HI R18, R18, 0x2, R9 ;  /* 0x0000000212127819 */ /* 0x000fe40000010209 */
[----:B------:R-:W-:Y:S01]  /*0d00*/  IADD3 R12, P0, R20, UR10, RZ ;  /* 0x0000000a140c7c10 */ /* 0x000fe2000ff1e0ff */
[----:B------:R-:W2:Y:S03]  /*0d10*/  LDG.E.U16.CONSTANT R14, desc[UR4][R14.64] ;  /* 0x000000040e0e7981 */ /* 0x000ea6000c1e9500 */
[----:B------:R-:W-:-:S05]  /*0d20*/  IADD3.X R13, R18, UR11, RZ, P0, !PT ;  /* 0x0000000b120d7c10 */ /* 0x000fca00087fe4ff */
[----:B------:R-:W3:Y:S01]  /*0d30*/  LDG.E R9, desc[UR4][R12.64] ;  /* 0x000000040c097981 */ /* 0x000ee2000c1e1900 */
[----:B------:R-:W-:Y:S01]  /*0d40*/  IADD3 R8, P0, R20, UR12, RZ ;  /* 0x0000000c14087c10 */ /* 0x000fe2000ff1e0ff */
[----:B-12---:R-:W-:-:S05]  /*0d50*/  HADD2.F32 R11, -RZ, R14.H0_H0 ;  /* 0x2000000eff0b7230 */ /* 0x006fca0000004100 */
        /* <DEDUP_REMOVED lines=13> */
[----:B------:R-:W-:-:S06]  /*0e30*/  FADD.FTZ R14, R15, UR14 ;  /* 0x0000000e0f0e7e21 */ /* 0x000fcc0008010000 */
[----:B------:R-:W0:Y:S08]  /*0e40*/  MUFU.SQRT R14, R14 ;  /* 0x0000000e000e7308 */ /* 0x000e300000002000 */
[----:B0-----:R-:W0:Y:S01]  /*0e50*/  MUFU.RCP R12, R14 ;  /* 0x0000000e000c7308 */ /* 0x001e220000001000 */
[----:B------:R-:W-:Y:S02]  /*0e60*/  IMAD.IADD R18, R0, 0x1, R7 ;  /* 0x0000000100127824 */ /* 0x000fe400078e0207 */
[----:B0-----:R-:W-:-:S03]  /*0e70*/  FMUL.FTZ R17, R17, R12 ;  /* 0x0000000c11117220 */ /* 0x001fc60000410000 */
[----:B------:R-:W-:Y:S02]  /*0e80*/  ISETP.GE.U32.AND P0, PT, R18, UR6, PT ;  /* 0x0000000612007c0c */ /* 0x000fe4000bf06070 */
[----:B-1----:R-:W-:-:S04]  /*0e90*/  SHF.R.S32.HI R9, RZ, 0x1f, R18 ;  /* 0x0000001fff097819 */ /* 0x002fc80000011412 */
[----:B------:R-:W-:Y:S01]  /*0ea0*/  ISETP.GE.U32.AND.EX P0, PT, R9, UR7, PT, P0 ;  /* 0x0000000709007c0c */ /* 0x000fe2000bf06100 */
[----:B------:R-:W-:Y:S02]  /*0eb0*/  IMAD.MOV.U32 R7, RZ, RZ, R18 ;  /* 0x000000ffff077224 */ /* 0x000fe400078e0012 */
[----:B--2---:R-:W-:-:S04]  /*0ec0*/  FFMA.FTZ R17, R16, UR15, R17 ;  /* 0x0000000f10117c23 */ /* 0x004fc80008010011 */
[----:B------:R-:W-:-:S05]  /*0ed0*/  FFMA.FTZ R17, -R17, UR18, R16 ;  /* 0x0000001211117c23 */ /* 0x000fca0008010110 */
[----:B------:R1:W-:Y:S01]  /*0ee0*/  STG.E desc[UR4][R10.64], R17 ;  /* 0x000000110a007986 */ /* 0x0003e2000c101904 */
[----:B------:R-:W-:Y:S05]  /*0ef0*/  @!P0 BRA `(.L_x_556) ;  /* 0xfffffffc00708947 */ /* 0x000fea000383ffff */
[----:B------:R-:W-:Y:S05]  /*0f00*/  BSYNC B0 ;  /* 0x0000000000007941 */ /* 0x000fea0003800000 */
.L_x_555:
[----:B------:R-:W-:Y:S05]  /*0f10*/  EXIT ;  /* 0x000000000000794d */ /* 0x000fea0003800000 */
.L_x_557:
        /* <DEDUP_REMOVED lines=14> */
.L_x_602:


//--------------------- .text._Z16adam_cuda_kernelIffEvPT_PT0_S1_S1_PKS2_fffffm10adamMode_tf --------------------------
	.section	.text._Z16adam_cuda_kernelIffEvPT_PT0_S1_S1_PKS2_fffffm10adamMode_tf,"ax",@progbits
	.align	128
        .global         _Z16adam_cuda_kernelIffEvPT_PT0_S1_S1_PKS2_fffffm10adamMode_tf
        .type           _Z16adam_cuda_kernelIffEvPT_PT0_S1_S1_PKS2_fffffm10adamMode_tf,@function
        .size           _Z16adam_cuda_kernelIffEvPT_PT0_S1_S1_PKS2_fffffm10adamMode_tf,(.L_x_603 - _Z16adam_cuda_kernelIffEvPT_PT0_S1_S1_PKS2_fffffm10adamMode_tf)
        .other          _Z16adam_cuda_kernelIffEvPT_PT0_S1_S1_PKS2_fffffm10adamMode_tf,@"STO_CUDA_ENTRY STV_DEFAULT"
_Z16adam_cuda_kernelIffEvPT_PT0_S1_S1_PKS2_fffffm10adamMode_tf:
.text._Z16adam_cuda_kernelIffEvPT_PT0_S1_S1_PKS2_fffffm10adamMode_tf:
        /* <DEDUP_REMOVED lines=43> */
.L_x_561:
[C---:B------:R-:W-:Y:S01]  /*02b0*/  IMAD.SHL.U32 R15, R18.reuse, 0x4, RZ ;  /* 0x00000004120f7824 */ /* 0x040fe200078e00ff */
[----:B------:R-:W-:-:S04]  /*02c0*/  SHF.L.U64.HI R14, R18, 0x2, R9 ;  /* 0x00000002120e7819 */ /* 0x000fc80000010209 */
[C---:B------:R-:W-:Y:S02]  /*02d0*/  IADD3 R16, P0, R15.reuse, UR10, RZ ;  /* 0x0000000a0f107c10 */ /* 0x040fe4000ff1e0ff */
[----:B------:R-:W-:Y:S02]  /*02e0*/  IADD3 R10, P1, R15, UR12, RZ ;  /* 0x0000000c0f0a7c10 */ /* 0x000fe4000ff3e0ff */
[C---:B------:R-:W-:Y:S02]  /*02f0*/  IADD3.X R17, R14.reuse, UR11, RZ, P0, !PT ;  /* 0x0000000b0e117c10 */ /* 0x040fe400087fe4ff */
[----:B------:R-:W-:-:S03]  /*0300*/  IADD3.X R11, R14, UR13, RZ, P1, !PT ;  /* 0x0000000d0e0b7c10 */ /* 0x000fc60008ffe4ff */
[----:B------:R-:W0:Y:S04]  /*0310*/  LDG.E.CONSTANT R16, desc[UR4][R16.64] ;  /* 0x0000000410107981 */ /* 0x000e28000c1e9900 */
[----:B------:R-:W2:Y:S01]  /*0320*/  LDG.E R9, desc[UR4][R10.64] ;  /* 0x000000040a097981 */ /* 0x000ea2000c1e1900 */
[----:B------:R-:W-:Y:S01]  /*0330*/  IADD3 R8, P0, R15, UR14, RZ ;  /* 0x0000000e0f087c10 */ /* 0x000fe2000ff1e0ff */
[----:B0-----:R-:W-:Y:S01]  /*0340*/  FMUL.FTZ R19, R16, R7 ;  /* 0x0000000710137220 */ /* 0x001fe20000410000 */
[----:B--2---:R-:W-:Y:S02]  /*0350*/  FMUL.FTZ R13, R9, R2 ;  /* 0x00000002090d7220 */ /* 0x004fe40000410000 */
[----:B------:R-:W-:Y:S02]  /*0360*/  IADD3.X R9, R14, UR15, RZ, P0, !PT ;  /* 0x0000000f0e097c10 */ /* 0x000fe400087fe4ff */
        /* <DEDUP_REMOVED lines=11> */
[----:B0-----:R-:W-:-:S04]  /*0420*/  IADD3 R10, P0, R15, UR8, RZ ;  /* 0x000000080f0a7c10 */ /* 0x001fc8000ff1e0ff */
[----:B------:R-:W-:Y:S01]  /*0430*/  IADD3.X R11, R14, UR9, RZ, P0, !PT ;  /* 0x000000090e0b7c10 */ /* 0x000fe200087fe4ff */
[----:B---3--:R-:W-:-:S06]  /*0440*/  FADD.FTZ R16, R16, UR16 ;  /* 0x0000001010107e21 */ /* 0x008fcc0008010000 */
[----:B------:R-:W0:Y:S02]  /*0450*/  MUFU.RCP R16, R16 ;  /* 0x0000001000107308 */ /* 0x000e240000001000 */
[----:B0-----:R-:W-:-:S04]  /*0460*/  FMUL.FTZ R21, R21, R16 ;  /* 0x0000001015157220 */ /* 0x001fc80000410000 */
[----:B--2---:R-:W-:-:S04]  /*0470*/  FFMA.FTZ R21, R18, UR17, R21 ;  /* 0x0000001112157c23 */ /* 0x004fc80008010015 */
[----:B------:R-:W-:Y:S01]  /*0480*/  FFMA.FTZ R21, -R21, UR20, R18 ;  /* 0x0000001415157c23 */ /* 0x000fe20008010112 */
[----:B------:R-:W-:-:S04]  /*0490*/  IMAD.IADD R18, R6, 0x1, R5 ;  /* 0x0000000106127824 */ /* 0x000fc800078e0205 */
[----:B------:R2:W-:Y:S01]  /*04a0*/  STG.E desc[UR4][R12.64], R21 ;  /* 0x000000150c007986 */ /* 0x0005e2000c101904 */
[----:B------:R-:W-:Y:S01]  /*04b0*/  ISETP.GE.U32.AND P0, PT, R18, UR6, PT ;  /* 0x0000000612007c0c */ /* 0x000fe2000bf06070 */
[--C-:B------:R-:W-:Y:S01]  /*04c0*/  IMAD.MOV.U32 R5, RZ, RZ, R18.reuse ;  /* 0x000000ffff057224 */ /* 0x100fe200078e0012 */
[----:B-1----:R-:W-:Y:S01]  /*04d0*/  SHF.R.S32.HI R9, RZ, 0x1f, R18 ;  /* 0x0000001fff097819 */ /* 0x002fe20000011412 */
[----:B------:R2:W-:Y:S03]  /*04e0*/  STG.E desc[UR4][R10.64], R21 ;  /* 0x000000150a007986 */ /* 0x0005e6000c101904 */
[----:B------:R-:W-:-:S13]  /*04f0*/  ISETP.GE.U32.AND.EX P0, PT, R9, UR7, PT, P0 ;  /* 0x0000000709007c0c */ /* 0x000fda000bf06100 */
[----:B--2---:R-:W-:Y:S05]  /*0500*/  @!P0 BRA `(.L_x_561) ;  /* 0xfffffffc00688947 */ /* 0x004fea000383ffff */
[----:B------:R-:W-:Y:S05]  /*0510*/  BSYNC B0 ;  /* 0x0000000000007941 */ /* 0x000fea0003800000 */
.L_x_560:
[----:B------:R-:W-:Y:S05]  /*0520*/  EXIT ;  /* 0x000000000000794d */ /* 0x000fea0003800000 */
.L_x_559:
        /* <DEDUP_REMOVED lines=10> */
.L_x_563:
[C---:B-1----:R-:W-:Y:S01]  /*05d0*/  IMAD.SHL.U32 R10, R18.reuse, 0x4, RZ ;  /* 0x00000004120a7824 */ /* 0x042fe200078e00ff */
        /* <DEDUP_REMOVED lines=12> */
[----:B------:R-:W-:Y:S04]  /*06a0*/  STG.E desc[UR4][R12.64], R17 ;  /* 0x000000110c007986 */ /* 0x000fe8000c101904 */
        /* <DEDUP_REMOVED lines=8> */
[----:B------:R-:W1:Y:S01]  /*0730*/  MUFU.SQRT R14, R15 ;  /* 0x0000000f000e7308 */ /* 0x000e620000002000 */
[----:B------:R-:W-:-:S04]  /*0740*/  IMAD.IADD R18, R6, 0x1, R5 ;  /* 0x0000000106127824 */ /* 0x000fc800078e0205 */
[--C-:B------:R-:W-:Y:S01]  /*0750*/  IMAD.MOV.U32 R5, RZ, RZ, R18.reuse ;  /* 0x000000ffff057224 */ /* 0x100fe200078e0012 */
[----:B------:R-:W-:Y:S02]  /*0760*/  ISETP.GE.U32.AND P0, PT, R18, UR6, PT ;  /* 0x0000000612007c0c */ /* 0x000fe4000bf06070 */
[----:B0-----:R-:W-:-:S04]  /*0770*/  SHF.R.S32.HI R9, RZ, 0x1f, R18 ;  /* 0x0000001fff097819 */ /* 0x001fc80000011412 */
[----:B------:R-:W-:Y:S01]  /*0780*/  ISETP.GE.U32.AND.EX P0, PT, R9, UR7, PT, P0 ;  /* 0x0000000709007c0c */ /* 0x000fe2000bf06100 */
[----:B-1----:R-:W-:-:S06]  /*0790*/  FADD.FTZ R14, R14, UR14 ;  /* 0x0000000e0e0e7e21 */ /* 0x002fcc0008010000 */
[----:B------:R-:W0:Y:S02]  /*07a0*/  MUFU.RCP R14, R14 ;  /* 0x0000000e000e7308 */ /* 0x000e240000001000 */
[----:B0-----:R-:W-:-:S04]  /*07b0*/  FMUL.FTZ R17, R17, R14 ;  /* 0x0000000e11117220 */ /* 0x001fc80000410000 */
[----:B--2---:R-:W-:-:S04]  /*07c0*/  FFMA.FTZ R17, R16, UR15, R17 ;  /* 0x0000000f10117c23 */ /* 0x004fc80008010011 */
[----:B------:R-:W-:-:S05]  /*07d0*/  FFMA.FTZ R17, -R17, UR18, R16 ;  /* 0x0000001211117c23 */ /* 0x000fca0008010110 */
[----:B------:R1:W-:Y:S01]  /*07e0*/  STG.E desc[UR4][R10.64], R17 ;  /* 0x000000110a007986 */ /* 0x0003e2000c101904 */
[----:B------:R-:W-:Y:S05]  /*07f0*/  @!P0 BRA `(.L_x_563) ;  /* 0xfffffffc00748947 */ /* 0x000fea000383ffff */
[----:B------:R-:W-:Y:S05]  /*0800*/  BSYNC B0 ;  /* 0x0000000000007941 */ /* 0x000fea0003800000 */
.L_x_562:
[----:B------:R-:W-:Y:S05]  /*0810*/  EXIT ;  /* 0x000000000000794d */ /* 0x000fea0003800000 */
.L_x_558:
        /* <DEDUP_REMOVED lines=14> */
.L_x_566:
        /* <DEDUP_REMOVED lines=24> */
[----:B0-----:R-:W0:Y:S02]  /*0a80*/  MUFU.RCP R14, R16 ;  /* 0x00000010000e7308 */ /* 0x001e240000001000 */
[----:B0-----:R-:W-:Y:S01]  /*0a90*/  FMUL.FTZ R19, R19, R14 ;  /* 0x0000000e13137220 */ /* 0x001fe20000410000 */
[----:B------:R-:W-:-:S04]  /*0aa0*/  IADD3 R14, P0, R13, UR8, RZ ;  /* 0x000000080d0e7c10 */ /* 0x000fc8000ff1e0ff */
[----:B------:R-:W-:Y:S01]  /*0ab0*/  IADD3.X R15, R12, UR9, RZ, P0, !PT ;  /* 0x000000090c0f7c10 */ /* 0x000fe200087fe4ff */
        /* <DEDUP_REMOVED lines=11> */
.L_x_565:
[----:B------:R-:W-:Y:S05]  /*0b70*/  EXIT ;  /* 0x000000000000794d */ /* 0x000fea0003800000 */
.L_x_564:
        /* <DEDUP_REMOVED lines=10> */
.L_x_568:
        /* <DEDUP_REMOVED lines=23> */
[----:B------:R-:W-:-:S04]  /*0d90*/  IMAD.IADD R18, R6, 0x1, R5 ;  /* 0x0000000106127824 */ /* 0x000fc800078e0205 */
[--C-:B------:R-:W-:Y:S01]  /*0da0*/  IMAD.MOV.U32 R5, RZ, RZ, R18.reuse ;  /* 0x000000ffff057224 */ /* 0x100fe200078e0012 */
[----:B------:R-:W1:Y:S01]  /*0db0*/  MUFU.SQRT R14, R14 ;  /* 0x0000000e000e7308 */ /* 0x000e620000002000 */
[----:B------:R-:W-:Y:S02]  /*0dc0*/  ISETP.GE.U32.AND P0, PT, R18, UR6, PT ;  /* 0x0000000612007c0c */ /* 0x000fe4000bf06070 */
[----:B0-----:R-:W-:-:S04]  /*0dd0*/  SHF.R.S32.HI R9, RZ, 0x1f, R18 ;  /* 0x0000001fff097819 */ /* 0x001fc80000011412 */
[----:B------:R-:W-:Y:S01]  /*0de0*/  ISETP.GE.U32.AND.EX P0, PT, R9, UR7, PT, P0 ;  /* 0x0000000709007c0c */ /* 0x000fe2000bf06100 */
[----:B-1----:R-:W0:Y:S02]  /*0df0*/  MUFU.RCP R12, R14 ;  /* 0x0000000e000c7308 */ /* 0x002e240000001000 */
[----:B0-----:R-:W-:-:S04]  /*0e00*/  FMUL.FTZ R17, R17, R12 ;  /* 0x0000000c11117220 */ /* 0x001fc80000410000 */
[----:B--2---:R-:W-:-:S04]  /*0e10*/  FFMA.FTZ R17, R16, UR15, R17 ;  /* 0x0000000f10117c23 */ /* 0x004fc80008010011 */
[----:B------:R-:W-:-:S05]  /*0e20*/  FFMA.FTZ R17, -R17, UR18, R16 ;  /* 0x0000001211117c23 */ /* 0x000fca0008010110 */
[----:B------:R1:W-:Y:S01]  /*0e30*/  STG.E desc[UR4][R10.64], R17 ;  /* 0x000000110a007986 */ /* 0x0003e2000c101904 */
[----:B------:R-:W-:Y:S05]  /*0e40*/  @!P0 BRA `(.L_x_568) ;  /* 0xfffffffc00748947 */ /* 0x000fea000383ffff */
[----:B------:R-:W-:Y:S05]  /*0e50*/  BSYNC B0 ;  /* 0x0000000000007941 */ /* 0x000fea0003800000 */
.L_x_567:
[----:B------:R-:W-:Y:S05]  /*0e60*/  EXIT ;  /* 0x000000000000794d */ /* 0x000fea0003800000 */
.L_x_569:
        /* <DEDUP_REMOVED lines=9> */
.L_x_603:


//--------------------- .nv.shared.reserved.0     --------------------------
	.section	.nv.shared.reserved.0,"aw",@nobits
	.weak		__nv_reservedSMEM_offset_0_alias
	.size		__nv_reservedSMEM_offset_0_alias, 0, 0
	.other		__nv_reservedSMEM_offset_0_alias,@"STO_CUDA_RESERVED_SHARED STV_DEFAULT"
__nv_reservedSMEM_offset_0_alias:
	.zero		0


//--------------------- .nv.global                --------------------------
	.section	.nv.global,"aw",@nobits
.nv.global:
	.type		_ZN56_INTERNAL_f6e0bc40_25_fused_adam_cuda_kernel_cu_874107ec4cuda3std3__48in_placeE,@object
	.size		_ZN56_INTERNAL_f6e0bc40_25_fused_adam_cuda_kernel_cu_874107ec4cuda3std3__48in_placeE,(_ZN56_INTERNAL_f6e0bc40_25_fused_adam_cuda_kernel_cu_874107ec4cuda3std6ranges3__45__cpo8distanceE - _ZN56_INTERNAL_f6e0bc40_25_fused_adam_cuda_kernel_cu_874107ec4cuda3std3__48in_placeE)
_ZN56_INTERNAL_f6e0bc40_25_fused_adam_cuda_kernel_cu_874107ec4cuda3std3__48in_placeE:
	.zero		1
	.type		_ZN56_INTERNAL_f6e0bc40_25_fused_adam_cuda_kernel_cu_874107ec4cuda3std6ranges3__45__cpo8distanceE,@object
	.size		_ZN56_INTERNAL_f6e0bc40_25_fused_adam_cuda_kernel_cu_874107ec4cuda3std6ranges3__45__cpo8distanceE,(_ZN56_INTERNAL_f6e0bc40_25_fused_adam_cuda_kernel_cu_874107ec4cuda3std3__45__cpo6cbeginE - _ZN56_INTERNAL_f6e0bc40_25_fused_adam_cuda_kernel_cu_874107ec4cuda3std6ranges3__45__cpo8distanceE)
_ZN56_INTERNAL_f6e0bc40_25_fused_adam_cuda_kernel_cu_874107ec4cuda3std6ranges3__45__cpo8distanceE:
	.zero		1
	.type		_ZN56_INTERNAL_f6e0bc40_25_fused_adam_cuda_kernel_cu_874107ec4cuda3std3__45__cpo6cbeginE,@object
	.size		_ZN56_INTERNAL_f6e0bc40_25_fused_adam_cuda_kernel_cu_874107ec4cuda3std3__45__cpo6cbeginE,(_ZN56_INTERNAL_f6e0bc40_25_fused_adam_cuda_kernel_cu_874107ec4cuda3std6ranges3__45__cpo7advanceE - _ZN56_INTERNAL_f6e0bc40_25_fused_adam_cuda_kernel_cu_874107ec4cuda3std3__45__cpo6cbeginE)
_ZN56_INTERNAL_f6e0bc40_25_fused_adam_cuda_kernel_cu_874107ec4cuda3std3__45__cpo6cbeginE:
	.zero		1
	.type		_ZN56_INTERNAL_f6e0bc40_25_fused_adam_cuda_kernel_cu_874107ec4cuda3std6ranges3__45__cpo7advanceE,@object
	.size		_ZN56_INTERNAL_f6e0bc40_25_fused_adam_cuda_kernel_cu_874107ec4cuda3std6ranges3__45__cpo7advanceE,(_ZN56_INTERNAL_f6e0bc40_25_fused_adam_cuda_kernel_cu_874107ec4cuda3std3__45__cpo7crbeginE - _ZN56_INTERNAL_f6e0bc40_25_fused_adam_cuda_kernel_cu_874107ec4cuda3std6ranges3__45__cpo7advanceE)
_ZN56_INTERNAL_f6e0bc40_25_fused_adam_cuda_kernel_cu_874107ec4cuda3std6ranges3__45__cpo7advanceE:
	.zero		1
	.type		_ZN56_INTERNAL_f6e0bc40_25_fused_adam_cuda_kernel_cu_874107ec4cuda3std3__45__cpo7crbeginE,@object
	.size		_ZN56_INTERNAL_f6e0bc40_25_fused_adam_cuda_kernel_cu_874107ec4cuda3std3__45__cpo7crbeginE,(_ZN56_INTERNAL_f6e0bc40_25_fused_adam_cuda_kernel_cu_874107ec4cuda3std6ranges3__45__cpo4dataE - _ZN56_INTERNAL_f6e0bc40_25_fused_adam_cuda_kernel_cu_874107ec4cuda3std3__45__cpo7crbeginE)
_ZN56_INTERNAL_f6e0bc40_25_fused_adam_cuda_kernel_cu_874107ec4cuda3std3__45__cpo7crbeginE:
	.zero		1
	.type		_ZN56_INTERNAL_f6e0bc40_25_fused_adam_cuda_kernel_cu_874107ec4cuda3std6ranges3__45__cpo4dataE,@object
	.size		_ZN56_INTERNAL_f6e0bc40_25_fused_adam_cuda_kernel_cu_874107ec4cuda3std6ranges3__45__cpo4dataE,(_ZN56_INTERNAL_f6e0bc40_25_fused_adam_cuda_kernel_cu_874107ec4cuda3std6ranges3__45__cpo5beginE - _ZN56_INTERNAL_f6e0bc40_25_fused_adam_cuda_kernel_cu_874107ec4cuda3std6ranges3__45__cpo4dataE)
_ZN56_INTERNAL_f6e0bc40_25_fused_adam_cuda_kernel_cu_874107ec4cuda3std6ranges3__45__cpo4dataE:
	.zero		1
	.type		_ZN56_INTERNAL_f6e0bc40_25_fused_adam_cuda_kernel_cu_874107ec4cuda3std6ranges3__45__cpo5beginE,@object
	.size		_ZN56_INTERNAL_f6e0bc40_25_fused_adam_cuda_kernel_cu_874107ec4cuda3std6ranges3__45__cpo5beginE,(_ZN56_INTERNAL_f6e0bc40_25_fused_adam_cuda_kernel_cu_874107ec4cuda3std3__458_GLOBAL__N__f6e0bc40_25_fused_adam_cuda_kernel_cu_874107ec6ignoreE - _ZN56_INTERNAL_f6e0bc40_25_fused_adam_cuda_kernel_cu_874107ec4cuda3std6ranges3__45__cpo5beginE)
_ZN56_INTERNAL_f6e0bc40_25_fused_adam_cuda_kernel_cu_874107ec4cuda3std6ranges3__45__cpo5beginE:
	.zero		1
	.type		_ZN56_INTERNAL_f6e0bc40_25_fused_adam_cuda_kernel_cu_874107ec4cuda3std3__458_GLOBAL__N__f6e0bc40_25_fused_adam_cuda_kernel_cu_874107ec6ignoreE,@object
	.size		_ZN56_INTERNAL_f6e0bc40_25_fused_adam_cuda_kernel_cu_874107ec4cuda3std3__458_GLOBAL__N__f6e0bc40_25_fused_adam_cuda_kernel_cu_874107ec6ignoreE,(_ZN56_INTERNAL_f6e0bc40_25_fused_adam_cuda_kernel_cu_874107ec4cuda3std6ranges3__45__cpo4sizeE - _ZN56_INTERNAL_f6e0bc40_25_fused_adam_cuda_kernel_cu_874107ec4cuda3std3__458_GLOBAL__N__f6e0bc40_25_fused_adam_cuda_kernel_cu_874107ec6ignoreE)
_ZN56_INTERNAL_f6e0bc40_25_fused_adam_cuda_kernel_cu_874107ec4cuda3std3__458_GLOBAL__N__f6e0bc40_25_fused_adam_cuda_kernel_cu_874107ec6ignoreE:
	.zero		1
	.type		_ZN56_INTERNAL_f6e0bc40_25_fused_adam_cuda_kernel_cu_874107ec4cuda3std6ranges3__45__cpo4sizeE,@object
	.size		_ZN56_INTERNAL_f6e0bc40_25_fused_adam_cuda_kernel_cu_874107ec4cuda3std6ranges3__45__cpo4sizeE,(_ZN56_INTERNAL_f6e0bc40_25_fused_adam_cuda_kernel_cu_874107ec4cuda3std3__45__cpo5beginE - _ZN56_INTERNAL_f6e0bc40_25_fused_adam_cuda_kernel_cu_874107ec4cuda3std6ranges3__45__cpo4sizeE)
_ZN56_INTERNAL_f6e0bc40_25_fused_adam_cuda_kernel_cu_874107ec4cuda3std6ranges3__45__cpo4sizeE:
	.zero		1
	.type		_ZN56_INTERNAL_f6e0bc40_25_fused_adam_cuda_kernel_cu_874107ec4cuda3std3__45__cpo5beginE,@object
	.size		_ZN56_INTERNAL_f6e0bc40_25_fused_adam_cuda_kernel_cu_874107ec4cuda3std3__45__cpo5beginE,(_ZN56_INTERNAL_f6e0bc40_25_fused_adam_cuda_kernel_cu_874107ec4cuda3std6ranges3__45__cpo6cbeginE - _ZN56_INTERNAL_f6e0bc40_25_fused_adam_cuda_kernel_cu_874107ec4cuda3std3__45__cpo5beginE)
_ZN56_INTERNAL_f6e0bc40_25_fused_adam_cuda_kernel_cu_874107ec4cuda3std3__45__cpo5beginE:
	.zero		1
	.type		_ZN56_INTERNAL_f6e0bc40_25_fused_adam_cuda_kernel_cu_874107ec4cuda3std6ranges3__45__cpo6cbeginE,@object
	.size		_ZN56_INTERNAL_f6e0bc40_25_fused_adam_cuda_kernel_cu_874107ec4cuda3std6ranges3__45__cpo6cbeginE,(_ZN56_INTERNAL_f6e0bc40_25_fused_adam_cuda_kernel_cu_874107ec4cuda3std3__45__cpo6rbeginE - _ZN56_INTERNAL_f6e0bc40_25_fused_adam_cuda_kernel_cu_874107ec4cuda3std6ranges3__45__cpo6cbeginE)
_ZN56_INTERNAL_f6e0bc40_25_fused_adam_cuda_kernel_cu_874107ec4cuda3std6ranges3__45__cpo6cbeginE:
	.zero		1
	.type		_ZN56_INTERNAL_f6e0bc40_25_fused_adam_cuda_kernel_cu_874107ec4cuda3std3__45__cpo6rbeginE,@object
	.size		_ZN56_INTERNAL_f6e0bc40_25_fused_adam_cuda_kernel_cu_874107ec4cuda3std3__45__cpo6rbeginE,(_ZN56_INTERNAL_f6e0bc40_25_fused_adam_cuda_kernel_cu_874107ec4cuda3std6ranges3__45__cpo4nextE - _ZN56_INTERNAL_f6e0bc40_25_fused_adam_cuda_kernel_cu_874107ec4cuda3std3__45__cpo6rbeginE)
_ZN56_INTERNAL_f6e0bc40_25_fused_adam_cuda_kernel_cu_874107ec4cuda3std3__45__cpo6rbeginE:
	.zero		1
	.type		_ZN56_INTERNAL_f6e0bc40_25_fused_adam_cuda_kernel_cu_874107ec4cuda3std6ranges3__45__cpo4nextE,@object
	.size		_ZN56_INTERNAL_f6e0bc40_25_fused_adam_cuda_kernel_cu_874107ec4cuda3std6ranges3__45__cpo4nextE,(_ZN56_INTERNAL_f6e0bc40_25_fused_adam_cuda_kernel_cu_874107ec4cuda3std6ranges3__45__cpo4swapE - _ZN56_INTERNAL_f6e0bc40_25_fused_adam_cuda_kernel_cu_874107ec4cuda3std6ranges3__45__cpo4nextE)
_ZN56_INTERNAL_f6e0bc40_25_fused_adam_cuda_kernel_cu_874107ec4cuda3std6ranges3__45__cpo4nextE:
	.zero		1
	.type		_ZN56_INTERNAL_f6e0bc40_25_fused_adam_cuda_kernel_cu_874107ec4cuda3std6ranges3__45__cpo4swapE,@object
	.size		_ZN56_INTERNAL_f6e0bc40_25_fused_adam_cuda_kernel_cu_874107ec4cuda3std6ranges3__45__cpo4swapE,(_ZN56_INTERNAL_f6e0bc40_25_fused_adam_cuda_kernel_cu_874107ec4cuda3std3__420unreachable_sentinelE - _ZN56_INTERNAL_f6e0bc40_25_fused_adam_cuda_kernel_cu_874107ec4cuda3std6ranges3__45__cpo4swapE)
_ZN56_INTERNAL_f6e0bc40_25_fused_adam_cuda_kernel_cu_874107ec4cuda3std6ranges3__45__cpo4swapE:
	.zero		1
	.type		_ZN56_INTERNAL_f6e0bc40_25_fused_adam_cuda_kernel_cu_874107ec4cuda3std3__420unreachable_sentinelE,@object
	.size		_ZN56_INTERNAL_f6e0bc40_25_fused_adam_cuda_kernel_cu_874107ec4cuda3std3__420unreachable_sentinelE,(_ZN56_INTERNAL_f6e0bc40_25_fused_adam_cuda_kernel_cu_874107ec6thrust23THRUST_300001_SM_900_NS6system6detail10sequential3seqE - _ZN56_INTERNAL_f6e0bc40_25_fused_adam_cuda_kernel_cu_874107ec4cuda3std3__420unreachable_sentinelE)
_ZN56_INTERNAL_f6e0bc40_25_fused_adam_cuda_kernel_cu_874107ec4cuda3std3__420unreachable_sentinelE:
	.zero		1
	.type		_ZN56_INTERNAL_f6e0bc40_25_fused_adam_cuda_kernel_cu_874107ec6thrust23THRUST_300001_SM_900_NS6system6detail10sequential3seqE,@object
	.size		_ZN56_INTERNAL_f6e0bc40_25_fused_adam_cuda_kernel_cu_874107ec6thrust23THRUST_300001_SM_900_NS6system6detail10sequential3seqE,(_ZN56_INTERNAL_f6e0bc40_25_fused_adam_cuda_kernel_cu_874107ec4cuda3std3__45__cpo4cendE - _ZN56_INTERNAL_f6e0bc40_25_fused_adam_cuda_kernel_cu_874107ec6thrust23THRUST_300001_SM_900_NS6system6detail10sequential3seqE)
_ZN56_INTERNAL_f6e0bc40_25_fused_adam_cuda_kernel_cu_874107ec6thrust23THRUST_300001_SM_900_NS6system6detail10sequential3seqE:
	.zero		1
	.type		_ZN56_INTERNAL_f6e0bc40_25_fused_adam_cuda_kernel_cu_874107ec4cuda3std3__45__cpo4cendE,@object
	.size		_ZN56_INTERNAL_f6e0bc40_25_fused_adam_cuda_kernel_cu_874107ec4cuda3std3__45__cpo4cendE,(_ZN56_INTERNAL_f6e0bc40_25_fused_adam_cuda_kernel_cu_874107ec4cuda3std6ranges3__45__cpo9iter_swapE - _ZN56_INTERNAL_f6e0bc40_25_fused_adam_cuda_kernel_cu_874107ec4cuda3std3__45__cpo4cendE)
_ZN56_INTERNAL_f6e0bc40_25_fused_adam_cuda_kernel_cu_874107ec4cuda3std3__45__cpo4cendE:
	.zero		1
	.type		_ZN56_INTERNAL_f6e0bc40_25_fused_adam_cuda_kernel_cu_874107ec4cuda3std6ranges3__45__cpo9iter_swapE,@object
	.size		_ZN56_INTERNAL_f6e0bc40_25_fused_adam_cuda_kernel_cu_874107ec4cuda3std6ranges3__45__cpo9iter_swapE,(_ZN56_INTERNAL_f6e0bc40_25_fused_adam_cuda_kernel_cu_874107ec4cuda3std3__45__cpo5crendE - _ZN56_INTERNAL_f6e0bc40_25_fused_adam_cuda_kernel_cu_874107ec4cuda3std6ranges3__45__cpo9iter_swapE)
_ZN56_INTERNAL_f6e0bc40_25_fused_adam_cuda_kernel_cu_874107ec4cuda3std6ranges3__45__cpo9iter_swapE:
	.zero		1
	.type		_ZN56_INTERNAL_f6e0bc40_25_fused_adam_cuda_kernel_cu_874107ec4cuda3std3__45__cpo5crendE,@object
	.size		_ZN56_INTERNAL_f6e0bc40_25_fused_adam_cuda_kernel_cu_874107ec4cuda3std3__45__cpo5crendE,(_ZN56_INTERNAL_f6e0bc40_25_fused_adam_cuda_kernel_cu_874107ec4cuda3std6ranges3__45__cpo5cdataE - _ZN56_INTERNAL_f6e0bc40_25_fused_adam_cuda_kernel_cu_874107ec4cuda3std3__45__cpo5crendE)
_ZN56_INTERNAL_f6e0bc40_25_fused_adam_cuda_kernel_cu_874107ec4cuda3std3__45__cpo5crendE:
	.zero		1
	.type		_ZN56_INTERNAL_f6e0bc40_25_fused_adam_cuda_kernel_cu_874107ec4cuda3std6ranges3__45__cpo5cdataE,@object
	.size		_ZN56_INTERNAL_f6e0bc40_25_fused_adam_cuda_kernel_cu_874107ec4cuda3std6ranges3__45__cpo5cdataE,(_ZN56_INTERNAL_f6e0bc40_25_fused_adam_cuda_kernel_cu_874107ec4cuda3std6ranges3__45__cpo3endE - _ZN56_INTERNAL_f6e0bc40_25_fused_adam_cuda_kernel_cu_874107ec4cuda3std6ranges3__45__cpo5cdataE)
_ZN56_INTERNAL_f6e0bc40_25_fused_adam_cuda_kernel_cu_874107ec4cuda3std6ranges3__45__cpo5cdataE:
	.zero		1
	.type		_ZN56_INTERNAL_f6e0bc40_25_fused_adam_cuda_kernel_cu_874107ec4cuda3std6ranges3__45__cpo3endE,@object
	.size		_ZN56_INTERNAL_f6e0bc40_25_fused_adam_cuda_kernel_cu_874107ec4cuda3std6ranges3__45__cpo3endE,(_ZN56_INTERNAL_f6e0bc40_25_fused_adam_cuda_kernel_cu_874107ec4cuda3std3__419piecewise_constructE - _ZN56_INTERNAL_f6e0bc40_25_fused_adam_cuda_kernel_cu_874107ec4cuda3std6ranges3__45__cpo3endE)
_ZN56_INTERNAL_f6e0bc40_25_fused_adam_cuda_kernel_cu_874107ec4cuda3std6ranges3__45__cpo3endE:
	.zero		1
	.type		_ZN56_INTERNAL_f6e0bc40_25_fused_adam_cuda_kernel_cu_874107ec4cuda3std3__419piecewise_constructE,@object
	.size		_ZN56_INTERNAL_f6e0bc40_25_fused_adam_cuda_kernel_cu_874107ec4cuda3std3__419piecewise_constructE,(_ZN56_INTERNAL_f6e0bc40_25_fused_adam_cuda_kernel_cu_874107ec4cuda3std6ranges3__45__cpo5ssizeE - _ZN56_INTERNAL_f6e0bc40_25_fused_adam_cuda_kernel_cu_874107ec4cuda3std3__419piecewise_constructE)
_ZN56_INTERNAL_f6e0bc40_25_fused_adam_cuda_kernel_cu_874107ec4cuda3std3__419piecewise_constructE:
	.zero		1
	.type		_ZN56_INTERNAL_f6e0bc40_25_fused_adam_cuda_kernel_cu_874107ec4cuda3std6ranges3__45__cpo5ssizeE,@object
	.size		_ZN56_INTERNAL_f6e0bc40_25_fused_adam_cuda_kernel_cu_874107ec4cuda3std6ranges3__45__cpo5ssizeE,(_ZN56_INTERNAL_f6e0bc40_25_fused_adam_cuda_kernel_cu_874107ec4cuda3std3__45__cpo3endE - _ZN56_INTERNAL_f6e0bc40_25_fused_adam_cuda_kernel_cu_874107ec4cuda3std6ranges3__45__cpo5ssizeE)
_ZN56_INTERNAL_f6e0bc40_25_fused_adam_cuda_kernel_cu_874107ec4cuda3std6ranges3__45__cpo5ssizeE:
	.zero		1
	.type		_ZN56_INTERNAL_f6e0bc40_25_fused_adam_cuda_kernel_cu_874107ec4cuda3std3__45__cpo3endE,@object
	.size		_ZN56_INTERNAL_f6e0bc40_25_fused_adam_cuda_kernel_cu_874107ec4cuda3std3__45__cpo3endE,(_ZN56_INTERNAL_f6e0bc40_25_fused_adam_cuda_kernel_cu_874107ec4cuda3std6ranges3__45__cpo4cendE - _ZN56_INTERNAL_f6e0bc40_25_fused_adam_cuda_kernel_cu_874107ec4cuda3std3__45__cpo3endE)
_ZN56_INTERNAL_f6e0bc40_25_fused_adam_cuda_kernel_cu_874107ec4cuda3std3__45__cpo3endE:
	.zero		1
	.type		_ZN56_INTERNAL_f6e0bc40_25_fused_adam_cuda_kernel_cu_874107ec4cuda3std6ranges3__45__cpo4cendE,@object
	.size		_ZN56_INTERNAL_f6e0bc40_25_fused_adam_cuda_kernel_cu_874107ec4cuda3std6ranges3__45__cpo4cendE,(_ZN56_INTERNAL_f6e0bc40_25_fused_adam_cuda_kernel_cu_874107ec4cuda3std3__45__cpo4rendE - _ZN56_INTERNAL_f6e0bc40_25_fused_adam_cuda_kernel_cu_874107ec4cuda3std6ranges3__45__cpo4cendE)
_ZN56_INTERNAL_f6e0bc40_25_fused_adam_cuda_kernel_cu_874107ec4cuda3std6ranges3__45__cpo4cendE:
	.zero		1
	.type		_ZN56_INTERNAL_f6e0bc40_25_fused_adam_cuda_kernel_cu_874107ec4cuda3std3__45__cpo4rendE,@object
	.size		_ZN56_INTERNAL_f6e0bc40_25_fused_adam_cuda_kernel_cu_874107ec4cuda3std3__45__cpo4rendE,(_ZN56_INTERNAL_f6e0bc40_25_fused_adam_cuda_kernel_cu_874107ec4cuda3std6ranges3__45__cpo4prevE - _ZN56_INTERNAL_f6e0bc40_25_fused_adam_cuda_kernel_cu_874107ec4cuda3std3__45__cpo4rendE)
_ZN56_INTERNAL_f6e0bc40_25_fused_adam_cuda_kernel_cu_874107ec4cuda3std3__45__cpo4rendE:
	.zero		1
	.type		_ZN56_INTERNAL_f6e0bc40_25_fused_adam_cuda_kernel_cu_874107ec4cuda3std6ranges3__45__cpo4prevE,@object
	.size		_ZN56_INTERNAL_f6e0bc40_25_fused_adam_cuda_kernel_cu_874107ec4cuda3std6ranges3__45__cpo4prevE,(_ZN56_INTERNAL_f6e0bc40_25_fused_adam_cuda_kernel_cu_874107ec4cuda3std6ranges3__45__cpo9iter_moveE - _ZN56_INTERNAL_f6e0bc40_25_fused_adam_cuda_kernel_cu_874107ec4cuda3std6ranges3__45__cpo4prevE)
_ZN56_INTERNAL_f6e0bc40_25_fused_adam_cuda_kernel_cu_874107ec4cuda3std6ranges3__45__cpo4prevE:
	.zero		1
	.type		_ZN56_INTERNAL_f6e0bc40_25_fused_adam_cuda_kernel_cu_874107ec4cuda3std6ranges3__45__cpo9iter_moveE,@object
	.size		_ZN56_INTERNAL_f6e0bc40_25_fused_adam_cuda_kernel_cu_874107ec4cuda3std6ranges3__45__cpo9iter_moveE,(.L_13 - _ZN56_INTERNAL_f6e0bc40_25_fused_adam_cuda_kernel_cu_874107ec4cuda3std6ranges3__45__cpo9iter_moveE)
_ZN56_INTERNAL_f6e0bc40_25_fused_adam_cuda_kernel_cu_874107ec4cuda3std6ranges3__45__cpo9iter_moveE:
	.zero		1
.L_13:


//--------------------- .nv.constant0._Z25multi_tensor_apply_kernelI18TensorListMetadataILi2EE16MaybeCastFunctorILi2EhhEJEEvlPViT_T0_DpT1_ --------------------------
	.section	.nv.constant0._Z25multi_tensor_apply_kernelI18TensorListMetadataILi2EE16MaybeCastFunctorILi2EhhEJEEvlPViT_T0_DpT1_,"a",@progbits
	.sectionflags	@""
	.align	4
.nv.constant0._Z25multi_tensor_apply_kernelI18TensorListMetadataILi2EE16MaybeCastFunctorILi2EhhEJEEvlPViT_T0_DpT1_:
	.zero		3689


//--------------------- .nv.constant0._Z25multi_tensor_apply_kernelI18TensorListMetadataILi2EE16MaybeCastFunctorILi2EhN3c104HalfEEJEEvlPViT_T0_DpT1_ --------------------------
	.section	.nv.constant0._Z25multi_tensor_apply_kernelI18TensorListMetadataILi2EE16MaybeCastFunctorILi2EhN3c104HalfEEJEEvlPViT_T0_DpT1_,"a",@progbits
	.sectionflags	@""
	.align	4
.nv.constant0._Z25multi_tensor_apply_kernelI18TensorListMetadataILi2EE16MaybeCastFunctorILi2EhN3c104HalfEEJEEvlPViT_T0_DpT1_:
	.zero		3689


//--------------------- .nv.constant0._Z25multi_tensor_apply_kernelI18TensorListMetadataILi2EE16MaybeCastFunctorILi2EhfEJEEvlPViT_T0_DpT1_ --------------------------
	.section	.nv.constant0._Z25multi_tensor_apply_kernelI18TensorListMetadataILi2EE16MaybeCastFunctorILi2EhfEJEEvlPViT_T0_DpT1_,"a",@progbits
	.sectionflags	@""
	.align	4
.nv.constant0._Z25multi_tensor_apply_kernelI18TensorListMetadataILi2EE16MaybeCastFunctorILi2EhfEJEEvlPViT_T0_DpT1_:
	.zero		3689


//--------------------- .nv.constant0._Z25multi_tensor_apply_kernelI18TensorListMetadataILi2EE16MaybeCastFunctorILi2EN3c104HalfEhEJEEvlPViT_T0_DpT1_ --------------------------
	.section	.nv.constant0._Z25multi_tensor_apply_kernelI18TensorListMetadataILi2EE16MaybeCastFunctorILi2EN3c104HalfEhEJEEvlPViT_T0_DpT1_,"a",@progbits
	.sectionflags	@""
	.align	4
.nv.constant0._Z25multi_tensor_apply_kernelI18TensorListMetadataILi2EE16MaybeCastFunctorILi2EN3c104HalfEhEJEEvlPViT_T0_DpT1_:
	.zero		3689


//--------------------- .nv.constant0._Z25multi_tensor_apply_kernelI18TensorListMetadataILi2EE16MaybeCastFunctorILi2EN3c104HalfES4_EJEEvlPViT_T0_DpT1_ --------------------------
	.section	.nv.constant0._Z25multi_tensor_apply_kernelI18TensorListMetadataILi2EE16MaybeCastFunctorILi2EN3c104HalfES4_EJEEvlPViT_T0_DpT1_,"a",@progbits
	.sectionflags	@""
	.align	4
.nv.constant0._Z25multi_tensor_apply_kernelI18TensorListMetadataILi2EE16MaybeCastFunctorILi2EN3c104HalfES4_EJEEvlPViT_T0_DpT1_:
	.zero		3689


//--------------------- .nv.constant0._Z25multi_tensor_apply_kernelI18TensorListMetadataILi2EE16MaybeCastFunctorILi2EN3c104HalfEfEJEEvlPViT_T0_DpT1_ --------------------------
	.section	.nv.constant0._Z25multi_tensor_apply_kernelI18TensorListMetadataILi2EE16MaybeCastFunctorILi2EN3c104HalfEfEJEEvlPViT_T0_DpT1_,"a",@progbits
	.sectionflags	@""
	.align	4
.nv.constant0._Z25multi_tensor_apply_kernelI18TensorListMetadataILi2EE16MaybeCastFunctorILi2EN3c104HalfEfEJEEvlPViT_T0_DpT1_:
	.zero		3689


//--------------------- .nv.constant0._Z25multi_tensor_apply_kernelI18TensorListMetadataILi2EE16MaybeCastFunctorILi2EfhEJEEvlPViT_T0_DpT1_ --------------------------
	.section	.nv.constant0._Z25multi_tensor_apply_kernelI18TensorListMetadataILi2EE16MaybeCastFunctorILi2EfhEJEEvlPViT_T0_DpT1_,"a",@progbits
	.sectionflags	@""
	.align	4
.nv.constant0._Z25multi_tensor_apply_kernelI18TensorListMetadataILi2EE16MaybeCastFunctorILi2EfhEJEEvlPViT_T0_DpT1_:
	.zero		3689


//--------------------- .nv.constant0._Z25multi_tensor_apply_kernelI18TensorListMetadataILi2EE16MaybeCastFunctorILi2EfN3c104HalfEEJEEvlPViT_T0_DpT1_ --------------------------
	.section	.nv.constant0._Z25multi_tensor_apply_kernelI18TensorListMetadataILi2EE16MaybeCastFunctorILi2EfN3c104HalfEEJEEvlPViT_T0_DpT1_,"a",@progbits
	.sectionflags	@""
	.align	4
.nv.constant0._Z25multi_tensor_apply_kernelI18TensorListMetadataILi2EE16MaybeCastFunctorILi2EfN3c104HalfEEJEEvlPViT_T0_DpT1_:
	.zero		3689


//--------------------- .nv.constant0._Z25multi_tensor_apply_kernelI18TensorListMetadataILi2EE16MaybeCastFunctorILi2EffEJEEvlPViT_T0_DpT1_ --------------------------
	.section	.nv.constant0._Z25multi_tensor_apply_kernelI18TensorListMetadataILi2EE16MaybeCastFunctorILi2EffEJEEvlPViT_T0_DpT1_,"a",@progbits
	.sectionflags	@""
	.align	4
.nv.constant0._Z25multi_tensor_apply_kernelI18TensorListMetadataILi2EE16MaybeCastFunctorILi2EffEJEEvlPViT_T0_DpT1_:
	.zero		3689


//--------------------- .nv.constant0._Z25multi_tensor_apply_kernelI18TensorListMetadataILi4EE11AdamFunctorILi4EddEJfffff10adamMode_tfEEvlPViT_T0_DpT1_ --------------------------
	.section	.nv.constant0._Z25multi_tensor_apply_kernelI18TensorListMetadataILi4EE11AdamFunctorILi4EddEJfffff10adamMode_tfEEvlPViT_T0_DpT1_,"a",@progbits
	.sectionflags	@""
	.align	4
.nv.constant0._Z25multi_tensor_apply_kernelI18TensorListMetadataILi4EE11AdamFunctorILi4EddEJfffff10adamMode_tfEEvlPViT_T0_DpT1_:
	.zero		3624


//--------------------- .nv.constant0._Z25multi_tensor_apply_kernelI18TensorListMetadataILi5EE11AdamFunctorILi5EddEJfffff10adamMode_tfEEvlPViT_T0_DpT1_ --------------------------
	.section	.nv.constant0._Z25multi_tensor_apply_kernelI18TensorListMetadataILi5EE11AdamFunctorILi5EddEJfffff10adamMode_tfEEvlPViT_T0_DpT1_,"a",@progbits
	.sectionflags	@""
	.align	4
.nv.constant0._Z25multi_tensor_apply_kernelI18TensorListMetadataILi5EE11AdamFunctorILi5EddEJfffff10adamMode_tfEEvlPViT_T0_DpT1_:
	.zero		3624


//--------------------- .nv.constant0._Z25multi_tensor_apply_kernelI18TensorListMetadataILi4EE11AdamFunctorILi4EfN3c104HalfEEJfffff10adamMode_tfEEvlPViT_T0_DpT1_ --------------------------
	.section	.nv.constant0._Z25multi_tensor_apply_kernelI18TensorListMetadataILi4EE11AdamFunctorILi4EfN3c104HalfEEJfffff10adamMode_tfEEvlPViT_T0_DpT1_,"a",@progbits
	.sectionflags	@""
	.align	4
.nv.constant0._Z25multi_tensor_apply_kernelI18TensorListMetadataILi4EE11AdamFunctorILi4EfN3c104HalfEEJfffff10adamMode_tfEEvlPViT_T0_DpT1_:
	.zero		3624


//--------------------- .nv.constant0._Z25multi_tensor_apply_kernelI18TensorListMetadataILi4EE11AdamFunctorILi4EffEJfffff10adamMode_tfEEvlPViT_T0_DpT1_ --------------------------
	.section	.nv.constant0._Z25multi_tensor_apply_kernelI18TensorListMetadataILi4EE11AdamFunctorILi4EffEJfffff10adamMode_tfEEvlPViT_T0_DpT1_,"a",@progbits
	.sectionflags	@""
	.align	4
.nv.constant0._Z25multi_tensor_apply_kernelI18TensorListMetadataILi4EE11AdamFunctorILi4EffEJfffff10adamMode_tfEEvlPViT_T0_DpT1_:
	.zero		3624


//--------------------- .nv.constant0._Z25multi_tensor_apply_kernelI18TensorListMetadataILi5EE11AdamFunctorILi5EfN3c104HalfEEJfffff10adamMode_tfEEvlPViT_T0_DpT1_ --------------------------
	.section	.nv.constant0._Z25multi_tensor_apply_kernelI18TensorListMetadataILi5EE11AdamFunctorILi5EfN3c104HalfEEJfffff10adamMode_tfEEvlPViT_T0_DpT1_,"a",@progbits
	.sectionflags	@""
	.align	4
.nv.constant0._Z25multi_tensor_apply_kernelI18TensorListMetadataILi5EE11AdamFunctorILi5EfN3c104HalfEEJfffff10adamMode_tfEEvlPViT_T0_DpT1_:
	.zero		3624


//--------------------- .nv.constant0._Z25multi_tensor_apply_kernelI18TensorListMetadataILi5EE11AdamFunctorILi5EffEJfffff10adamMode_tfEEvlPViT_T0_DpT1_ --------------------------
	.section	.nv.constant0._Z25multi_tensor_apply_kernelI18TensorListMetadataILi5EE11AdamFunctorILi5EffEJfffff10adamMode_tfEEvlPViT_T0_DpT1_,"a",@progbits
	.sectionflags	@""
	.align	4
.nv.constant0._Z25multi_tensor_apply_kernelI18TensorListMetadataILi5EE11AdamFunctorILi5EffEJfffff10adamMode_tfEEvlPViT_T0_DpT1_:
	.zero		3624


//--------------------- .nv.constant0._Z27maybe_adam_undo_cuda_kernelIddEvPViPT_S3_S3_PKT0_fffffm10adamMode_tf --------------------------
	.section	.nv.constant0._Z27maybe_adam_undo_cuda_kernelIddEvPViPT_S3_S3_PKT0_fffffm10adamMode_tf,"a",@progbits
	.sectionflags	@""
	.align	4
.nv.constant0._Z27maybe_adam_undo_cuda_kernelIddEvPViPT_S3_S3_PKT0_fffffm10adamMode_tf:
	.zero		608


//--------------------- .nv.constant0._Z27maybe_adam_undo_cuda_kernelIfN3c104HalfEEvPViPT_S5_S5_PKT0_fffffm10adamMode_tf --------------------------
	.section	.nv.constant0._Z27maybe_adam_undo_cuda_kernelIfN3c104HalfEEvPViPT_S5_S5_PKT0_fffffm10adamMode_tf,"a",@progbits
	.sectionflags	@""
	.align	4
.nv.constant0._Z27maybe_adam_undo_cuda_kernelIfN3c104HalfEEvPViPT_S5_S5_PKT0_fffffm10adamMode_tf:
	.zero		608


//--------------------- .nv.constant0._Z27maybe_adam_undo_cuda_kernelIffEvPViPT_S3_S3_PKT0_fffffm10adamMode_tf --------------------------
	.section	.nv.constant0._Z27maybe_adam_undo_cuda_kernelIffEvPViPT_S3_S3_PKT0_fffffm10adamMode_tf,"a",@progbits
	.sectionflags	@""
	.align	4
.nv.constant0._Z27maybe_adam_undo_cuda_kernelIffEvPViPT_S3_S3_PKT0_fffffm10adamMode_tf:
	.zero		608


//--------------------- .nv.constant0._Z27reversible_adam_cuda_kernelIdddEvPT_PT1_S1_S1_PKT0_fffffm10adamMode_tf --------------------------
	.section	.nv.constant0._Z27reversible_adam_cuda_kernelIdddEvPT_PT1_S1_S1_PKT0_fffffm10adamMode_tf,"a",@progbits
	.sectionflags	@""
	.align	4
.nv.constant0._Z27reversible_adam_cuda_kernelIdddEvPT_PT1_S1_S1_PKT0_fffffm10adamMode_tf:
	.zero		608


//--------------------- .nv.constant0._Z27reversible_adam_cuda_kernelIfN3c104HalfEhEvPT_PT1_S3_S3_PKT0_fffffm10adamMode_tf --------------------------
	.section	.nv.constant0._Z27reversible_adam_cuda_kernelIfN3c104HalfEhEvPT_PT1_S3_S3_PKT0_fffffm10adamMode_tf,"a",@progbits
	.sectionflags	@""
	.align	4
.nv.constant0._Z27reversible_adam_cuda_kernelIfN3c104HalfEhEvPT_PT1_S3_S3_PKT0_fffffm10adamMode_tf:
	.zero		608


//--------------------- .nv.constant0._Z27reversible_adam_cuda_kernelIffhEvPT_PT1_S1_S1_PKT0_fffffm10adamMode_tf --------------------------
	.section	.nv.constant0._Z27reversible_adam_cuda_kernelIffhEvPT_PT1_S1_S1_PKT0_fffffm10adamMode_tf,"a",@progbits
	.sectionflags	@""
	.align	4
.nv.constant0._Z27reversible_adam_cuda_kernelIffhEvPT_PT1_S1_S1_PKT0_fffffm10adamMode_tf:
	.zero		608


//--------------------- .nv.constant0._Z27reversible_adam_cuda_kernelIfN3c104HalfES1_EvPT_PT1_S3_S3_PKT0_fffffm10adamMode_tf --------------------------
	.section	.nv.constant0._Z27reversible_adam_cuda_kernelIfN3c104HalfES1_EvPT_PT1_S3_S3_PKT0_fffffm10adamMode_tf,"a",@progbits
	.sectionflags	@""
	.align	4
.nv.constant0._Z27reversible_adam_cuda_kernelIfN3c104HalfES1_EvPT_PT1_S3_S3_PKT0_fffffm10adamMode_tf:
	.zero		608


//--------------------- .nv.constant0._Z27reversible_adam_cuda_kernelIfffEvPT_PT1_S1_S1_PKT0_fffffm10adamMode_tf --------------------------
	.section	.nv.constant0._Z27reversible_adam_cuda_kernelIfffEvPT_PT1_S1_S1_PKT0_fffffm10adamMode_tf,"a",@progbits
	.sectionflags	@""
	.align	4
.nv.constant0._Z27reversible_adam_cuda_kernelIfffEvPT_PT1_S1_S1_PKT0_fffffm10adamMode_tf:
	.zero		608


//--------------------- .nv.constant0._Z32strided_check_finite_cuda_kernelIN3c104HalfEEvPViPT_mii --------------------------
	.section	.nv.constant0._Z32strided_check_finite_cuda_kernelIN3c104HalfEEvPViPT_mii,"a",@progbits
	.sectionflags	@""
	.align	4
.nv.constant0._Z32strided_check_finite_cuda_kernelIN3c104HalfEEvPViPT_mii:
	.zero		560


//--------------------- .nv.constant0._Z32strided_check_finite_cuda_kernelIfEvPViPT_mii --------------------------
	.section	.nv.constant0._Z32strided_check_finite_cuda_kernelIfEvPViPT_mii,"a",@progbits
	.sectionflags	@""
	.align	4
.nv.constant0._Z32strided_check_finite_cuda_kernelIfEvPViPT_mii:
	.zero		560


//--------------------- .nv.constant0._Z32strided_check_finite_cuda_kernelIhEvPViPT_mii --------------------------
	.section	.nv.constant0._Z32strided_check_finite_cuda_kernelIhEvPViPT_mii,"a",@progbits
	.sectionflags	@""
	.align	4
.nv.constant0._Z32strided_check_finite_cuda_kernelIhEvPViPT_mii:
	.zero		560


//--------------------- .nv.constant0._Z16adam_cuda_kernelIddEvPT_PT0_S1_S1_PKS2_fffffm10adamMode_tf --------------------------
	.section	.nv.constant0._Z16adam_cuda_kernelIddEvPT_PT0_S1_S1_PKS2_fffffm10adamMode_tf,"a",@progbits
	.sectionflags	@""
	.align	4
.nv.constant0._Z16adam_cuda_kernelIddEvPT_PT0_S1_S1_PKS2_fffffm10adamMode_tf:
	.zero		608


//--------------------- .nv.constant0._Z16adam_cuda_kernelIfN3c104HalfEEvPT_PT0_S3_S3_PKS4_fffffm10adamMode_tf --------------------------
	.section	.nv.constant0._Z16adam_cuda_kernelIfN3c104HalfEEvPT_PT0_S3_S3_PKS4_fffffm10adamMode_tf,"a",@progbits
	.sectionflags	@""
	.align	4
.nv.constant0._Z16adam_cuda_kernelIfN3c104HalfEEvPT_PT0_S3_S3_PKS4_fffffm10adamMode_tf:
	.zero		608


//--------------------- .nv.constant0._Z16adam_cuda_kernelIffEvPT_PT0_S1_S1_PKS2_fffffm10adamMode_tf --------------------------
	.section	.nv.constant0._Z16adam_cuda_kernelIffEvPT_PT0_S1_S1_PKS2_fffffm10adamMode_tf,"a",@progbits
	.sectionflags	@""
	.align	4
.nv.constant0._Z16adam_cuda_kernelIffEvPT_PT0_S1_S1_PKS2_fffffm10adamMode_tf:
	.zero		608


//--------------------- SYMBOLS --------------------------

	.type		.nv.reservedSmem.offset0,@object
	.size		.nv.reservedSmem.offset0,0x4
